//
// Generated by NVIDIA NVVM Compiler
//
// Compiler Build ID: CL-36424714
// Cuda compilation tools, release 13.0, V13.0.88
// Based on NVVM 20.0.0
//

.version 9.0
.target sm_100
.address_size 64

	// .globl	_Z12quick_kernelv
.extern .func  (.param .b32 func_retval0) vprintf
(
	.param .b64 vprintf_param_0,
	.param .b64 vprintf_param_1
)
;
.global .align 1 .b8 $str[32] = {84, 104, 114, 101, 97, 100, 32, 37, 100, 32, 102, 105, 110, 105, 115, 104, 101, 100, 32, 99, 111, 109, 112, 117, 116, 97, 116, 105, 111, 110, 10};
.global .align 4 .b8 __cudart_i2opi_f[24] = {65, 144, 67, 60, 153, 149, 98, 219, 192, 221, 52, 245, 209, 87, 39, 252, 41, 21, 68, 78, 110, 131, 249, 162};

.visible .entry _Z12quick_kernelv()
{
	.local .align 8 .b8 	__local_depot0[40];
	.reg .b64 	%SP;
	.reg .b64 	%SPL;
	.reg .pred 	%p<1602>;
	.reg .b32 	%r<7804>;
	.reg .b32 	%f<4704>;
	.reg .b64 	%rd<3016>;
	.reg .b64 	%fd<401>;

	mov.u64 	%SPL, __local_depot0;
	cvta.local.u64 	%SP, %SPL;
	add.u64 	%rd1, %SPL, 0;
	add.u64 	%rd2, %SPL, 0;
	mov.u32 	%r1, %tid.x;
	cvt.rn.f32.u32 	%f4503, %r1;
	mov.b64 	%rd2813, 0;
	mov.u64 	%rd2800, __cudart_i2opi_f;
$L__BB0_1:
	.pragma "nounroll";
	mul.f32 	%f1003, %f4503, 0f3F22F983;
	cvt.rni.s32.f32 	%r7011, %f1003;
	cvt.rn.f32.s32 	%f1004, %r7011;
	fma.rn.f32 	%f1005, %f1004, 0fBFC90FDA, %f4503;
	fma.rn.f32 	%f1006, %f1004, 0fB3A22168, %f1005;
	fma.rn.f32 	%f4505, %f1004, 0fA7C234C5, %f1006;
	abs.f32 	%f4, %f4503;
	setp.ltu.f32 	%p1, %f4, 0f47CE4780;
	mov.u32 	%r7007, %r7011;
	mov.f32 	%f4504, %f4505;
	@%p1 bra 	$L__BB0_9;
	setp.neu.f32 	%p2, %f4, 0f7F800000;
	@%p2 bra 	$L__BB0_4;
	mov.f32 	%f1009, 0f00000000;
	mul.rn.f32 	%f4504, %f4503, %f1009;
	mov.b32 	%r7007, 0;
	bra.uni 	$L__BB0_9;
$L__BB0_4:
	mov.b32 	%r3, %f4503;
	shl.b32 	%r2703, %r3, 8;
	or.b32  	%r4, %r2703, -2147483648;
	mov.b64 	%rd2816, 0;
	mov.b32 	%r7004, 0;
	mov.u64 	%rd2814, %rd2800;
	mov.u64 	%rd2815, %rd2;
$L__BB0_5:
	.pragma "nounroll";
	ld.global.nc.u32 	%r2704, [%rd2814];
	mad.wide.u32 	%rd614, %r2704, %r4, %rd2816;
	shr.u64 	%rd2816, %rd614, 32;
	st.local.u32 	[%rd2815], %rd614;
	add.s32 	%r7004, %r7004, 1;
	add.s64 	%rd2815, %rd2815, 4;
	add.s64 	%rd2814, %rd2814, 4;
	setp.ne.s32 	%p3, %r7004, 6;
	@%p3 bra 	$L__BB0_5;
	shr.u32 	%r2705, %r3, 23;
	st.local.u32 	[%rd2+24], %rd2816;
	and.b32  	%r7, %r2705, 31;
	and.b32  	%r2706, %r2705, 224;
	add.s32 	%r2707, %r2706, -128;
	shr.u32 	%r2708, %r2707, 5;
	mul.wide.u32 	%rd615, %r2708, 4;
	sub.s64 	%rd10, %rd2, %rd615;
	ld.local.u32 	%r7005, [%rd10+24];
	ld.local.u32 	%r7006, [%rd10+20];
	setp.eq.s32 	%p4, %r7, 0;
	@%p4 bra 	$L__BB0_8;
	shf.l.wrap.b32 	%r7005, %r7006, %r7005, %r7;
	ld.local.u32 	%r2709, [%rd10+16];
	shf.l.wrap.b32 	%r7006, %r2709, %r7006, %r7;
$L__BB0_8:
	shr.u32 	%r2710, %r7005, 30;
	shf.l.wrap.b32 	%r2711, %r7006, %r7005, 2;
	shl.b32 	%r2712, %r7006, 2;
	shr.u32 	%r2713, %r2711, 31;
	add.s32 	%r2714, %r2713, %r2710;
	neg.s32 	%r2715, %r2714;
	setp.lt.s32 	%p5, %r3, 0;
	selp.b32 	%r7007, %r2715, %r2714, %p5;
	xor.b32  	%r2716, %r2711, %r3;
	shr.s32 	%r2717, %r2711, 31;
	xor.b32  	%r2718, %r2717, %r2711;
	xor.b32  	%r2719, %r2717, %r2712;
	cvt.u64.u32 	%rd616, %r2718;
	shl.b64 	%rd617, %rd616, 32;
	cvt.u64.u32 	%rd618, %r2719;
	or.b64  	%rd619, %rd617, %rd618;
	cvt.rn.f64.s64 	%fd1, %rd619;
	mul.f64 	%fd2, %fd1, 0d3BF921FB54442D19;
	cvt.rn.f32.f64 	%f1007, %fd2;
	neg.f32 	%f1008, %f1007;
	setp.lt.s32 	%p6, %r2716, 0;
	selp.f32 	%f4504, %f1008, %f1007, %p6;
$L__BB0_9:
	setp.ltu.f32 	%p7, %f4, 0f47CE4780;
	mul.rn.f32 	%f1010, %f4504, %f4504;
	and.b32  	%r2721, %r7007, 1;
	setp.eq.b32 	%p8, %r2721, 1;
	selp.f32 	%f1011, 0f3F800000, %f4504, %p8;
	fma.rn.f32 	%f1012, %f1010, %f1011, 0f00000000;
	fma.rn.f32 	%f1013, %f1010, 0f37CBAC00, 0fBAB607ED;
	selp.f32 	%f1014, %f1013, 0fB94D4153, %p8;
	selp.f32 	%f1015, 0f3D2AAABB, 0f3C0885E4, %p8;
	fma.rn.f32 	%f1016, %f1014, %f1010, %f1015;
	selp.f32 	%f1017, 0fBEFFFFFF, 0fBE2AAAA8, %p8;
	fma.rn.f32 	%f1018, %f1016, %f1010, %f1017;
	fma.rn.f32 	%f1019, %f1018, %f1012, %f1011;
	and.b32  	%r2722, %r7007, 2;
	setp.eq.s32 	%p9, %r2722, 0;
	mov.f32 	%f1020, 0f00000000;
	sub.f32 	%f1021, %f1020, %f1019;
	selp.f32 	%f8, %f1019, %f1021, %p9;
	@%p7 bra 	$L__BB0_17;
	setp.neu.f32 	%p10, %f4, 0f7F800000;
	@%p10 bra 	$L__BB0_12;
	mov.f32 	%f1024, 0f00000000;
	mul.rn.f32 	%f4505, %f4503, %f1024;
	mov.b32 	%r7011, 0;
	bra.uni 	$L__BB0_17;
$L__BB0_12:
	mov.b32 	%r16, %f4503;
	shl.b32 	%r2724, %r16, 8;
	or.b32  	%r17, %r2724, -2147483648;
	mov.b64 	%rd2817, 0;
	mov.b32 	%r7008, 0;
$L__BB0_13:
	.pragma "nounroll";
	mul.wide.u32 	%rd621, %r7008, 4;
	mov.u64 	%rd622, __cudart_i2opi_f;
	add.s64 	%rd623, %rd622, %rd621;
	ld.global.nc.u32 	%r2725, [%rd623];
	mad.wide.u32 	%rd624, %r2725, %r17, %rd2817;
	shr.u64 	%rd2817, %rd624, 32;
	add.s64 	%rd625, %rd1, %rd621;
	st.local.u32 	[%rd625], %rd624;
	add.s32 	%r7008, %r7008, 1;
	setp.ne.s32 	%p11, %r7008, 6;
	@%p11 bra 	$L__BB0_13;
	shr.u32 	%r2726, %r16, 23;
	st.local.u32 	[%rd1+24], %rd2817;
	and.b32  	%r20, %r2726, 31;
	and.b32  	%r2727, %r2726, 224;
	add.s32 	%r2728, %r2727, -128;
	shr.u32 	%r2729, %r2728, 5;
	mul.wide.u32 	%rd626, %r2729, 4;
	sub.s64 	%rd13, %rd1, %rd626;
	ld.local.u32 	%r7009, [%rd13+24];
	ld.local.u32 	%r7010, [%rd13+20];
	setp.eq.s32 	%p12, %r20, 0;
	@%p12 bra 	$L__BB0_16;
	shf.l.wrap.b32 	%r7009, %r7010, %r7009, %r20;
	ld.local.u32 	%r2730, [%rd13+16];
	shf.l.wrap.b32 	%r7010, %r2730, %r7010, %r20;
$L__BB0_16:
	shr.u32 	%r2731, %r7009, 30;
	shf.l.wrap.b32 	%r2732, %r7010, %r7009, 2;
	shl.b32 	%r2733, %r7010, 2;
	shr.u32 	%r2734, %r2732, 31;
	add.s32 	%r2735, %r2734, %r2731;
	neg.s32 	%r2736, %r2735;
	setp.lt.s32 	%p13, %r16, 0;
	selp.b32 	%r7011, %r2736, %r2735, %p13;
	xor.b32  	%r2737, %r2732, %r16;
	shr.s32 	%r2738, %r2732, 31;
	xor.b32  	%r2739, %r2738, %r2732;
	xor.b32  	%r2740, %r2738, %r2733;
	cvt.u64.u32 	%rd627, %r2739;
	shl.b64 	%rd628, %rd627, 32;
	cvt.u64.u32 	%rd629, %r2740;
	or.b64  	%rd630, %rd628, %rd629;
	cvt.rn.f64.s64 	%fd3, %rd630;
	mul.f64 	%fd4, %fd3, 0d3BF921FB54442D19;
	cvt.rn.f32.f64 	%f1022, %fd4;
	neg.f32 	%f1023, %f1022;
	setp.lt.s32 	%p14, %r2737, 0;
	selp.f32 	%f4505, %f1023, %f1022, %p14;
$L__BB0_17:
	add.s32 	%r2742, %r7011, 1;
	mul.rn.f32 	%f1025, %f4505, %f4505;
	and.b32  	%r2743, %r7011, 1;
	setp.eq.b32 	%p15, %r2743, 1;
	selp.f32 	%f1026, %f4505, 0f3F800000, %p15;
	fma.rn.f32 	%f1027, %f1025, %f1026, 0f00000000;
	fma.rn.f32 	%f1028, %f1025, 0f37CBAC00, 0fBAB607ED;
	selp.f32 	%f1029, 0fB94D4153, %f1028, %p15;
	selp.f32 	%f1030, 0f3C0885E4, 0f3D2AAABB, %p15;
	fma.rn.f32 	%f1031, %f1029, %f1025, %f1030;
	selp.f32 	%f1032, 0fBE2AAAA8, 0fBEFFFFFF, %p15;
	fma.rn.f32 	%f1033, %f1031, %f1025, %f1032;
	fma.rn.f32 	%f1034, %f1033, %f1027, %f1026;
	and.b32  	%r2744, %r2742, 2;
	setp.eq.s32 	%p16, %r2744, 0;
	mov.f32 	%f1035, 0f00000000;
	sub.f32 	%f1036, %f1035, %f1034;
	selp.f32 	%f1037, %f1034, %f1036, %p16;
	fma.rn.f32 	%f12, %f8, %f1037, %f4503;
	mul.f32 	%f1038, %f12, 0f3F22F983;
	cvt.rni.s32.f32 	%r7019, %f1038;
	cvt.rn.f32.s32 	%f1039, %r7019;
	fma.rn.f32 	%f1040, %f1039, 0fBFC90FDA, %f12;
	fma.rn.f32 	%f1041, %f1039, 0fB3A22168, %f1040;
	fma.rn.f32 	%f4507, %f1039, 0fA7C234C5, %f1041;
	abs.f32 	%f14, %f12;
	setp.ltu.f32 	%p17, %f14, 0f47CE4780;
	mov.u32 	%r7015, %r7019;
	mov.f32 	%f4506, %f4507;
	@%p17 bra 	$L__BB0_25;
	setp.eq.f32 	%p18, %f14, 0f7F800000;
	@%p18 bra 	$L__BB0_24;
	mov.b32 	%r30, %f12;
	shl.b32 	%r2746, %r30, 8;
	or.b32  	%r31, %r2746, -2147483648;
	mov.b64 	%rd2818, 0;
	mov.b32 	%r7012, 0;
$L__BB0_20:
	.pragma "nounroll";
	mul.wide.u32 	%rd632, %r7012, 4;
	mov.u64 	%rd633, __cudart_i2opi_f;
	add.s64 	%rd634, %rd633, %rd632;
	ld.global.nc.u32 	%r2747, [%rd634];
	mad.wide.u32 	%rd635, %r2747, %r31, %rd2818;
	shr.u64 	%rd2818, %rd635, 32;
	add.s64 	%rd636, %rd2, %rd632;
	st.local.u32 	[%rd636], %rd635;
	add.s32 	%r7012, %r7012, 1;
	setp.ne.s32 	%p19, %r7012, 6;
	@%p19 bra 	$L__BB0_20;
	shr.u32 	%r2748, %r30, 23;
	st.local.u32 	[%rd2+24], %rd2818;
	and.b32  	%r34, %r2748, 31;
	and.b32  	%r2749, %r2748, 224;
	add.s32 	%r2750, %r2749, -128;
	shr.u32 	%r2751, %r2750, 5;
	mul.wide.u32 	%rd637, %r2751, 4;
	sub.s64 	%rd16, %rd2, %rd637;
	ld.local.u32 	%r7013, [%rd16+24];
	ld.local.u32 	%r7014, [%rd16+20];
	setp.eq.s32 	%p20, %r34, 0;
	@%p20 bra 	$L__BB0_23;
	shf.l.wrap.b32 	%r7013, %r7014, %r7013, %r34;
	ld.local.u32 	%r2752, [%rd16+16];
	shf.l.wrap.b32 	%r7014, %r2752, %r7014, %r34;
$L__BB0_23:
	shr.u32 	%r2753, %r7013, 30;
	shf.l.wrap.b32 	%r2754, %r7014, %r7013, 2;
	shl.b32 	%r2755, %r7014, 2;
	shr.u32 	%r2756, %r2754, 31;
	add.s32 	%r2757, %r2756, %r2753;
	neg.s32 	%r2758, %r2757;
	setp.lt.s32 	%p21, %r30, 0;
	selp.b32 	%r7015, %r2758, %r2757, %p21;
	xor.b32  	%r2759, %r2754, %r30;
	shr.s32 	%r2760, %r2754, 31;
	xor.b32  	%r2761, %r2760, %r2754;
	xor.b32  	%r2762, %r2760, %r2755;
	cvt.u64.u32 	%rd638, %r2761;
	shl.b64 	%rd639, %rd638, 32;
	cvt.u64.u32 	%rd640, %r2762;
	or.b64  	%rd641, %rd639, %rd640;
	cvt.rn.f64.s64 	%fd5, %rd641;
	mul.f64 	%fd6, %fd5, 0d3BF921FB54442D19;
	cvt.rn.f32.f64 	%f1042, %fd6;
	neg.f32 	%f1043, %f1042;
	setp.lt.s32 	%p22, %r2759, 0;
	selp.f32 	%f4506, %f1043, %f1042, %p22;
	bra.uni 	$L__BB0_25;
$L__BB0_24:
	mov.f32 	%f1044, 0f00000000;
	mul.rn.f32 	%f4506, %f12, %f1044;
	mov.b32 	%r7015, 0;
$L__BB0_25:
	setp.ltu.f32 	%p23, %f14, 0f47CE4780;
	mul.rn.f32 	%f1045, %f4506, %f4506;
	and.b32  	%r2764, %r7015, 1;
	setp.eq.b32 	%p24, %r2764, 1;
	selp.f32 	%f1046, 0f3F800000, %f4506, %p24;
	fma.rn.f32 	%f1047, %f1045, %f1046, 0f00000000;
	fma.rn.f32 	%f1048, %f1045, 0f37CBAC00, 0fBAB607ED;
	selp.f32 	%f1049, %f1048, 0fB94D4153, %p24;
	selp.f32 	%f1050, 0f3D2AAABB, 0f3C0885E4, %p24;
	fma.rn.f32 	%f1051, %f1049, %f1045, %f1050;
	selp.f32 	%f1052, 0fBEFFFFFF, 0fBE2AAAA8, %p24;
	fma.rn.f32 	%f1053, %f1051, %f1045, %f1052;
	fma.rn.f32 	%f1054, %f1053, %f1047, %f1046;
	and.b32  	%r2765, %r7015, 2;
	setp.eq.s32 	%p25, %r2765, 0;
	mov.f32 	%f1055, 0f00000000;
	sub.f32 	%f1056, %f1055, %f1054;
	selp.f32 	%f18, %f1054, %f1056, %p25;
	@%p23 bra 	$L__BB0_33;
	setp.eq.f32 	%p26, %f14, 0f7F800000;
	@%p26 bra 	$L__BB0_32;
	mov.b32 	%r43, %f12;
	shl.b32 	%r2767, %r43, 8;
	or.b32  	%r44, %r2767, -2147483648;
	mov.b64 	%rd2819, 0;
	mov.b32 	%r7016, 0;
$L__BB0_28:
	.pragma "nounroll";
	mul.wide.u32 	%rd643, %r7016, 4;
	mov.u64 	%rd644, __cudart_i2opi_f;
	add.s64 	%rd645, %rd644, %rd643;
	ld.global.nc.u32 	%r2768, [%rd645];
	mad.wide.u32 	%rd646, %r2768, %r44, %rd2819;
	shr.u64 	%rd2819, %rd646, 32;
	add.s64 	%rd647, %rd1, %rd643;
	st.local.u32 	[%rd647], %rd646;
	add.s32 	%r7016, %r7016, 1;
	setp.ne.s32 	%p27, %r7016, 6;
	@%p27 bra 	$L__BB0_28;
	shr.u32 	%r2769, %r43, 23;
	st.local.u32 	[%rd1+24], %rd2819;
	and.b32  	%r47, %r2769, 31;
	and.b32  	%r2770, %r2769, 224;
	add.s32 	%r2771, %r2770, -128;
	shr.u32 	%r2772, %r2771, 5;
	mul.wide.u32 	%rd648, %r2772, 4;
	sub.s64 	%rd19, %rd1, %rd648;
	ld.local.u32 	%r7017, [%rd19+24];
	ld.local.u32 	%r7018, [%rd19+20];
	setp.eq.s32 	%p28, %r47, 0;
	@%p28 bra 	$L__BB0_31;
	shf.l.wrap.b32 	%r7017, %r7018, %r7017, %r47;
	ld.local.u32 	%r2773, [%rd19+16];
	shf.l.wrap.b32 	%r7018, %r2773, %r7018, %r47;
$L__BB0_31:
	shr.u32 	%r2774, %r7017, 30;
	shf.l.wrap.b32 	%r2775, %r7018, %r7017, 2;
	shl.b32 	%r2776, %r7018, 2;
	shr.u32 	%r2777, %r2775, 31;
	add.s32 	%r2778, %r2777, %r2774;
	neg.s32 	%r2779, %r2778;
	setp.lt.s32 	%p29, %r43, 0;
	selp.b32 	%r7019, %r2779, %r2778, %p29;
	xor.b32  	%r2780, %r2775, %r43;
	shr.s32 	%r2781, %r2775, 31;
	xor.b32  	%r2782, %r2781, %r2775;
	xor.b32  	%r2783, %r2781, %r2776;
	cvt.u64.u32 	%rd649, %r2782;
	shl.b64 	%rd650, %rd649, 32;
	cvt.u64.u32 	%rd651, %r2783;
	or.b64  	%rd652, %rd650, %rd651;
	cvt.rn.f64.s64 	%fd7, %rd652;
	mul.f64 	%fd8, %fd7, 0d3BF921FB54442D19;
	cvt.rn.f32.f64 	%f1057, %fd8;
	neg.f32 	%f1058, %f1057;
	setp.lt.s32 	%p30, %r2780, 0;
	selp.f32 	%f4507, %f1058, %f1057, %p30;
	bra.uni 	$L__BB0_33;
$L__BB0_32:
	mov.f32 	%f1059, 0f00000000;
	mul.rn.f32 	%f4507, %f12, %f1059;
	mov.b32 	%r7019, 0;
$L__BB0_33:
	add.s32 	%r2785, %r7019, 1;
	mul.rn.f32 	%f1060, %f4507, %f4507;
	and.b32  	%r2786, %r7019, 1;
	setp.eq.b32 	%p31, %r2786, 1;
	selp.f32 	%f1061, %f4507, 0f3F800000, %p31;
	fma.rn.f32 	%f1062, %f1060, %f1061, 0f00000000;
	fma.rn.f32 	%f1063, %f1060, 0f37CBAC00, 0fBAB607ED;
	selp.f32 	%f1064, 0fB94D4153, %f1063, %p31;
	selp.f32 	%f1065, 0f3C0885E4, 0f3D2AAABB, %p31;
	fma.rn.f32 	%f1066, %f1064, %f1060, %f1065;
	selp.f32 	%f1067, 0fBE2AAAA8, 0fBEFFFFFF, %p31;
	fma.rn.f32 	%f1068, %f1066, %f1060, %f1067;
	fma.rn.f32 	%f1069, %f1068, %f1062, %f1061;
	and.b32  	%r2787, %r2785, 2;
	setp.eq.s32 	%p32, %r2787, 0;
	mov.f32 	%f1070, 0f00000000;
	sub.f32 	%f1071, %f1070, %f1069;
	selp.f32 	%f1072, %f1069, %f1071, %p32;
	fma.rn.f32 	%f22, %f18, %f1072, %f12;
	mul.f32 	%f1073, %f22, 0f3F22F983;
	cvt.rni.s32.f32 	%r7027, %f1073;
	cvt.rn.f32.s32 	%f1074, %r7027;
	fma.rn.f32 	%f1075, %f1074, 0fBFC90FDA, %f22;
	fma.rn.f32 	%f1076, %f1074, 0fB3A22168, %f1075;
	fma.rn.f32 	%f4509, %f1074, 0fA7C234C5, %f1076;
	abs.f32 	%f24, %f22;
	setp.ltu.f32 	%p33, %f24, 0f47CE4780;
	mov.u32 	%r7023, %r7027;
	mov.f32 	%f4508, %f4509;
	@%p33 bra 	$L__BB0_41;
	setp.eq.f32 	%p34, %f24, 0f7F800000;
	@%p34 bra 	$L__BB0_40;
	mov.b32 	%r57, %f22;
	shl.b32 	%r2789, %r57, 8;
	or.b32  	%r58, %r2789, -2147483648;
	mov.b64 	%rd2820, 0;
	mov.b32 	%r7020, 0;
$L__BB0_36:
	.pragma "nounroll";
	mul.wide.u32 	%rd654, %r7020, 4;
	mov.u64 	%rd655, __cudart_i2opi_f;
	add.s64 	%rd656, %rd655, %rd654;
	ld.global.nc.u32 	%r2790, [%rd656];
	mad.wide.u32 	%rd657, %r2790, %r58, %rd2820;
	shr.u64 	%rd2820, %rd657, 32;
	add.s64 	%rd658, %rd2, %rd654;
	st.local.u32 	[%rd658], %rd657;
	add.s32 	%r7020, %r7020, 1;
	setp.ne.s32 	%p35, %r7020, 6;
	@%p35 bra 	$L__BB0_36;
	shr.u32 	%r2791, %r57, 23;
	st.local.u32 	[%rd2+24], %rd2820;
	and.b32  	%r61, %r2791, 31;
	and.b32  	%r2792, %r2791, 224;
	add.s32 	%r2793, %r2792, -128;
	shr.u32 	%r2794, %r2793, 5;
	mul.wide.u32 	%rd659, %r2794, 4;
	sub.s64 	%rd22, %rd2, %rd659;
	ld.local.u32 	%r7021, [%rd22+24];
	ld.local.u32 	%r7022, [%rd22+20];
	setp.eq.s32 	%p36, %r61, 0;
	@%p36 bra 	$L__BB0_39;
	shf.l.wrap.b32 	%r7021, %r7022, %r7021, %r61;
	ld.local.u32 	%r2795, [%rd22+16];
	shf.l.wrap.b32 	%r7022, %r2795, %r7022, %r61;
$L__BB0_39:
	shr.u32 	%r2796, %r7021, 30;
	shf.l.wrap.b32 	%r2797, %r7022, %r7021, 2;
	shl.b32 	%r2798, %r7022, 2;
	shr.u32 	%r2799, %r2797, 31;
	add.s32 	%r2800, %r2799, %r2796;
	neg.s32 	%r2801, %r2800;
	setp.lt.s32 	%p37, %r57, 0;
	selp.b32 	%r7023, %r2801, %r2800, %p37;
	xor.b32  	%r2802, %r2797, %r57;
	shr.s32 	%r2803, %r2797, 31;
	xor.b32  	%r2804, %r2803, %r2797;
	xor.b32  	%r2805, %r2803, %r2798;
	cvt.u64.u32 	%rd660, %r2804;
	shl.b64 	%rd661, %rd660, 32;
	cvt.u64.u32 	%rd662, %r2805;
	or.b64  	%rd663, %rd661, %rd662;
	cvt.rn.f64.s64 	%fd9, %rd663;
	mul.f64 	%fd10, %fd9, 0d3BF921FB54442D19;
	cvt.rn.f32.f64 	%f1077, %fd10;
	neg.f32 	%f1078, %f1077;
	setp.lt.s32 	%p38, %r2802, 0;
	selp.f32 	%f4508, %f1078, %f1077, %p38;
	bra.uni 	$L__BB0_41;
$L__BB0_40:
	mov.f32 	%f1079, 0f00000000;
	mul.rn.f32 	%f4508, %f22, %f1079;
	mov.b32 	%r7023, 0;
$L__BB0_41:
	setp.ltu.f32 	%p39, %f24, 0f47CE4780;
	mul.rn.f32 	%f1080, %f4508, %f4508;
	and.b32  	%r2807, %r7023, 1;
	setp.eq.b32 	%p40, %r2807, 1;
	selp.f32 	%f1081, 0f3F800000, %f4508, %p40;
	fma.rn.f32 	%f1082, %f1080, %f1081, 0f00000000;
	fma.rn.f32 	%f1083, %f1080, 0f37CBAC00, 0fBAB607ED;
	selp.f32 	%f1084, %f1083, 0fB94D4153, %p40;
	selp.f32 	%f1085, 0f3D2AAABB, 0f3C0885E4, %p40;
	fma.rn.f32 	%f1086, %f1084, %f1080, %f1085;
	selp.f32 	%f1087, 0fBEFFFFFF, 0fBE2AAAA8, %p40;
	fma.rn.f32 	%f1088, %f1086, %f1080, %f1087;
	fma.rn.f32 	%f1089, %f1088, %f1082, %f1081;
	and.b32  	%r2808, %r7023, 2;
	setp.eq.s32 	%p41, %r2808, 0;
	mov.f32 	%f1090, 0f00000000;
	sub.f32 	%f1091, %f1090, %f1089;
	selp.f32 	%f28, %f1089, %f1091, %p41;
	@%p39 bra 	$L__BB0_49;
	setp.eq.f32 	%p42, %f24, 0f7F800000;
	@%p42 bra 	$L__BB0_48;
	mov.b32 	%r70, %f22;
	shl.b32 	%r2810, %r70, 8;
	or.b32  	%r71, %r2810, -2147483648;
	mov.b64 	%rd2821, 0;
	mov.b32 	%r7024, 0;
$L__BB0_44:
	.pragma "nounroll";
	mul.wide.u32 	%rd665, %r7024, 4;
	mov.u64 	%rd666, __cudart_i2opi_f;
	add.s64 	%rd667, %rd666, %rd665;
	ld.global.nc.u32 	%r2811, [%rd667];
	mad.wide.u32 	%rd668, %r2811, %r71, %rd2821;
	shr.u64 	%rd2821, %rd668, 32;
	add.s64 	%rd669, %rd1, %rd665;
	st.local.u32 	[%rd669], %rd668;
	add.s32 	%r7024, %r7024, 1;
	setp.ne.s32 	%p43, %r7024, 6;
	@%p43 bra 	$L__BB0_44;
	shr.u32 	%r2812, %r70, 23;
	st.local.u32 	[%rd1+24], %rd2821;
	and.b32  	%r74, %r2812, 31;
	and.b32  	%r2813, %r2812, 224;
	add.s32 	%r2814, %r2813, -128;
	shr.u32 	%r2815, %r2814, 5;
	mul.wide.u32 	%rd670, %r2815, 4;
	sub.s64 	%rd25, %rd1, %rd670;
	ld.local.u32 	%r7025, [%rd25+24];
	ld.local.u32 	%r7026, [%rd25+20];
	setp.eq.s32 	%p44, %r74, 0;
	@%p44 bra 	$L__BB0_47;
	shf.l.wrap.b32 	%r7025, %r7026, %r7025, %r74;
	ld.local.u32 	%r2816, [%rd25+16];
	shf.l.wrap.b32 	%r7026, %r2816, %r7026, %r74;
$L__BB0_47:
	shr.u32 	%r2817, %r7025, 30;
	shf.l.wrap.b32 	%r2818, %r7026, %r7025, 2;
	shl.b32 	%r2819, %r7026, 2;
	shr.u32 	%r2820, %r2818, 31;
	add.s32 	%r2821, %r2820, %r2817;
	neg.s32 	%r2822, %r2821;
	setp.lt.s32 	%p45, %r70, 0;
	selp.b32 	%r7027, %r2822, %r2821, %p45;
	xor.b32  	%r2823, %r2818, %r70;
	shr.s32 	%r2824, %r2818, 31;
	xor.b32  	%r2825, %r2824, %r2818;
	xor.b32  	%r2826, %r2824, %r2819;
	cvt.u64.u32 	%rd671, %r2825;
	shl.b64 	%rd672, %rd671, 32;
	cvt.u64.u32 	%rd673, %r2826;
	or.b64  	%rd674, %rd672, %rd673;
	cvt.rn.f64.s64 	%fd11, %rd674;
	mul.f64 	%fd12, %fd11, 0d3BF921FB54442D19;
	cvt.rn.f32.f64 	%f1092, %fd12;
	neg.f32 	%f1093, %f1092;
	setp.lt.s32 	%p46, %r2823, 0;
	selp.f32 	%f4509, %f1093, %f1092, %p46;
	bra.uni 	$L__BB0_49;
$L__BB0_48:
	mov.f32 	%f1094, 0f00000000;
	mul.rn.f32 	%f4509, %f22, %f1094;
	mov.b32 	%r7027, 0;
$L__BB0_49:
	add.s32 	%r2828, %r7027, 1;
	mul.rn.f32 	%f1095, %f4509, %f4509;
	and.b32  	%r2829, %r7027, 1;
	setp.eq.b32 	%p47, %r2829, 1;
	selp.f32 	%f1096, %f4509, 0f3F800000, %p47;
	fma.rn.f32 	%f1097, %f1095, %f1096, 0f00000000;
	fma.rn.f32 	%f1098, %f1095, 0f37CBAC00, 0fBAB607ED;
	selp.f32 	%f1099, 0fB94D4153, %f1098, %p47;
	selp.f32 	%f1100, 0f3C0885E4, 0f3D2AAABB, %p47;
	fma.rn.f32 	%f1101, %f1099, %f1095, %f1100;
	selp.f32 	%f1102, 0fBE2AAAA8, 0fBEFFFFFF, %p47;
	fma.rn.f32 	%f1103, %f1101, %f1095, %f1102;
	fma.rn.f32 	%f1104, %f1103, %f1097, %f1096;
	and.b32  	%r2830, %r2828, 2;
	setp.eq.s32 	%p48, %r2830, 0;
	mov.f32 	%f1105, 0f00000000;
	sub.f32 	%f1106, %f1105, %f1104;
	selp.f32 	%f1107, %f1104, %f1106, %p48;
	fma.rn.f32 	%f32, %f28, %f1107, %f22;
	mul.f32 	%f1108, %f32, 0f3F22F983;
	cvt.rni.s32.f32 	%r7035, %f1108;
	cvt.rn.f32.s32 	%f1109, %r7035;
	fma.rn.f32 	%f1110, %f1109, 0fBFC90FDA, %f32;
	fma.rn.f32 	%f1111, %f1109, 0fB3A22168, %f1110;
	fma.rn.f32 	%f4511, %f1109, 0fA7C234C5, %f1111;
	abs.f32 	%f34, %f32;
	setp.ltu.f32 	%p49, %f34, 0f47CE4780;
	mov.u32 	%r7031, %r7035;
	mov.f32 	%f4510, %f4511;
	@%p49 bra 	$L__BB0_57;
	setp.eq.f32 	%p50, %f34, 0f7F800000;
	@%p50 bra 	$L__BB0_56;
	mov.b32 	%r84, %f32;
	shl.b32 	%r2832, %r84, 8;
	or.b32  	%r85, %r2832, -2147483648;
	mov.b64 	%rd2822, 0;
	mov.b32 	%r7028, 0;
$L__BB0_52:
	.pragma "nounroll";
	mul.wide.u32 	%rd676, %r7028, 4;
	mov.u64 	%rd677, __cudart_i2opi_f;
	add.s64 	%rd678, %rd677, %rd676;
	ld.global.nc.u32 	%r2833, [%rd678];
	mad.wide.u32 	%rd679, %r2833, %r85, %rd2822;
	shr.u64 	%rd2822, %rd679, 32;
	add.s64 	%rd680, %rd2, %rd676;
	st.local.u32 	[%rd680], %rd679;
	add.s32 	%r7028, %r7028, 1;
	setp.ne.s32 	%p51, %r7028, 6;
	@%p51 bra 	$L__BB0_52;
	shr.u32 	%r2834, %r84, 23;
	st.local.u32 	[%rd2+24], %rd2822;
	and.b32  	%r88, %r2834, 31;
	and.b32  	%r2835, %r2834, 224;
	add.s32 	%r2836, %r2835, -128;
	shr.u32 	%r2837, %r2836, 5;
	mul.wide.u32 	%rd681, %r2837, 4;
	sub.s64 	%rd28, %rd2, %rd681;
	ld.local.u32 	%r7029, [%rd28+24];
	ld.local.u32 	%r7030, [%rd28+20];
	setp.eq.s32 	%p52, %r88, 0;
	@%p52 bra 	$L__BB0_55;
	shf.l.wrap.b32 	%r7029, %r7030, %r7029, %r88;
	ld.local.u32 	%r2838, [%rd28+16];
	shf.l.wrap.b32 	%r7030, %r2838, %r7030, %r88;
$L__BB0_55:
	shr.u32 	%r2839, %r7029, 30;
	shf.l.wrap.b32 	%r2840, %r7030, %r7029, 2;
	shl.b32 	%r2841, %r7030, 2;
	shr.u32 	%r2842, %r2840, 31;
	add.s32 	%r2843, %r2842, %r2839;
	neg.s32 	%r2844, %r2843;
	setp.lt.s32 	%p53, %r84, 0;
	selp.b32 	%r7031, %r2844, %r2843, %p53;
	xor.b32  	%r2845, %r2840, %r84;
	shr.s32 	%r2846, %r2840, 31;
	xor.b32  	%r2847, %r2846, %r2840;
	xor.b32  	%r2848, %r2846, %r2841;
	cvt.u64.u32 	%rd682, %r2847;
	shl.b64 	%rd683, %rd682, 32;
	cvt.u64.u32 	%rd684, %r2848;
	or.b64  	%rd685, %rd683, %rd684;
	cvt.rn.f64.s64 	%fd13, %rd685;
	mul.f64 	%fd14, %fd13, 0d3BF921FB54442D19;
	cvt.rn.f32.f64 	%f1112, %fd14;
	neg.f32 	%f1113, %f1112;
	setp.lt.s32 	%p54, %r2845, 0;
	selp.f32 	%f4510, %f1113, %f1112, %p54;
	bra.uni 	$L__BB0_57;
$L__BB0_56:
	mov.f32 	%f1114, 0f00000000;
	mul.rn.f32 	%f4510, %f32, %f1114;
	mov.b32 	%r7031, 0;
$L__BB0_57:
	setp.ltu.f32 	%p55, %f34, 0f47CE4780;
	mul.rn.f32 	%f1115, %f4510, %f4510;
	and.b32  	%r2850, %r7031, 1;
	setp.eq.b32 	%p56, %r2850, 1;
	selp.f32 	%f1116, 0f3F800000, %f4510, %p56;
	fma.rn.f32 	%f1117, %f1115, %f1116, 0f00000000;
	fma.rn.f32 	%f1118, %f1115, 0f37CBAC00, 0fBAB607ED;
	selp.f32 	%f1119, %f1118, 0fB94D4153, %p56;
	selp.f32 	%f1120, 0f3D2AAABB, 0f3C0885E4, %p56;
	fma.rn.f32 	%f1121, %f1119, %f1115, %f1120;
	selp.f32 	%f1122, 0fBEFFFFFF, 0fBE2AAAA8, %p56;
	fma.rn.f32 	%f1123, %f1121, %f1115, %f1122;
	fma.rn.f32 	%f1124, %f1123, %f1117, %f1116;
	and.b32  	%r2851, %r7031, 2;
	setp.eq.s32 	%p57, %r2851, 0;
	mov.f32 	%f1125, 0f00000000;
	sub.f32 	%f1126, %f1125, %f1124;
	selp.f32 	%f38, %f1124, %f1126, %p57;
	@%p55 bra 	$L__BB0_65;
	setp.eq.f32 	%p58, %f34, 0f7F800000;
	@%p58 bra 	$L__BB0_64;
	mov.b32 	%r97, %f32;
	shl.b32 	%r2853, %r97, 8;
	or.b32  	%r98, %r2853, -2147483648;
	mov.b64 	%rd2823, 0;
	mov.b32 	%r7032, 0;
$L__BB0_60:
	.pragma "nounroll";
	mul.wide.u32 	%rd687, %r7032, 4;
	mov.u64 	%rd688, __cudart_i2opi_f;
	add.s64 	%rd689, %rd688, %rd687;
	ld.global.nc.u32 	%r2854, [%rd689];
	mad.wide.u32 	%rd690, %r2854, %r98, %rd2823;
	shr.u64 	%rd2823, %rd690, 32;
	add.s64 	%rd691, %rd1, %rd687;
	st.local.u32 	[%rd691], %rd690;
	add.s32 	%r7032, %r7032, 1;
	setp.ne.s32 	%p59, %r7032, 6;
	@%p59 bra 	$L__BB0_60;
	shr.u32 	%r2855, %r97, 23;
	st.local.u32 	[%rd1+24], %rd2823;
	and.b32  	%r101, %r2855, 31;
	and.b32  	%r2856, %r2855, 224;
	add.s32 	%r2857, %r2856, -128;
	shr.u32 	%r2858, %r2857, 5;
	mul.wide.u32 	%rd692, %r2858, 4;
	sub.s64 	%rd31, %rd1, %rd692;
	ld.local.u32 	%r7033, [%rd31+24];
	ld.local.u32 	%r7034, [%rd31+20];
	setp.eq.s32 	%p60, %r101, 0;
	@%p60 bra 	$L__BB0_63;
	shf.l.wrap.b32 	%r7033, %r7034, %r7033, %r101;
	ld.local.u32 	%r2859, [%rd31+16];
	shf.l.wrap.b32 	%r7034, %r2859, %r7034, %r101;
$L__BB0_63:
	shr.u32 	%r2860, %r7033, 30;
	shf.l.wrap.b32 	%r2861, %r7034, %r7033, 2;
	shl.b32 	%r2862, %r7034, 2;
	shr.u32 	%r2863, %r2861, 31;
	add.s32 	%r2864, %r2863, %r2860;
	neg.s32 	%r2865, %r2864;
	setp.lt.s32 	%p61, %r97, 0;
	selp.b32 	%r7035, %r2865, %r2864, %p61;
	xor.b32  	%r2866, %r2861, %r97;
	shr.s32 	%r2867, %r2861, 31;
	xor.b32  	%r2868, %r2867, %r2861;
	xor.b32  	%r2869, %r2867, %r2862;
	cvt.u64.u32 	%rd693, %r2868;
	shl.b64 	%rd694, %rd693, 32;
	cvt.u64.u32 	%rd695, %r2869;
	or.b64  	%rd696, %rd694, %rd695;
	cvt.rn.f64.s64 	%fd15, %rd696;
	mul.f64 	%fd16, %fd15, 0d3BF921FB54442D19;
	cvt.rn.f32.f64 	%f1127, %fd16;
	neg.f32 	%f1128, %f1127;
	setp.lt.s32 	%p62, %r2866, 0;
	selp.f32 	%f4511, %f1128, %f1127, %p62;
	bra.uni 	$L__BB0_65;
$L__BB0_64:
	mov.f32 	%f1129, 0f00000000;
	mul.rn.f32 	%f4511, %f32, %f1129;
	mov.b32 	%r7035, 0;
$L__BB0_65:
	add.s32 	%r2871, %r7035, 1;
	mul.rn.f32 	%f1130, %f4511, %f4511;
	and.b32  	%r2872, %r7035, 1;
	setp.eq.b32 	%p63, %r2872, 1;
	selp.f32 	%f1131, %f4511, 0f3F800000, %p63;
	fma.rn.f32 	%f1132, %f1130, %f1131, 0f00000000;
	fma.rn.f32 	%f1133, %f1130, 0f37CBAC00, 0fBAB607ED;
	selp.f32 	%f1134, 0fB94D4153, %f1133, %p63;
	selp.f32 	%f1135, 0f3C0885E4, 0f3D2AAABB, %p63;
	fma.rn.f32 	%f1136, %f1134, %f1130, %f1135;
	selp.f32 	%f1137, 0fBE2AAAA8, 0fBEFFFFFF, %p63;
	fma.rn.f32 	%f1138, %f1136, %f1130, %f1137;
	fma.rn.f32 	%f1139, %f1138, %f1132, %f1131;
	and.b32  	%r2873, %r2871, 2;
	setp.eq.s32 	%p64, %r2873, 0;
	mov.f32 	%f1140, 0f00000000;
	sub.f32 	%f1141, %f1140, %f1139;
	selp.f32 	%f1142, %f1139, %f1141, %p64;
	fma.rn.f32 	%f42, %f38, %f1142, %f32;
	mul.f32 	%f1143, %f42, 0f3F22F983;
	cvt.rni.s32.f32 	%r7043, %f1143;
	cvt.rn.f32.s32 	%f1144, %r7043;
	fma.rn.f32 	%f1145, %f1144, 0fBFC90FDA, %f42;
	fma.rn.f32 	%f1146, %f1144, 0fB3A22168, %f1145;
	fma.rn.f32 	%f4513, %f1144, 0fA7C234C5, %f1146;
	abs.f32 	%f44, %f42;
	setp.ltu.f32 	%p65, %f44, 0f47CE4780;
	mov.u32 	%r7039, %r7043;
	mov.f32 	%f4512, %f4513;
	@%p65 bra 	$L__BB0_73;
	setp.eq.f32 	%p66, %f44, 0f7F800000;
	@%p66 bra 	$L__BB0_72;
	mov.b32 	%r111, %f42;
	shl.b32 	%r2875, %r111, 8;
	or.b32  	%r112, %r2875, -2147483648;
	mov.b64 	%rd2824, 0;
	mov.b32 	%r7036, 0;
$L__BB0_68:
	.pragma "nounroll";
	mul.wide.u32 	%rd698, %r7036, 4;
	mov.u64 	%rd699, __cudart_i2opi_f;
	add.s64 	%rd700, %rd699, %rd698;
	ld.global.nc.u32 	%r2876, [%rd700];
	mad.wide.u32 	%rd701, %r2876, %r112, %rd2824;
	shr.u64 	%rd2824, %rd701, 32;
	add.s64 	%rd702, %rd2, %rd698;
	st.local.u32 	[%rd702], %rd701;
	add.s32 	%r7036, %r7036, 1;
	setp.ne.s32 	%p67, %r7036, 6;
	@%p67 bra 	$L__BB0_68;
	shr.u32 	%r2877, %r111, 23;
	st.local.u32 	[%rd2+24], %rd2824;
	and.b32  	%r115, %r2877, 31;
	and.b32  	%r2878, %r2877, 224;
	add.s32 	%r2879, %r2878, -128;
	shr.u32 	%r2880, %r2879, 5;
	mul.wide.u32 	%rd703, %r2880, 4;
	sub.s64 	%rd34, %rd2, %rd703;
	ld.local.u32 	%r7037, [%rd34+24];
	ld.local.u32 	%r7038, [%rd34+20];
	setp.eq.s32 	%p68, %r115, 0;
	@%p68 bra 	$L__BB0_71;
	shf.l.wrap.b32 	%r7037, %r7038, %r7037, %r115;
	ld.local.u32 	%r2881, [%rd34+16];
	shf.l.wrap.b32 	%r7038, %r2881, %r7038, %r115;
$L__BB0_71:
	shr.u32 	%r2882, %r7037, 30;
	shf.l.wrap.b32 	%r2883, %r7038, %r7037, 2;
	shl.b32 	%r2884, %r7038, 2;
	shr.u32 	%r2885, %r2883, 31;
	add.s32 	%r2886, %r2885, %r2882;
	neg.s32 	%r2887, %r2886;
	setp.lt.s32 	%p69, %r111, 0;
	selp.b32 	%r7039, %r2887, %r2886, %p69;
	xor.b32  	%r2888, %r2883, %r111;
	shr.s32 	%r2889, %r2883, 31;
	xor.b32  	%r2890, %r2889, %r2883;
	xor.b32  	%r2891, %r2889, %r2884;
	cvt.u64.u32 	%rd704, %r2890;
	shl.b64 	%rd705, %rd704, 32;
	cvt.u64.u32 	%rd706, %r2891;
	or.b64  	%rd707, %rd705, %rd706;
	cvt.rn.f64.s64 	%fd17, %rd707;
	mul.f64 	%fd18, %fd17, 0d3BF921FB54442D19;
	cvt.rn.f32.f64 	%f1147, %fd18;
	neg.f32 	%f1148, %f1147;
	setp.lt.s32 	%p70, %r2888, 0;
	selp.f32 	%f4512, %f1148, %f1147, %p70;
	bra.uni 	$L__BB0_73;
$L__BB0_72:
	mov.f32 	%f1149, 0f00000000;
	mul.rn.f32 	%f4512, %f42, %f1149;
	mov.b32 	%r7039, 0;
$L__BB0_73:
	setp.ltu.f32 	%p71, %f44, 0f47CE4780;
	mul.rn.f32 	%f1150, %f4512, %f4512;
	and.b32  	%r2893, %r7039, 1;
	setp.eq.b32 	%p72, %r2893, 1;
	selp.f32 	%f1151, 0f3F800000, %f4512, %p72;
	fma.rn.f32 	%f1152, %f1150, %f1151, 0f00000000;
	fma.rn.f32 	%f1153, %f1150, 0f37CBAC00, 0fBAB607ED;
	selp.f32 	%f1154, %f1153, 0fB94D4153, %p72;
	selp.f32 	%f1155, 0f3D2AAABB, 0f3C0885E4, %p72;
	fma.rn.f32 	%f1156, %f1154, %f1150, %f1155;
	selp.f32 	%f1157, 0fBEFFFFFF, 0fBE2AAAA8, %p72;
	fma.rn.f32 	%f1158, %f1156, %f1150, %f1157;
	fma.rn.f32 	%f1159, %f1158, %f1152, %f1151;
	and.b32  	%r2894, %r7039, 2;
	setp.eq.s32 	%p73, %r2894, 0;
	mov.f32 	%f1160, 0f00000000;
	sub.f32 	%f1161, %f1160, %f1159;
	selp.f32 	%f48, %f1159, %f1161, %p73;
	@%p71 bra 	$L__BB0_81;
	setp.eq.f32 	%p74, %f44, 0f7F800000;
	@%p74 bra 	$L__BB0_80;
	mov.b32 	%r124, %f42;
	shl.b32 	%r2896, %r124, 8;
	or.b32  	%r125, %r2896, -2147483648;
	mov.b64 	%rd2825, 0;
	mov.b32 	%r7040, 0;
$L__BB0_76:
	.pragma "nounroll";
	mul.wide.u32 	%rd709, %r7040, 4;
	mov.u64 	%rd710, __cudart_i2opi_f;
	add.s64 	%rd711, %rd710, %rd709;
	ld.global.nc.u32 	%r2897, [%rd711];
	mad.wide.u32 	%rd712, %r2897, %r125, %rd2825;
	shr.u64 	%rd2825, %rd712, 32;
	add.s64 	%rd713, %rd1, %rd709;
	st.local.u32 	[%rd713], %rd712;
	add.s32 	%r7040, %r7040, 1;
	setp.ne.s32 	%p75, %r7040, 6;
	@%p75 bra 	$L__BB0_76;
	shr.u32 	%r2898, %r124, 23;
	st.local.u32 	[%rd1+24], %rd2825;
	and.b32  	%r128, %r2898, 31;
	and.b32  	%r2899, %r2898, 224;
	add.s32 	%r2900, %r2899, -128;
	shr.u32 	%r2901, %r2900, 5;
	mul.wide.u32 	%rd714, %r2901, 4;
	sub.s64 	%rd37, %rd1, %rd714;
	ld.local.u32 	%r7041, [%rd37+24];
	ld.local.u32 	%r7042, [%rd37+20];
	setp.eq.s32 	%p76, %r128, 0;
	@%p76 bra 	$L__BB0_79;
	shf.l.wrap.b32 	%r7041, %r7042, %r7041, %r128;
	ld.local.u32 	%r2902, [%rd37+16];
	shf.l.wrap.b32 	%r7042, %r2902, %r7042, %r128;
$L__BB0_79:
	shr.u32 	%r2903, %r7041, 30;
	shf.l.wrap.b32 	%r2904, %r7042, %r7041, 2;
	shl.b32 	%r2905, %r7042, 2;
	shr.u32 	%r2906, %r2904, 31;
	add.s32 	%r2907, %r2906, %r2903;
	neg.s32 	%r2908, %r2907;
	setp.lt.s32 	%p77, %r124, 0;
	selp.b32 	%r7043, %r2908, %r2907, %p77;
	xor.b32  	%r2909, %r2904, %r124;
	shr.s32 	%r2910, %r2904, 31;
	xor.b32  	%r2911, %r2910, %r2904;
	xor.b32  	%r2912, %r2910, %r2905;
	cvt.u64.u32 	%rd715, %r2911;
	shl.b64 	%rd716, %rd715, 32;
	cvt.u64.u32 	%rd717, %r2912;
	or.b64  	%rd718, %rd716, %rd717;
	cvt.rn.f64.s64 	%fd19, %rd718;
	mul.f64 	%fd20, %fd19, 0d3BF921FB54442D19;
	cvt.rn.f32.f64 	%f1162, %fd20;
	neg.f32 	%f1163, %f1162;
	setp.lt.s32 	%p78, %r2909, 0;
	selp.f32 	%f4513, %f1163, %f1162, %p78;
	bra.uni 	$L__BB0_81;
$L__BB0_80:
	mov.f32 	%f1164, 0f00000000;
	mul.rn.f32 	%f4513, %f42, %f1164;
	mov.b32 	%r7043, 0;
$L__BB0_81:
	add.s32 	%r2914, %r7043, 1;
	mul.rn.f32 	%f1165, %f4513, %f4513;
	and.b32  	%r2915, %r7043, 1;
	setp.eq.b32 	%p79, %r2915, 1;
	selp.f32 	%f1166, %f4513, 0f3F800000, %p79;
	fma.rn.f32 	%f1167, %f1165, %f1166, 0f00000000;
	fma.rn.f32 	%f1168, %f1165, 0f37CBAC00, 0fBAB607ED;
	selp.f32 	%f1169, 0fB94D4153, %f1168, %p79;
	selp.f32 	%f1170, 0f3C0885E4, 0f3D2AAABB, %p79;
	fma.rn.f32 	%f1171, %f1169, %f1165, %f1170;
	selp.f32 	%f1172, 0fBE2AAAA8, 0fBEFFFFFF, %p79;
	fma.rn.f32 	%f1173, %f1171, %f1165, %f1172;
	fma.rn.f32 	%f1174, %f1173, %f1167, %f1166;
	and.b32  	%r2916, %r2914, 2;
	setp.eq.s32 	%p80, %r2916, 0;
	mov.f32 	%f1175, 0f00000000;
	sub.f32 	%f1176, %f1175, %f1174;
	selp.f32 	%f1177, %f1174, %f1176, %p80;
	fma.rn.f32 	%f52, %f48, %f1177, %f42;
	mul.f32 	%f1178, %f52, 0f3F22F983;
	cvt.rni.s32.f32 	%r7051, %f1178;
	cvt.rn.f32.s32 	%f1179, %r7051;
	fma.rn.f32 	%f1180, %f1179, 0fBFC90FDA, %f52;
	fma.rn.f32 	%f1181, %f1179, 0fB3A22168, %f1180;
	fma.rn.f32 	%f4515, %f1179, 0fA7C234C5, %f1181;
	abs.f32 	%f54, %f52;
	setp.ltu.f32 	%p81, %f54, 0f47CE4780;
	mov.u32 	%r7047, %r7051;
	mov.f32 	%f4514, %f4515;
	@%p81 bra 	$L__BB0_89;
	setp.eq.f32 	%p82, %f54, 0f7F800000;
	@%p82 bra 	$L__BB0_88;
	mov.b32 	%r138, %f52;
	shl.b32 	%r2918, %r138, 8;
	or.b32  	%r139, %r2918, -2147483648;
	mov.b64 	%rd2826, 0;
	mov.b32 	%r7044, 0;
$L__BB0_84:
	.pragma "nounroll";
	mul.wide.u32 	%rd720, %r7044, 4;
	mov.u64 	%rd721, __cudart_i2opi_f;
	add.s64 	%rd722, %rd721, %rd720;
	ld.global.nc.u32 	%r2919, [%rd722];
	mad.wide.u32 	%rd723, %r2919, %r139, %rd2826;
	shr.u64 	%rd2826, %rd723, 32;
	add.s64 	%rd724, %rd2, %rd720;
	st.local.u32 	[%rd724], %rd723;
	add.s32 	%r7044, %r7044, 1;
	setp.ne.s32 	%p83, %r7044, 6;
	@%p83 bra 	$L__BB0_84;
	shr.u32 	%r2920, %r138, 23;
	st.local.u32 	[%rd2+24], %rd2826;
	and.b32  	%r142, %r2920, 31;
	and.b32  	%r2921, %r2920, 224;
	add.s32 	%r2922, %r2921, -128;
	shr.u32 	%r2923, %r2922, 5;
	mul.wide.u32 	%rd725, %r2923, 4;
	sub.s64 	%rd40, %rd2, %rd725;
	ld.local.u32 	%r7045, [%rd40+24];
	ld.local.u32 	%r7046, [%rd40+20];
	setp.eq.s32 	%p84, %r142, 0;
	@%p84 bra 	$L__BB0_87;
	shf.l.wrap.b32 	%r7045, %r7046, %r7045, %r142;
	ld.local.u32 	%r2924, [%rd40+16];
	shf.l.wrap.b32 	%r7046, %r2924, %r7046, %r142;
$L__BB0_87:
	shr.u32 	%r2925, %r7045, 30;
	shf.l.wrap.b32 	%r2926, %r7046, %r7045, 2;
	shl.b32 	%r2927, %r7046, 2;
	shr.u32 	%r2928, %r2926, 31;
	add.s32 	%r2929, %r2928, %r2925;
	neg.s32 	%r2930, %r2929;
	setp.lt.s32 	%p85, %r138, 0;
	selp.b32 	%r7047, %r2930, %r2929, %p85;
	xor.b32  	%r2931, %r2926, %r138;
	shr.s32 	%r2932, %r2926, 31;
	xor.b32  	%r2933, %r2932, %r2926;
	xor.b32  	%r2934, %r2932, %r2927;
	cvt.u64.u32 	%rd726, %r2933;
	shl.b64 	%rd727, %rd726, 32;
	cvt.u64.u32 	%rd728, %r2934;
	or.b64  	%rd729, %rd727, %rd728;
	cvt.rn.f64.s64 	%fd21, %rd729;
	mul.f64 	%fd22, %fd21, 0d3BF921FB54442D19;
	cvt.rn.f32.f64 	%f1182, %fd22;
	neg.f32 	%f1183, %f1182;
	setp.lt.s32 	%p86, %r2931, 0;
	selp.f32 	%f4514, %f1183, %f1182, %p86;
	bra.uni 	$L__BB0_89;
$L__BB0_88:
	mov.f32 	%f1184, 0f00000000;
	mul.rn.f32 	%f4514, %f52, %f1184;
	mov.b32 	%r7047, 0;
$L__BB0_89:
	setp.ltu.f32 	%p87, %f54, 0f47CE4780;
	mul.rn.f32 	%f1185, %f4514, %f4514;
	and.b32  	%r2936, %r7047, 1;
	setp.eq.b32 	%p88, %r2936, 1;
	selp.f32 	%f1186, 0f3F800000, %f4514, %p88;
	fma.rn.f32 	%f1187, %f1185, %f1186, 0f00000000;
	fma.rn.f32 	%f1188, %f1185, 0f37CBAC00, 0fBAB607ED;
	selp.f32 	%f1189, %f1188, 0fB94D4153, %p88;
	selp.f32 	%f1190, 0f3D2AAABB, 0f3C0885E4, %p88;
	fma.rn.f32 	%f1191, %f1189, %f1185, %f1190;
	selp.f32 	%f1192, 0fBEFFFFFF, 0fBE2AAAA8, %p88;
	fma.rn.f32 	%f1193, %f1191, %f1185, %f1192;
	fma.rn.f32 	%f1194, %f1193, %f1187, %f1186;
	and.b32  	%r2937, %r7047, 2;
	setp.eq.s32 	%p89, %r2937, 0;
	mov.f32 	%f1195, 0f00000000;
	sub.f32 	%f1196, %f1195, %f1194;
	selp.f32 	%f58, %f1194, %f1196, %p89;
	@%p87 bra 	$L__BB0_97;
	setp.eq.f32 	%p90, %f54, 0f7F800000;
	@%p90 bra 	$L__BB0_96;
	mov.b32 	%r151, %f52;
	shl.b32 	%r2939, %r151, 8;
	or.b32  	%r152, %r2939, -2147483648;
	mov.b64 	%rd2827, 0;
	mov.b32 	%r7048, 0;
$L__BB0_92:
	.pragma "nounroll";
	mul.wide.u32 	%rd731, %r7048, 4;
	mov.u64 	%rd732, __cudart_i2opi_f;
	add.s64 	%rd733, %rd732, %rd731;
	ld.global.nc.u32 	%r2940, [%rd733];
	mad.wide.u32 	%rd734, %r2940, %r152, %rd2827;
	shr.u64 	%rd2827, %rd734, 32;
	add.s64 	%rd735, %rd1, %rd731;
	st.local.u32 	[%rd735], %rd734;
	add.s32 	%r7048, %r7048, 1;
	setp.ne.s32 	%p91, %r7048, 6;
	@%p91 bra 	$L__BB0_92;
	shr.u32 	%r2941, %r151, 23;
	st.local.u32 	[%rd1+24], %rd2827;
	and.b32  	%r155, %r2941, 31;
	and.b32  	%r2942, %r2941, 224;
	add.s32 	%r2943, %r2942, -128;
	shr.u32 	%r2944, %r2943, 5;
	mul.wide.u32 	%rd736, %r2944, 4;
	sub.s64 	%rd43, %rd1, %rd736;
	ld.local.u32 	%r7049, [%rd43+24];
	ld.local.u32 	%r7050, [%rd43+20];
	setp.eq.s32 	%p92, %r155, 0;
	@%p92 bra 	$L__BB0_95;
	shf.l.wrap.b32 	%r7049, %r7050, %r7049, %r155;
	ld.local.u32 	%r2945, [%rd43+16];
	shf.l.wrap.b32 	%r7050, %r2945, %r7050, %r155;
$L__BB0_95:
	shr.u32 	%r2946, %r7049, 30;
	shf.l.wrap.b32 	%r2947, %r7050, %r7049, 2;
	shl.b32 	%r2948, %r7050, 2;
	shr.u32 	%r2949, %r2947, 31;
	add.s32 	%r2950, %r2949, %r2946;
	neg.s32 	%r2951, %r2950;
	setp.lt.s32 	%p93, %r151, 0;
	selp.b32 	%r7051, %r2951, %r2950, %p93;
	xor.b32  	%r2952, %r2947, %r151;
	shr.s32 	%r2953, %r2947, 31;
	xor.b32  	%r2954, %r2953, %r2947;
	xor.b32  	%r2955, %r2953, %r2948;
	cvt.u64.u32 	%rd737, %r2954;
	shl.b64 	%rd738, %rd737, 32;
	cvt.u64.u32 	%rd739, %r2955;
	or.b64  	%rd740, %rd738, %rd739;
	cvt.rn.f64.s64 	%fd23, %rd740;
	mul.f64 	%fd24, %fd23, 0d3BF921FB54442D19;
	cvt.rn.f32.f64 	%f1197, %fd24;
	neg.f32 	%f1198, %f1197;
	setp.lt.s32 	%p94, %r2952, 0;
	selp.f32 	%f4515, %f1198, %f1197, %p94;
	bra.uni 	$L__BB0_97;
$L__BB0_96:
	mov.f32 	%f1199, 0f00000000;
	mul.rn.f32 	%f4515, %f52, %f1199;
	mov.b32 	%r7051, 0;
$L__BB0_97:
	add.s32 	%r2957, %r7051, 1;
	mul.rn.f32 	%f1200, %f4515, %f4515;
	and.b32  	%r2958, %r7051, 1;
	setp.eq.b32 	%p95, %r2958, 1;
	selp.f32 	%f1201, %f4515, 0f3F800000, %p95;
	fma.rn.f32 	%f1202, %f1200, %f1201, 0f00000000;
	fma.rn.f32 	%f1203, %f1200, 0f37CBAC00, 0fBAB607ED;
	selp.f32 	%f1204, 0fB94D4153, %f1203, %p95;
	selp.f32 	%f1205, 0f3C0885E4, 0f3D2AAABB, %p95;
	fma.rn.f32 	%f1206, %f1204, %f1200, %f1205;
	selp.f32 	%f1207, 0fBE2AAAA8, 0fBEFFFFFF, %p95;
	fma.rn.f32 	%f1208, %f1206, %f1200, %f1207;
	fma.rn.f32 	%f1209, %f1208, %f1202, %f1201;
	and.b32  	%r2959, %r2957, 2;
	setp.eq.s32 	%p96, %r2959, 0;
	mov.f32 	%f1210, 0f00000000;
	sub.f32 	%f1211, %f1210, %f1209;
	selp.f32 	%f1212, %f1209, %f1211, %p96;
	fma.rn.f32 	%f62, %f58, %f1212, %f52;
	mul.f32 	%f1213, %f62, 0f3F22F983;
	cvt.rni.s32.f32 	%r7059, %f1213;
	cvt.rn.f32.s32 	%f1214, %r7059;
	fma.rn.f32 	%f1215, %f1214, 0fBFC90FDA, %f62;
	fma.rn.f32 	%f1216, %f1214, 0fB3A22168, %f1215;
	fma.rn.f32 	%f4517, %f1214, 0fA7C234C5, %f1216;
	abs.f32 	%f64, %f62;
	setp.ltu.f32 	%p97, %f64, 0f47CE4780;
	mov.u32 	%r7055, %r7059;
	mov.f32 	%f4516, %f4517;
	@%p97 bra 	$L__BB0_105;
	setp.eq.f32 	%p98, %f64, 0f7F800000;
	@%p98 bra 	$L__BB0_104;
	mov.b32 	%r165, %f62;
	shl.b32 	%r2961, %r165, 8;
	or.b32  	%r166, %r2961, -2147483648;
	mov.b64 	%rd2828, 0;
	mov.b32 	%r7052, 0;
$L__BB0_100:
	.pragma "nounroll";
	mul.wide.u32 	%rd742, %r7052, 4;
	mov.u64 	%rd743, __cudart_i2opi_f;
	add.s64 	%rd744, %rd743, %rd742;
	ld.global.nc.u32 	%r2962, [%rd744];
	mad.wide.u32 	%rd745, %r2962, %r166, %rd2828;
	shr.u64 	%rd2828, %rd745, 32;
	add.s64 	%rd746, %rd2, %rd742;
	st.local.u32 	[%rd746], %rd745;
	add.s32 	%r7052, %r7052, 1;
	setp.ne.s32 	%p99, %r7052, 6;
	@%p99 bra 	$L__BB0_100;
	shr.u32 	%r2963, %r165, 23;
	st.local.u32 	[%rd2+24], %rd2828;
	and.b32  	%r169, %r2963, 31;
	and.b32  	%r2964, %r2963, 224;
	add.s32 	%r2965, %r2964, -128;
	shr.u32 	%r2966, %r2965, 5;
	mul.wide.u32 	%rd747, %r2966, 4;
	sub.s64 	%rd46, %rd2, %rd747;
	ld.local.u32 	%r7053, [%rd46+24];
	ld.local.u32 	%r7054, [%rd46+20];
	setp.eq.s32 	%p100, %r169, 0;
	@%p100 bra 	$L__BB0_103;
	shf.l.wrap.b32 	%r7053, %r7054, %r7053, %r169;
	ld.local.u32 	%r2967, [%rd46+16];
	shf.l.wrap.b32 	%r7054, %r2967, %r7054, %r169;
$L__BB0_103:
	shr.u32 	%r2968, %r7053, 30;
	shf.l.wrap.b32 	%r2969, %r7054, %r7053, 2;
	shl.b32 	%r2970, %r7054, 2;
	shr.u32 	%r2971, %r2969, 31;
	add.s32 	%r2972, %r2971, %r2968;
	neg.s32 	%r2973, %r2972;
	setp.lt.s32 	%p101, %r165, 0;
	selp.b32 	%r7055, %r2973, %r2972, %p101;
	xor.b32  	%r2974, %r2969, %r165;
	shr.s32 	%r2975, %r2969, 31;
	xor.b32  	%r2976, %r2975, %r2969;
	xor.b32  	%r2977, %r2975, %r2970;
	cvt.u64.u32 	%rd748, %r2976;
	shl.b64 	%rd749, %rd748, 32;
	cvt.u64.u32 	%rd750, %r2977;
	or.b64  	%rd751, %rd749, %rd750;
	cvt.rn.f64.s64 	%fd25, %rd751;
	mul.f64 	%fd26, %fd25, 0d3BF921FB54442D19;
	cvt.rn.f32.f64 	%f1217, %fd26;
	neg.f32 	%f1218, %f1217;
	setp.lt.s32 	%p102, %r2974, 0;
	selp.f32 	%f4516, %f1218, %f1217, %p102;
	bra.uni 	$L__BB0_105;
$L__BB0_104:
	mov.f32 	%f1219, 0f00000000;
	mul.rn.f32 	%f4516, %f62, %f1219;
	mov.b32 	%r7055, 0;
$L__BB0_105:
	setp.ltu.f32 	%p103, %f64, 0f47CE4780;
	mul.rn.f32 	%f1220, %f4516, %f4516;
	and.b32  	%r2979, %r7055, 1;
	setp.eq.b32 	%p104, %r2979, 1;
	selp.f32 	%f1221, 0f3F800000, %f4516, %p104;
	fma.rn.f32 	%f1222, %f1220, %f1221, 0f00000000;
	fma.rn.f32 	%f1223, %f1220, 0f37CBAC00, 0fBAB607ED;
	selp.f32 	%f1224, %f1223, 0fB94D4153, %p104;
	selp.f32 	%f1225, 0f3D2AAABB, 0f3C0885E4, %p104;
	fma.rn.f32 	%f1226, %f1224, %f1220, %f1225;
	selp.f32 	%f1227, 0fBEFFFFFF, 0fBE2AAAA8, %p104;
	fma.rn.f32 	%f1228, %f1226, %f1220, %f1227;
	fma.rn.f32 	%f1229, %f1228, %f1222, %f1221;
	and.b32  	%r2980, %r7055, 2;
	setp.eq.s32 	%p105, %r2980, 0;
	mov.f32 	%f1230, 0f00000000;
	sub.f32 	%f1231, %f1230, %f1229;
	selp.f32 	%f68, %f1229, %f1231, %p105;
	@%p103 bra 	$L__BB0_113;
	setp.eq.f32 	%p106, %f64, 0f7F800000;
	@%p106 bra 	$L__BB0_112;
	mov.b32 	%r178, %f62;
	shl.b32 	%r2982, %r178, 8;
	or.b32  	%r179, %r2982, -2147483648;
	mov.b64 	%rd2829, 0;
	mov.b32 	%r7056, 0;
$L__BB0_108:
	.pragma "nounroll";
	mul.wide.u32 	%rd753, %r7056, 4;
	mov.u64 	%rd754, __cudart_i2opi_f;
	add.s64 	%rd755, %rd754, %rd753;
	ld.global.nc.u32 	%r2983, [%rd755];
	mad.wide.u32 	%rd756, %r2983, %r179, %rd2829;
	shr.u64 	%rd2829, %rd756, 32;
	add.s64 	%rd757, %rd1, %rd753;
	st.local.u32 	[%rd757], %rd756;
	add.s32 	%r7056, %r7056, 1;
	setp.ne.s32 	%p107, %r7056, 6;
	@%p107 bra 	$L__BB0_108;
	shr.u32 	%r2984, %r178, 23;
	st.local.u32 	[%rd1+24], %rd2829;
	and.b32  	%r182, %r2984, 31;
	and.b32  	%r2985, %r2984, 224;
	add.s32 	%r2986, %r2985, -128;
	shr.u32 	%r2987, %r2986, 5;
	mul.wide.u32 	%rd758, %r2987, 4;
	sub.s64 	%rd49, %rd1, %rd758;
	ld.local.u32 	%r7057, [%rd49+24];
	ld.local.u32 	%r7058, [%rd49+20];
	setp.eq.s32 	%p108, %r182, 0;
	@%p108 bra 	$L__BB0_111;
	shf.l.wrap.b32 	%r7057, %r7058, %r7057, %r182;
	ld.local.u32 	%r2988, [%rd49+16];
	shf.l.wrap.b32 	%r7058, %r2988, %r7058, %r182;
$L__BB0_111:
	shr.u32 	%r2989, %r7057, 30;
	shf.l.wrap.b32 	%r2990, %r7058, %r7057, 2;
	shl.b32 	%r2991, %r7058, 2;
	shr.u32 	%r2992, %r2990, 31;
	add.s32 	%r2993, %r2992, %r2989;
	neg.s32 	%r2994, %r2993;
	setp.lt.s32 	%p109, %r178, 0;
	selp.b32 	%r7059, %r2994, %r2993, %p109;
	xor.b32  	%r2995, %r2990, %r178;
	shr.s32 	%r2996, %r2990, 31;
	xor.b32  	%r2997, %r2996, %r2990;
	xor.b32  	%r2998, %r2996, %r2991;
	cvt.u64.u32 	%rd759, %r2997;
	shl.b64 	%rd760, %rd759, 32;
	cvt.u64.u32 	%rd761, %r2998;
	or.b64  	%rd762, %rd760, %rd761;
	cvt.rn.f64.s64 	%fd27, %rd762;
	mul.f64 	%fd28, %fd27, 0d3BF921FB54442D19;
	cvt.rn.f32.f64 	%f1232, %fd28;
	neg.f32 	%f1233, %f1232;
	setp.lt.s32 	%p110, %r2995, 0;
	selp.f32 	%f4517, %f1233, %f1232, %p110;
	bra.uni 	$L__BB0_113;
$L__BB0_112:
	mov.f32 	%f1234, 0f00000000;
	mul.rn.f32 	%f4517, %f62, %f1234;
	mov.b32 	%r7059, 0;
$L__BB0_113:
	add.s32 	%r3000, %r7059, 1;
	mul.rn.f32 	%f1235, %f4517, %f4517;
	and.b32  	%r3001, %r7059, 1;
	setp.eq.b32 	%p111, %r3001, 1;
	selp.f32 	%f1236, %f4517, 0f3F800000, %p111;
	fma.rn.f32 	%f1237, %f1235, %f1236, 0f00000000;
	fma.rn.f32 	%f1238, %f1235, 0f37CBAC00, 0fBAB607ED;
	selp.f32 	%f1239, 0fB94D4153, %f1238, %p111;
	selp.f32 	%f1240, 0f3C0885E4, 0f3D2AAABB, %p111;
	fma.rn.f32 	%f1241, %f1239, %f1235, %f1240;
	selp.f32 	%f1242, 0fBE2AAAA8, 0fBEFFFFFF, %p111;
	fma.rn.f32 	%f1243, %f1241, %f1235, %f1242;
	fma.rn.f32 	%f1244, %f1243, %f1237, %f1236;
	and.b32  	%r3002, %r3000, 2;
	setp.eq.s32 	%p112, %r3002, 0;
	mov.f32 	%f1245, 0f00000000;
	sub.f32 	%f1246, %f1245, %f1244;
	selp.f32 	%f1247, %f1244, %f1246, %p112;
	fma.rn.f32 	%f72, %f68, %f1247, %f62;
	mul.f32 	%f1248, %f72, 0f3F22F983;
	cvt.rni.s32.f32 	%r7067, %f1248;
	cvt.rn.f32.s32 	%f1249, %r7067;
	fma.rn.f32 	%f1250, %f1249, 0fBFC90FDA, %f72;
	fma.rn.f32 	%f1251, %f1249, 0fB3A22168, %f1250;
	fma.rn.f32 	%f4519, %f1249, 0fA7C234C5, %f1251;
	abs.f32 	%f74, %f72;
	setp.ltu.f32 	%p113, %f74, 0f47CE4780;
	mov.u32 	%r7063, %r7067;
	mov.f32 	%f4518, %f4519;
	@%p113 bra 	$L__BB0_121;
	setp.eq.f32 	%p114, %f74, 0f7F800000;
	@%p114 bra 	$L__BB0_120;
	mov.b32 	%r192, %f72;
	shl.b32 	%r3004, %r192, 8;
	or.b32  	%r193, %r3004, -2147483648;
	mov.b64 	%rd2830, 0;
	mov.b32 	%r7060, 0;
$L__BB0_116:
	.pragma "nounroll";
	mul.wide.u32 	%rd764, %r7060, 4;
	mov.u64 	%rd765, __cudart_i2opi_f;
	add.s64 	%rd766, %rd765, %rd764;
	ld.global.nc.u32 	%r3005, [%rd766];
	mad.wide.u32 	%rd767, %r3005, %r193, %rd2830;
	shr.u64 	%rd2830, %rd767, 32;
	add.s64 	%rd768, %rd2, %rd764;
	st.local.u32 	[%rd768], %rd767;
	add.s32 	%r7060, %r7060, 1;
	setp.ne.s32 	%p115, %r7060, 6;
	@%p115 bra 	$L__BB0_116;
	shr.u32 	%r3006, %r192, 23;
	st.local.u32 	[%rd2+24], %rd2830;
	and.b32  	%r196, %r3006, 31;
	and.b32  	%r3007, %r3006, 224;
	add.s32 	%r3008, %r3007, -128;
	shr.u32 	%r3009, %r3008, 5;
	mul.wide.u32 	%rd769, %r3009, 4;
	sub.s64 	%rd52, %rd2, %rd769;
	ld.local.u32 	%r7061, [%rd52+24];
	ld.local.u32 	%r7062, [%rd52+20];
	setp.eq.s32 	%p116, %r196, 0;
	@%p116 bra 	$L__BB0_119;
	shf.l.wrap.b32 	%r7061, %r7062, %r7061, %r196;
	ld.local.u32 	%r3010, [%rd52+16];
	shf.l.wrap.b32 	%r7062, %r3010, %r7062, %r196;
$L__BB0_119:
	shr.u32 	%r3011, %r7061, 30;
	shf.l.wrap.b32 	%r3012, %r7062, %r7061, 2;
	shl.b32 	%r3013, %r7062, 2;
	shr.u32 	%r3014, %r3012, 31;
	add.s32 	%r3015, %r3014, %r3011;
	neg.s32 	%r3016, %r3015;
	setp.lt.s32 	%p117, %r192, 0;
	selp.b32 	%r7063, %r3016, %r3015, %p117;
	xor.b32  	%r3017, %r3012, %r192;
	shr.s32 	%r3018, %r3012, 31;
	xor.b32  	%r3019, %r3018, %r3012;
	xor.b32  	%r3020, %r3018, %r3013;
	cvt.u64.u32 	%rd770, %r3019;
	shl.b64 	%rd771, %rd770, 32;
	cvt.u64.u32 	%rd772, %r3020;
	or.b64  	%rd773, %rd771, %rd772;
	cvt.rn.f64.s64 	%fd29, %rd773;
	mul.f64 	%fd30, %fd29, 0d3BF921FB54442D19;
	cvt.rn.f32.f64 	%f1252, %fd30;
	neg.f32 	%f1253, %f1252;
	setp.lt.s32 	%p118, %r3017, 0;
	selp.f32 	%f4518, %f1253, %f1252, %p118;
	bra.uni 	$L__BB0_121;
$L__BB0_120:
	mov.f32 	%f1254, 0f00000000;
	mul.rn.f32 	%f4518, %f72, %f1254;
	mov.b32 	%r7063, 0;
$L__BB0_121:
	setp.ltu.f32 	%p119, %f74, 0f47CE4780;
	mul.rn.f32 	%f1255, %f4518, %f4518;
	and.b32  	%r3022, %r7063, 1;
	setp.eq.b32 	%p120, %r3022, 1;
	selp.f32 	%f1256, 0f3F800000, %f4518, %p120;
	fma.rn.f32 	%f1257, %f1255, %f1256, 0f00000000;
	fma.rn.f32 	%f1258, %f1255, 0f37CBAC00, 0fBAB607ED;
	selp.f32 	%f1259, %f1258, 0fB94D4153, %p120;
	selp.f32 	%f1260, 0f3D2AAABB, 0f3C0885E4, %p120;
	fma.rn.f32 	%f1261, %f1259, %f1255, %f1260;
	selp.f32 	%f1262, 0fBEFFFFFF, 0fBE2AAAA8, %p120;
	fma.rn.f32 	%f1263, %f1261, %f1255, %f1262;
	fma.rn.f32 	%f1264, %f1263, %f1257, %f1256;
	and.b32  	%r3023, %r7063, 2;
	setp.eq.s32 	%p121, %r3023, 0;
	mov.f32 	%f1265, 0f00000000;
	sub.f32 	%f1266, %f1265, %f1264;
	selp.f32 	%f78, %f1264, %f1266, %p121;
	@%p119 bra 	$L__BB0_129;
	setp.eq.f32 	%p122, %f74, 0f7F800000;
	@%p122 bra 	$L__BB0_128;
	mov.b32 	%r205, %f72;
	shl.b32 	%r3025, %r205, 8;
	or.b32  	%r206, %r3025, -2147483648;
	mov.b64 	%rd2831, 0;
	mov.b32 	%r7064, 0;
$L__BB0_124:
	.pragma "nounroll";
	mul.wide.u32 	%rd775, %r7064, 4;
	mov.u64 	%rd776, __cudart_i2opi_f;
	add.s64 	%rd777, %rd776, %rd775;
	ld.global.nc.u32 	%r3026, [%rd777];
	mad.wide.u32 	%rd778, %r3026, %r206, %rd2831;
	shr.u64 	%rd2831, %rd778, 32;
	add.s64 	%rd779, %rd1, %rd775;
	st.local.u32 	[%rd779], %rd778;
	add.s32 	%r7064, %r7064, 1;
	setp.ne.s32 	%p123, %r7064, 6;
	@%p123 bra 	$L__BB0_124;
	shr.u32 	%r3027, %r205, 23;
	st.local.u32 	[%rd1+24], %rd2831;
	and.b32  	%r209, %r3027, 31;
	and.b32  	%r3028, %r3027, 224;
	add.s32 	%r3029, %r3028, -128;
	shr.u32 	%r3030, %r3029, 5;
	mul.wide.u32 	%rd780, %r3030, 4;
	sub.s64 	%rd55, %rd1, %rd780;
	ld.local.u32 	%r7065, [%rd55+24];
	ld.local.u32 	%r7066, [%rd55+20];
	setp.eq.s32 	%p124, %r209, 0;
	@%p124 bra 	$L__BB0_127;
	shf.l.wrap.b32 	%r7065, %r7066, %r7065, %r209;
	ld.local.u32 	%r3031, [%rd55+16];
	shf.l.wrap.b32 	%r7066, %r3031, %r7066, %r209;
$L__BB0_127:
	shr.u32 	%r3032, %r7065, 30;
	shf.l.wrap.b32 	%r3033, %r7066, %r7065, 2;
	shl.b32 	%r3034, %r7066, 2;
	shr.u32 	%r3035, %r3033, 31;
	add.s32 	%r3036, %r3035, %r3032;
	neg.s32 	%r3037, %r3036;
	setp.lt.s32 	%p125, %r205, 0;
	selp.b32 	%r7067, %r3037, %r3036, %p125;
	xor.b32  	%r3038, %r3033, %r205;
	shr.s32 	%r3039, %r3033, 31;
	xor.b32  	%r3040, %r3039, %r3033;
	xor.b32  	%r3041, %r3039, %r3034;
	cvt.u64.u32 	%rd781, %r3040;
	shl.b64 	%rd782, %rd781, 32;
	cvt.u64.u32 	%rd783, %r3041;
	or.b64  	%rd784, %rd782, %rd783;
	cvt.rn.f64.s64 	%fd31, %rd784;
	mul.f64 	%fd32, %fd31, 0d3BF921FB54442D19;
	cvt.rn.f32.f64 	%f1267, %fd32;
	neg.f32 	%f1268, %f1267;
	setp.lt.s32 	%p126, %r3038, 0;
	selp.f32 	%f4519, %f1268, %f1267, %p126;
	bra.uni 	$L__BB0_129;
$L__BB0_128:
	mov.f32 	%f1269, 0f00000000;
	mul.rn.f32 	%f4519, %f72, %f1269;
	mov.b32 	%r7067, 0;
$L__BB0_129:
	add.s32 	%r3043, %r7067, 1;
	mul.rn.f32 	%f1270, %f4519, %f4519;
	and.b32  	%r3044, %r7067, 1;
	setp.eq.b32 	%p127, %r3044, 1;
	selp.f32 	%f1271, %f4519, 0f3F800000, %p127;
	fma.rn.f32 	%f1272, %f1270, %f1271, 0f00000000;
	fma.rn.f32 	%f1273, %f1270, 0f37CBAC00, 0fBAB607ED;
	selp.f32 	%f1274, 0fB94D4153, %f1273, %p127;
	selp.f32 	%f1275, 0f3C0885E4, 0f3D2AAABB, %p127;
	fma.rn.f32 	%f1276, %f1274, %f1270, %f1275;
	selp.f32 	%f1277, 0fBE2AAAA8, 0fBEFFFFFF, %p127;
	fma.rn.f32 	%f1278, %f1276, %f1270, %f1277;
	fma.rn.f32 	%f1279, %f1278, %f1272, %f1271;
	and.b32  	%r3045, %r3043, 2;
	setp.eq.s32 	%p128, %r3045, 0;
	mov.f32 	%f1280, 0f00000000;
	sub.f32 	%f1281, %f1280, %f1279;
	selp.f32 	%f1282, %f1279, %f1281, %p128;
	fma.rn.f32 	%f82, %f78, %f1282, %f72;
	mul.f32 	%f1283, %f82, 0f3F22F983;
	cvt.rni.s32.f32 	%r7075, %f1283;
	cvt.rn.f32.s32 	%f1284, %r7075;
	fma.rn.f32 	%f1285, %f1284, 0fBFC90FDA, %f82;
	fma.rn.f32 	%f1286, %f1284, 0fB3A22168, %f1285;
	fma.rn.f32 	%f4521, %f1284, 0fA7C234C5, %f1286;
	abs.f32 	%f84, %f82;
	setp.ltu.f32 	%p129, %f84, 0f47CE4780;
	mov.u32 	%r7071, %r7075;
	mov.f32 	%f4520, %f4521;
	@%p129 bra 	$L__BB0_137;
	setp.eq.f32 	%p130, %f84, 0f7F800000;
	@%p130 bra 	$L__BB0_136;
	mov.b32 	%r219, %f82;
	shl.b32 	%r3047, %r219, 8;
	or.b32  	%r220, %r3047, -2147483648;
	mov.b64 	%rd2832, 0;
	mov.b32 	%r7068, 0;
$L__BB0_132:
	.pragma "nounroll";
	mul.wide.u32 	%rd786, %r7068, 4;
	mov.u64 	%rd787, __cudart_i2opi_f;
	add.s64 	%rd788, %rd787, %rd786;
	ld.global.nc.u32 	%r3048, [%rd788];
	mad.wide.u32 	%rd789, %r3048, %r220, %rd2832;
	shr.u64 	%rd2832, %rd789, 32;
	add.s64 	%rd790, %rd2, %rd786;
	st.local.u32 	[%rd790], %rd789;
	add.s32 	%r7068, %r7068, 1;
	setp.ne.s32 	%p131, %r7068, 6;
	@%p131 bra 	$L__BB0_132;
	shr.u32 	%r3049, %r219, 23;
	st.local.u32 	[%rd2+24], %rd2832;
	and.b32  	%r223, %r3049, 31;
	and.b32  	%r3050, %r3049, 224;
	add.s32 	%r3051, %r3050, -128;
	shr.u32 	%r3052, %r3051, 5;
	mul.wide.u32 	%rd791, %r3052, 4;
	sub.s64 	%rd58, %rd2, %rd791;
	ld.local.u32 	%r7069, [%rd58+24];
	ld.local.u32 	%r7070, [%rd58+20];
	setp.eq.s32 	%p132, %r223, 0;
	@%p132 bra 	$L__BB0_135;
	shf.l.wrap.b32 	%r7069, %r7070, %r7069, %r223;
	ld.local.u32 	%r3053, [%rd58+16];
	shf.l.wrap.b32 	%r7070, %r3053, %r7070, %r223;
$L__BB0_135:
	shr.u32 	%r3054, %r7069, 30;
	shf.l.wrap.b32 	%r3055, %r7070, %r7069, 2;
	shl.b32 	%r3056, %r7070, 2;
	shr.u32 	%r3057, %r3055, 31;
	add.s32 	%r3058, %r3057, %r3054;
	neg.s32 	%r3059, %r3058;
	setp.lt.s32 	%p133, %r219, 0;
	selp.b32 	%r7071, %r3059, %r3058, %p133;
	xor.b32  	%r3060, %r3055, %r219;
	shr.s32 	%r3061, %r3055, 31;
	xor.b32  	%r3062, %r3061, %r3055;
	xor.b32  	%r3063, %r3061, %r3056;
	cvt.u64.u32 	%rd792, %r3062;
	shl.b64 	%rd793, %rd792, 32;
	cvt.u64.u32 	%rd794, %r3063;
	or.b64  	%rd795, %rd793, %rd794;
	cvt.rn.f64.s64 	%fd33, %rd795;
	mul.f64 	%fd34, %fd33, 0d3BF921FB54442D19;
	cvt.rn.f32.f64 	%f1287, %fd34;
	neg.f32 	%f1288, %f1287;
	setp.lt.s32 	%p134, %r3060, 0;
	selp.f32 	%f4520, %f1288, %f1287, %p134;
	bra.uni 	$L__BB0_137;
$L__BB0_136:
	mov.f32 	%f1289, 0f00000000;
	mul.rn.f32 	%f4520, %f82, %f1289;
	mov.b32 	%r7071, 0;
$L__BB0_137:
	setp.ltu.f32 	%p135, %f84, 0f47CE4780;
	mul.rn.f32 	%f1290, %f4520, %f4520;
	and.b32  	%r3065, %r7071, 1;
	setp.eq.b32 	%p136, %r3065, 1;
	selp.f32 	%f1291, 0f3F800000, %f4520, %p136;
	fma.rn.f32 	%f1292, %f1290, %f1291, 0f00000000;
	fma.rn.f32 	%f1293, %f1290, 0f37CBAC00, 0fBAB607ED;
	selp.f32 	%f1294, %f1293, 0fB94D4153, %p136;
	selp.f32 	%f1295, 0f3D2AAABB, 0f3C0885E4, %p136;
	fma.rn.f32 	%f1296, %f1294, %f1290, %f1295;
	selp.f32 	%f1297, 0fBEFFFFFF, 0fBE2AAAA8, %p136;
	fma.rn.f32 	%f1298, %f1296, %f1290, %f1297;
	fma.rn.f32 	%f1299, %f1298, %f1292, %f1291;
	and.b32  	%r3066, %r7071, 2;
	setp.eq.s32 	%p137, %r3066, 0;
	mov.f32 	%f1300, 0f00000000;
	sub.f32 	%f1301, %f1300, %f1299;
	selp.f32 	%f88, %f1299, %f1301, %p137;
	@%p135 bra 	$L__BB0_145;
	setp.eq.f32 	%p138, %f84, 0f7F800000;
	@%p138 bra 	$L__BB0_144;
	mov.b32 	%r232, %f82;
	shl.b32 	%r3068, %r232, 8;
	or.b32  	%r233, %r3068, -2147483648;
	mov.b64 	%rd2833, 0;
	mov.b32 	%r7072, 0;
$L__BB0_140:
	.pragma "nounroll";
	mul.wide.u32 	%rd797, %r7072, 4;
	mov.u64 	%rd798, __cudart_i2opi_f;
	add.s64 	%rd799, %rd798, %rd797;
	ld.global.nc.u32 	%r3069, [%rd799];
	mad.wide.u32 	%rd800, %r3069, %r233, %rd2833;
	shr.u64 	%rd2833, %rd800, 32;
	add.s64 	%rd801, %rd1, %rd797;
	st.local.u32 	[%rd801], %rd800;
	add.s32 	%r7072, %r7072, 1;
	setp.ne.s32 	%p139, %r7072, 6;
	@%p139 bra 	$L__BB0_140;
	shr.u32 	%r3070, %r232, 23;
	st.local.u32 	[%rd1+24], %rd2833;
	and.b32  	%r236, %r3070, 31;
	and.b32  	%r3071, %r3070, 224;
	add.s32 	%r3072, %r3071, -128;
	shr.u32 	%r3073, %r3072, 5;
	mul.wide.u32 	%rd802, %r3073, 4;
	sub.s64 	%rd61, %rd1, %rd802;
	ld.local.u32 	%r7073, [%rd61+24];
	ld.local.u32 	%r7074, [%rd61+20];
	setp.eq.s32 	%p140, %r236, 0;
	@%p140 bra 	$L__BB0_143;
	shf.l.wrap.b32 	%r7073, %r7074, %r7073, %r236;
	ld.local.u32 	%r3074, [%rd61+16];
	shf.l.wrap.b32 	%r7074, %r3074, %r7074, %r236;
$L__BB0_143:
	shr.u32 	%r3075, %r7073, 30;
	shf.l.wrap.b32 	%r3076, %r7074, %r7073, 2;
	shl.b32 	%r3077, %r7074, 2;
	shr.u32 	%r3078, %r3076, 31;
	add.s32 	%r3079, %r3078, %r3075;
	neg.s32 	%r3080, %r3079;
	setp.lt.s32 	%p141, %r232, 0;
	selp.b32 	%r7075, %r3080, %r3079, %p141;
	xor.b32  	%r3081, %r3076, %r232;
	shr.s32 	%r3082, %r3076, 31;
	xor.b32  	%r3083, %r3082, %r3076;
	xor.b32  	%r3084, %r3082, %r3077;
	cvt.u64.u32 	%rd803, %r3083;
	shl.b64 	%rd804, %rd803, 32;
	cvt.u64.u32 	%rd805, %r3084;
	or.b64  	%rd806, %rd804, %rd805;
	cvt.rn.f64.s64 	%fd35, %rd806;
	mul.f64 	%fd36, %fd35, 0d3BF921FB54442D19;
	cvt.rn.f32.f64 	%f1302, %fd36;
	neg.f32 	%f1303, %f1302;
	setp.lt.s32 	%p142, %r3081, 0;
	selp.f32 	%f4521, %f1303, %f1302, %p142;
	bra.uni 	$L__BB0_145;
$L__BB0_144:
	mov.f32 	%f1304, 0f00000000;
	mul.rn.f32 	%f4521, %f82, %f1304;
	mov.b32 	%r7075, 0;
$L__BB0_145:
	add.s32 	%r3086, %r7075, 1;
	mul.rn.f32 	%f1305, %f4521, %f4521;
	and.b32  	%r3087, %r7075, 1;
	setp.eq.b32 	%p143, %r3087, 1;
	selp.f32 	%f1306, %f4521, 0f3F800000, %p143;
	fma.rn.f32 	%f1307, %f1305, %f1306, 0f00000000;
	fma.rn.f32 	%f1308, %f1305, 0f37CBAC00, 0fBAB607ED;
	selp.f32 	%f1309, 0fB94D4153, %f1308, %p143;
	selp.f32 	%f1310, 0f3C0885E4, 0f3D2AAABB, %p143;
	fma.rn.f32 	%f1311, %f1309, %f1305, %f1310;
	selp.f32 	%f1312, 0fBE2AAAA8, 0fBEFFFFFF, %p143;
	fma.rn.f32 	%f1313, %f1311, %f1305, %f1312;
	fma.rn.f32 	%f1314, %f1313, %f1307, %f1306;
	and.b32  	%r3088, %r3086, 2;
	setp.eq.s32 	%p144, %r3088, 0;
	mov.f32 	%f1315, 0f00000000;
	sub.f32 	%f1316, %f1315, %f1314;
	selp.f32 	%f1317, %f1314, %f1316, %p144;
	fma.rn.f32 	%f92, %f88, %f1317, %f82;
	mul.f32 	%f1318, %f92, 0f3F22F983;
	cvt.rni.s32.f32 	%r7083, %f1318;
	cvt.rn.f32.s32 	%f1319, %r7083;
	fma.rn.f32 	%f1320, %f1319, 0fBFC90FDA, %f92;
	fma.rn.f32 	%f1321, %f1319, 0fB3A22168, %f1320;
	fma.rn.f32 	%f4523, %f1319, 0fA7C234C5, %f1321;
	abs.f32 	%f94, %f92;
	setp.ltu.f32 	%p145, %f94, 0f47CE4780;
	mov.u32 	%r7079, %r7083;
	mov.f32 	%f4522, %f4523;
	@%p145 bra 	$L__BB0_153;
	setp.eq.f32 	%p146, %f94, 0f7F800000;
	@%p146 bra 	$L__BB0_152;
	mov.b32 	%r246, %f92;
	shl.b32 	%r3090, %r246, 8;
	or.b32  	%r247, %r3090, -2147483648;
	mov.b64 	%rd2834, 0;
	mov.b32 	%r7076, 0;
$L__BB0_148:
	.pragma "nounroll";
	mul.wide.u32 	%rd808, %r7076, 4;
	mov.u64 	%rd809, __cudart_i2opi_f;
	add.s64 	%rd810, %rd809, %rd808;
	ld.global.nc.u32 	%r3091, [%rd810];
	mad.wide.u32 	%rd811, %r3091, %r247, %rd2834;
	shr.u64 	%rd2834, %rd811, 32;
	add.s64 	%rd812, %rd2, %rd808;
	st.local.u32 	[%rd812], %rd811;
	add.s32 	%r7076, %r7076, 1;
	setp.ne.s32 	%p147, %r7076, 6;
	@%p147 bra 	$L__BB0_148;
	shr.u32 	%r3092, %r246, 23;
	st.local.u32 	[%rd2+24], %rd2834;
	and.b32  	%r250, %r3092, 31;
	and.b32  	%r3093, %r3092, 224;
	add.s32 	%r3094, %r3093, -128;
	shr.u32 	%r3095, %r3094, 5;
	mul.wide.u32 	%rd813, %r3095, 4;
	sub.s64 	%rd64, %rd2, %rd813;
	ld.local.u32 	%r7077, [%rd64+24];
	ld.local.u32 	%r7078, [%rd64+20];
	setp.eq.s32 	%p148, %r250, 0;
	@%p148 bra 	$L__BB0_151;
	shf.l.wrap.b32 	%r7077, %r7078, %r7077, %r250;
	ld.local.u32 	%r3096, [%rd64+16];
	shf.l.wrap.b32 	%r7078, %r3096, %r7078, %r250;
$L__BB0_151:
	shr.u32 	%r3097, %r7077, 30;
	shf.l.wrap.b32 	%r3098, %r7078, %r7077, 2;
	shl.b32 	%r3099, %r7078, 2;
	shr.u32 	%r3100, %r3098, 31;
	add.s32 	%r3101, %r3100, %r3097;
	neg.s32 	%r3102, %r3101;
	setp.lt.s32 	%p149, %r246, 0;
	selp.b32 	%r7079, %r3102, %r3101, %p149;
	xor.b32  	%r3103, %r3098, %r246;
	shr.s32 	%r3104, %r3098, 31;
	xor.b32  	%r3105, %r3104, %r3098;
	xor.b32  	%r3106, %r3104, %r3099;
	cvt.u64.u32 	%rd814, %r3105;
	shl.b64 	%rd815, %rd814, 32;
	cvt.u64.u32 	%rd816, %r3106;
	or.b64  	%rd817, %rd815, %rd816;
	cvt.rn.f64.s64 	%fd37, %rd817;
	mul.f64 	%fd38, %fd37, 0d3BF921FB54442D19;
	cvt.rn.f32.f64 	%f1322, %fd38;
	neg.f32 	%f1323, %f1322;
	setp.lt.s32 	%p150, %r3103, 0;
	selp.f32 	%f4522, %f1323, %f1322, %p150;
	bra.uni 	$L__BB0_153;
$L__BB0_152:
	mov.f32 	%f1324, 0f00000000;
	mul.rn.f32 	%f4522, %f92, %f1324;
	mov.b32 	%r7079, 0;
$L__BB0_153:
	setp.ltu.f32 	%p151, %f94, 0f47CE4780;
	mul.rn.f32 	%f1325, %f4522, %f4522;
	and.b32  	%r3108, %r7079, 1;
	setp.eq.b32 	%p152, %r3108, 1;
	selp.f32 	%f1326, 0f3F800000, %f4522, %p152;
	fma.rn.f32 	%f1327, %f1325, %f1326, 0f00000000;
	fma.rn.f32 	%f1328, %f1325, 0f37CBAC00, 0fBAB607ED;
	selp.f32 	%f1329, %f1328, 0fB94D4153, %p152;
	selp.f32 	%f1330, 0f3D2AAABB, 0f3C0885E4, %p152;
	fma.rn.f32 	%f1331, %f1329, %f1325, %f1330;
	selp.f32 	%f1332, 0fBEFFFFFF, 0fBE2AAAA8, %p152;
	fma.rn.f32 	%f1333, %f1331, %f1325, %f1332;
	fma.rn.f32 	%f1334, %f1333, %f1327, %f1326;
	and.b32  	%r3109, %r7079, 2;
	setp.eq.s32 	%p153, %r3109, 0;
	mov.f32 	%f1335, 0f00000000;
	sub.f32 	%f1336, %f1335, %f1334;
	selp.f32 	%f98, %f1334, %f1336, %p153;
	@%p151 bra 	$L__BB0_161;
	setp.eq.f32 	%p154, %f94, 0f7F800000;
	@%p154 bra 	$L__BB0_160;
	mov.b32 	%r259, %f92;
	shl.b32 	%r3111, %r259, 8;
	or.b32  	%r260, %r3111, -2147483648;
	mov.b64 	%rd2835, 0;
	mov.b32 	%r7080, 0;
$L__BB0_156:
	.pragma "nounroll";
	mul.wide.u32 	%rd819, %r7080, 4;
	mov.u64 	%rd820, __cudart_i2opi_f;
	add.s64 	%rd821, %rd820, %rd819;
	ld.global.nc.u32 	%r3112, [%rd821];
	mad.wide.u32 	%rd822, %r3112, %r260, %rd2835;
	shr.u64 	%rd2835, %rd822, 32;
	add.s64 	%rd823, %rd1, %rd819;
	st.local.u32 	[%rd823], %rd822;
	add.s32 	%r7080, %r7080, 1;
	setp.ne.s32 	%p155, %r7080, 6;
	@%p155 bra 	$L__BB0_156;
	shr.u32 	%r3113, %r259, 23;
	st.local.u32 	[%rd1+24], %rd2835;
	and.b32  	%r263, %r3113, 31;
	and.b32  	%r3114, %r3113, 224;
	add.s32 	%r3115, %r3114, -128;
	shr.u32 	%r3116, %r3115, 5;
	mul.wide.u32 	%rd824, %r3116, 4;
	sub.s64 	%rd67, %rd1, %rd824;
	ld.local.u32 	%r7081, [%rd67+24];
	ld.local.u32 	%r7082, [%rd67+20];
	setp.eq.s32 	%p156, %r263, 0;
	@%p156 bra 	$L__BB0_159;
	shf.l.wrap.b32 	%r7081, %r7082, %r7081, %r263;
	ld.local.u32 	%r3117, [%rd67+16];
	shf.l.wrap.b32 	%r7082, %r3117, %r7082, %r263;
$L__BB0_159:
	shr.u32 	%r3118, %r7081, 30;
	shf.l.wrap.b32 	%r3119, %r7082, %r7081, 2;
	shl.b32 	%r3120, %r7082, 2;
	shr.u32 	%r3121, %r3119, 31;
	add.s32 	%r3122, %r3121, %r3118;
	neg.s32 	%r3123, %r3122;
	setp.lt.s32 	%p157, %r259, 0;
	selp.b32 	%r7083, %r3123, %r3122, %p157;
	xor.b32  	%r3124, %r3119, %r259;
	shr.s32 	%r3125, %r3119, 31;
	xor.b32  	%r3126, %r3125, %r3119;
	xor.b32  	%r3127, %r3125, %r3120;
	cvt.u64.u32 	%rd825, %r3126;
	shl.b64 	%rd826, %rd825, 32;
	cvt.u64.u32 	%rd827, %r3127;
	or.b64  	%rd828, %rd826, %rd827;
	cvt.rn.f64.s64 	%fd39, %rd828;
	mul.f64 	%fd40, %fd39, 0d3BF921FB54442D19;
	cvt.rn.f32.f64 	%f1337, %fd40;
	neg.f32 	%f1338, %f1337;
	setp.lt.s32 	%p158, %r3124, 0;
	selp.f32 	%f4523, %f1338, %f1337, %p158;
	bra.uni 	$L__BB0_161;
$L__BB0_160:
	mov.f32 	%f1339, 0f00000000;
	mul.rn.f32 	%f4523, %f92, %f1339;
	mov.b32 	%r7083, 0;
$L__BB0_161:
	add.s32 	%r3129, %r7083, 1;
	mul.rn.f32 	%f1340, %f4523, %f4523;
	and.b32  	%r3130, %r7083, 1;
	setp.eq.b32 	%p159, %r3130, 1;
	selp.f32 	%f1341, %f4523, 0f3F800000, %p159;
	fma.rn.f32 	%f1342, %f1340, %f1341, 0f00000000;
	fma.rn.f32 	%f1343, %f1340, 0f37CBAC00, 0fBAB607ED;
	selp.f32 	%f1344, 0fB94D4153, %f1343, %p159;
	selp.f32 	%f1345, 0f3C0885E4, 0f3D2AAABB, %p159;
	fma.rn.f32 	%f1346, %f1344, %f1340, %f1345;
	selp.f32 	%f1347, 0fBE2AAAA8, 0fBEFFFFFF, %p159;
	fma.rn.f32 	%f1348, %f1346, %f1340, %f1347;
	fma.rn.f32 	%f1349, %f1348, %f1342, %f1341;
	and.b32  	%r3131, %r3129, 2;
	setp.eq.s32 	%p160, %r3131, 0;
	mov.f32 	%f1350, 0f00000000;
	sub.f32 	%f1351, %f1350, %f1349;
	selp.f32 	%f1352, %f1349, %f1351, %p160;
	fma.rn.f32 	%f102, %f98, %f1352, %f92;
	mul.f32 	%f1353, %f102, 0f3F22F983;
	cvt.rni.s32.f32 	%r7091, %f1353;
	cvt.rn.f32.s32 	%f1354, %r7091;
	fma.rn.f32 	%f1355, %f1354, 0fBFC90FDA, %f102;
	fma.rn.f32 	%f1356, %f1354, 0fB3A22168, %f1355;
	fma.rn.f32 	%f4525, %f1354, 0fA7C234C5, %f1356;
	abs.f32 	%f104, %f102;
	setp.ltu.f32 	%p161, %f104, 0f47CE4780;
	mov.u32 	%r7087, %r7091;
	mov.f32 	%f4524, %f4525;
	@%p161 bra 	$L__BB0_169;
	setp.eq.f32 	%p162, %f104, 0f7F800000;
	@%p162 bra 	$L__BB0_168;
	mov.b32 	%r273, %f102;
	shl.b32 	%r3133, %r273, 8;
	or.b32  	%r274, %r3133, -2147483648;
	mov.b64 	%rd2836, 0;
	mov.b32 	%r7084, 0;
$L__BB0_164:
	.pragma "nounroll";
	mul.wide.u32 	%rd830, %r7084, 4;
	mov.u64 	%rd831, __cudart_i2opi_f;
	add.s64 	%rd832, %rd831, %rd830;
	ld.global.nc.u32 	%r3134, [%rd832];
	mad.wide.u32 	%rd833, %r3134, %r274, %rd2836;
	shr.u64 	%rd2836, %rd833, 32;
	add.s64 	%rd834, %rd2, %rd830;
	st.local.u32 	[%rd834], %rd833;
	add.s32 	%r7084, %r7084, 1;
	setp.ne.s32 	%p163, %r7084, 6;
	@%p163 bra 	$L__BB0_164;
	shr.u32 	%r3135, %r273, 23;
	st.local.u32 	[%rd2+24], %rd2836;
	and.b32  	%r277, %r3135, 31;
	and.b32  	%r3136, %r3135, 224;
	add.s32 	%r3137, %r3136, -128;
	shr.u32 	%r3138, %r3137, 5;
	mul.wide.u32 	%rd835, %r3138, 4;
	sub.s64 	%rd70, %rd2, %rd835;
	ld.local.u32 	%r7085, [%rd70+24];
	ld.local.u32 	%r7086, [%rd70+20];
	setp.eq.s32 	%p164, %r277, 0;
	@%p164 bra 	$L__BB0_167;
	shf.l.wrap.b32 	%r7085, %r7086, %r7085, %r277;
	ld.local.u32 	%r3139, [%rd70+16];
	shf.l.wrap.b32 	%r7086, %r3139, %r7086, %r277;
$L__BB0_167:
	shr.u32 	%r3140, %r7085, 30;
	shf.l.wrap.b32 	%r3141, %r7086, %r7085, 2;
	shl.b32 	%r3142, %r7086, 2;
	shr.u32 	%r3143, %r3141, 31;
	add.s32 	%r3144, %r3143, %r3140;
	neg.s32 	%r3145, %r3144;
	setp.lt.s32 	%p165, %r273, 0;
	selp.b32 	%r7087, %r3145, %r3144, %p165;
	xor.b32  	%r3146, %r3141, %r273;
	shr.s32 	%r3147, %r3141, 31;
	xor.b32  	%r3148, %r3147, %r3141;
	xor.b32  	%r3149, %r3147, %r3142;
	cvt.u64.u32 	%rd836, %r3148;
	shl.b64 	%rd837, %rd836, 32;
	cvt.u64.u32 	%rd838, %r3149;
	or.b64  	%rd839, %rd837, %rd838;
	cvt.rn.f64.s64 	%fd41, %rd839;
	mul.f64 	%fd42, %fd41, 0d3BF921FB54442D19;
	cvt.rn.f32.f64 	%f1357, %fd42;
	neg.f32 	%f1358, %f1357;
	setp.lt.s32 	%p166, %r3146, 0;
	selp.f32 	%f4524, %f1358, %f1357, %p166;
	bra.uni 	$L__BB0_169;
$L__BB0_168:
	mov.f32 	%f1359, 0f00000000;
	mul.rn.f32 	%f4524, %f102, %f1359;
	mov.b32 	%r7087, 0;
$L__BB0_169:
	setp.ltu.f32 	%p167, %f104, 0f47CE4780;
	mul.rn.f32 	%f1360, %f4524, %f4524;
	and.b32  	%r3151, %r7087, 1;
	setp.eq.b32 	%p168, %r3151, 1;
	selp.f32 	%f1361, 0f3F800000, %f4524, %p168;
	fma.rn.f32 	%f1362, %f1360, %f1361, 0f00000000;
	fma.rn.f32 	%f1363, %f1360, 0f37CBAC00, 0fBAB607ED;
	selp.f32 	%f1364, %f1363, 0fB94D4153, %p168;
	selp.f32 	%f1365, 0f3D2AAABB, 0f3C0885E4, %p168;
	fma.rn.f32 	%f1366, %f1364, %f1360, %f1365;
	selp.f32 	%f1367, 0fBEFFFFFF, 0fBE2AAAA8, %p168;
	fma.rn.f32 	%f1368, %f1366, %f1360, %f1367;
	fma.rn.f32 	%f1369, %f1368, %f1362, %f1361;
	and.b32  	%r3152, %r7087, 2;
	setp.eq.s32 	%p169, %r3152, 0;
	mov.f32 	%f1370, 0f00000000;
	sub.f32 	%f1371, %f1370, %f1369;
	selp.f32 	%f108, %f1369, %f1371, %p169;
	@%p167 bra 	$L__BB0_177;
	setp.eq.f32 	%p170, %f104, 0f7F800000;
	@%p170 bra 	$L__BB0_176;
	mov.b32 	%r286, %f102;
	shl.b32 	%r3154, %r286, 8;
	or.b32  	%r287, %r3154, -2147483648;
	mov.b64 	%rd2837, 0;
	mov.b32 	%r7088, 0;
$L__BB0_172:
	.pragma "nounroll";
	mul.wide.u32 	%rd841, %r7088, 4;
	mov.u64 	%rd842, __cudart_i2opi_f;
	add.s64 	%rd843, %rd842, %rd841;
	ld.global.nc.u32 	%r3155, [%rd843];
	mad.wide.u32 	%rd844, %r3155, %r287, %rd2837;
	shr.u64 	%rd2837, %rd844, 32;
	add.s64 	%rd845, %rd1, %rd841;
	st.local.u32 	[%rd845], %rd844;
	add.s32 	%r7088, %r7088, 1;
	setp.ne.s32 	%p171, %r7088, 6;
	@%p171 bra 	$L__BB0_172;
	shr.u32 	%r3156, %r286, 23;
	st.local.u32 	[%rd1+24], %rd2837;
	and.b32  	%r290, %r3156, 31;
	and.b32  	%r3157, %r3156, 224;
	add.s32 	%r3158, %r3157, -128;
	shr.u32 	%r3159, %r3158, 5;
	mul.wide.u32 	%rd846, %r3159, 4;
	sub.s64 	%rd73, %rd1, %rd846;
	ld.local.u32 	%r7089, [%rd73+24];
	ld.local.u32 	%r7090, [%rd73+20];
	setp.eq.s32 	%p172, %r290, 0;
	@%p172 bra 	$L__BB0_175;
	shf.l.wrap.b32 	%r7089, %r7090, %r7089, %r290;
	ld.local.u32 	%r3160, [%rd73+16];
	shf.l.wrap.b32 	%r7090, %r3160, %r7090, %r290;
$L__BB0_175:
	shr.u32 	%r3161, %r7089, 30;
	shf.l.wrap.b32 	%r3162, %r7090, %r7089, 2;
	shl.b32 	%r3163, %r7090, 2;
	shr.u32 	%r3164, %r3162, 31;
	add.s32 	%r3165, %r3164, %r3161;
	neg.s32 	%r3166, %r3165;
	setp.lt.s32 	%p173, %r286, 0;
	selp.b32 	%r7091, %r3166, %r3165, %p173;
	xor.b32  	%r3167, %r3162, %r286;
	shr.s32 	%r3168, %r3162, 31;
	xor.b32  	%r3169, %r3168, %r3162;
	xor.b32  	%r3170, %r3168, %r3163;
	cvt.u64.u32 	%rd847, %r3169;
	shl.b64 	%rd848, %rd847, 32;
	cvt.u64.u32 	%rd849, %r3170;
	or.b64  	%rd850, %rd848, %rd849;
	cvt.rn.f64.s64 	%fd43, %rd850;
	mul.f64 	%fd44, %fd43, 0d3BF921FB54442D19;
	cvt.rn.f32.f64 	%f1372, %fd44;
	neg.f32 	%f1373, %f1372;
	setp.lt.s32 	%p174, %r3167, 0;
	selp.f32 	%f4525, %f1373, %f1372, %p174;
	bra.uni 	$L__BB0_177;
$L__BB0_176:
	mov.f32 	%f1374, 0f00000000;
	mul.rn.f32 	%f4525, %f102, %f1374;
	mov.b32 	%r7091, 0;
$L__BB0_177:
	add.s32 	%r3172, %r7091, 1;
	mul.rn.f32 	%f1375, %f4525, %f4525;
	and.b32  	%r3173, %r7091, 1;
	setp.eq.b32 	%p175, %r3173, 1;
	selp.f32 	%f1376, %f4525, 0f3F800000, %p175;
	fma.rn.f32 	%f1377, %f1375, %f1376, 0f00000000;
	fma.rn.f32 	%f1378, %f1375, 0f37CBAC00, 0fBAB607ED;
	selp.f32 	%f1379, 0fB94D4153, %f1378, %p175;
	selp.f32 	%f1380, 0f3C0885E4, 0f3D2AAABB, %p175;
	fma.rn.f32 	%f1381, %f1379, %f1375, %f1380;
	selp.f32 	%f1382, 0fBE2AAAA8, 0fBEFFFFFF, %p175;
	fma.rn.f32 	%f1383, %f1381, %f1375, %f1382;
	fma.rn.f32 	%f1384, %f1383, %f1377, %f1376;
	and.b32  	%r3174, %r3172, 2;
	setp.eq.s32 	%p176, %r3174, 0;
	mov.f32 	%f1385, 0f00000000;
	sub.f32 	%f1386, %f1385, %f1384;
	selp.f32 	%f1387, %f1384, %f1386, %p176;
	fma.rn.f32 	%f112, %f108, %f1387, %f102;
	mul.f32 	%f1388, %f112, 0f3F22F983;
	cvt.rni.s32.f32 	%r7099, %f1388;
	cvt.rn.f32.s32 	%f1389, %r7099;
	fma.rn.f32 	%f1390, %f1389, 0fBFC90FDA, %f112;
	fma.rn.f32 	%f1391, %f1389, 0fB3A22168, %f1390;
	fma.rn.f32 	%f4527, %f1389, 0fA7C234C5, %f1391;
	abs.f32 	%f114, %f112;
	setp.ltu.f32 	%p177, %f114, 0f47CE4780;
	mov.u32 	%r7095, %r7099;
	mov.f32 	%f4526, %f4527;
	@%p177 bra 	$L__BB0_185;
	setp.eq.f32 	%p178, %f114, 0f7F800000;
	@%p178 bra 	$L__BB0_184;
	mov.b32 	%r300, %f112;
	shl.b32 	%r3176, %r300, 8;
	or.b32  	%r301, %r3176, -2147483648;
	mov.b64 	%rd2838, 0;
	mov.b32 	%r7092, 0;
$L__BB0_180:
	.pragma "nounroll";
	mul.wide.u32 	%rd852, %r7092, 4;
	mov.u64 	%rd853, __cudart_i2opi_f;
	add.s64 	%rd854, %rd853, %rd852;
	ld.global.nc.u32 	%r3177, [%rd854];
	mad.wide.u32 	%rd855, %r3177, %r301, %rd2838;
	shr.u64 	%rd2838, %rd855, 32;
	add.s64 	%rd856, %rd2, %rd852;
	st.local.u32 	[%rd856], %rd855;
	add.s32 	%r7092, %r7092, 1;
	setp.ne.s32 	%p179, %r7092, 6;
	@%p179 bra 	$L__BB0_180;
	shr.u32 	%r3178, %r300, 23;
	st.local.u32 	[%rd2+24], %rd2838;
	and.b32  	%r304, %r3178, 31;
	and.b32  	%r3179, %r3178, 224;
	add.s32 	%r3180, %r3179, -128;
	shr.u32 	%r3181, %r3180, 5;
	mul.wide.u32 	%rd857, %r3181, 4;
	sub.s64 	%rd76, %rd2, %rd857;
	ld.local.u32 	%r7093, [%rd76+24];
	ld.local.u32 	%r7094, [%rd76+20];
	setp.eq.s32 	%p180, %r304, 0;
	@%p180 bra 	$L__BB0_183;
	shf.l.wrap.b32 	%r7093, %r7094, %r7093, %r304;
	ld.local.u32 	%r3182, [%rd76+16];
	shf.l.wrap.b32 	%r7094, %r3182, %r7094, %r304;
$L__BB0_183:
	shr.u32 	%r3183, %r7093, 30;
	shf.l.wrap.b32 	%r3184, %r7094, %r7093, 2;
	shl.b32 	%r3185, %r7094, 2;
	shr.u32 	%r3186, %r3184, 31;
	add.s32 	%r3187, %r3186, %r3183;
	neg.s32 	%r3188, %r3187;
	setp.lt.s32 	%p181, %r300, 0;
	selp.b32 	%r7095, %r3188, %r3187, %p181;
	xor.b32  	%r3189, %r3184, %r300;
	shr.s32 	%r3190, %r3184, 31;
	xor.b32  	%r3191, %r3190, %r3184;
	xor.b32  	%r3192, %r3190, %r3185;
	cvt.u64.u32 	%rd858, %r3191;
	shl.b64 	%rd859, %rd858, 32;
	cvt.u64.u32 	%rd860, %r3192;
	or.b64  	%rd861, %rd859, %rd860;
	cvt.rn.f64.s64 	%fd45, %rd861;
	mul.f64 	%fd46, %fd45, 0d3BF921FB54442D19;
	cvt.rn.f32.f64 	%f1392, %fd46;
	neg.f32 	%f1393, %f1392;
	setp.lt.s32 	%p182, %r3189, 0;
	selp.f32 	%f4526, %f1393, %f1392, %p182;
	bra.uni 	$L__BB0_185;
$L__BB0_184:
	mov.f32 	%f1394, 0f00000000;
	mul.rn.f32 	%f4526, %f112, %f1394;
	mov.b32 	%r7095, 0;
$L__BB0_185:
	setp.ltu.f32 	%p183, %f114, 0f47CE4780;
	mul.rn.f32 	%f1395, %f4526, %f4526;
	and.b32  	%r3194, %r7095, 1;
	setp.eq.b32 	%p184, %r3194, 1;
	selp.f32 	%f1396, 0f3F800000, %f4526, %p184;
	fma.rn.f32 	%f1397, %f1395, %f1396, 0f00000000;
	fma.rn.f32 	%f1398, %f1395, 0f37CBAC00, 0fBAB607ED;
	selp.f32 	%f1399, %f1398, 0fB94D4153, %p184;
	selp.f32 	%f1400, 0f3D2AAABB, 0f3C0885E4, %p184;
	fma.rn.f32 	%f1401, %f1399, %f1395, %f1400;
	selp.f32 	%f1402, 0fBEFFFFFF, 0fBE2AAAA8, %p184;
	fma.rn.f32 	%f1403, %f1401, %f1395, %f1402;
	fma.rn.f32 	%f1404, %f1403, %f1397, %f1396;
	and.b32  	%r3195, %r7095, 2;
	setp.eq.s32 	%p185, %r3195, 0;
	mov.f32 	%f1405, 0f00000000;
	sub.f32 	%f1406, %f1405, %f1404;
	selp.f32 	%f118, %f1404, %f1406, %p185;
	@%p183 bra 	$L__BB0_193;
	setp.eq.f32 	%p186, %f114, 0f7F800000;
	@%p186 bra 	$L__BB0_192;
	mov.b32 	%r313, %f112;
	shl.b32 	%r3197, %r313, 8;
	or.b32  	%r314, %r3197, -2147483648;
	mov.b64 	%rd2839, 0;
	mov.b32 	%r7096, 0;
$L__BB0_188:
	.pragma "nounroll";
	mul.wide.u32 	%rd863, %r7096, 4;
	mov.u64 	%rd864, __cudart_i2opi_f;
	add.s64 	%rd865, %rd864, %rd863;
	ld.global.nc.u32 	%r3198, [%rd865];
	mad.wide.u32 	%rd866, %r3198, %r314, %rd2839;
	shr.u64 	%rd2839, %rd866, 32;
	add.s64 	%rd867, %rd1, %rd863;
	st.local.u32 	[%rd867], %rd866;
	add.s32 	%r7096, %r7096, 1;
	setp.ne.s32 	%p187, %r7096, 6;
	@%p187 bra 	$L__BB0_188;
	shr.u32 	%r3199, %r313, 23;
	st.local.u32 	[%rd1+24], %rd2839;
	and.b32  	%r317, %r3199, 31;
	and.b32  	%r3200, %r3199, 224;
	add.s32 	%r3201, %r3200, -128;
	shr.u32 	%r3202, %r3201, 5;
	mul.wide.u32 	%rd868, %r3202, 4;
	sub.s64 	%rd79, %rd1, %rd868;
	ld.local.u32 	%r7097, [%rd79+24];
	ld.local.u32 	%r7098, [%rd79+20];
	setp.eq.s32 	%p188, %r317, 0;
	@%p188 bra 	$L__BB0_191;
	shf.l.wrap.b32 	%r7097, %r7098, %r7097, %r317;
	ld.local.u32 	%r3203, [%rd79+16];
	shf.l.wrap.b32 	%r7098, %r3203, %r7098, %r317;
$L__BB0_191:
	shr.u32 	%r3204, %r7097, 30;
	shf.l.wrap.b32 	%r3205, %r7098, %r7097, 2;
	shl.b32 	%r3206, %r7098, 2;
	shr.u32 	%r3207, %r3205, 31;
	add.s32 	%r3208, %r3207, %r3204;
	neg.s32 	%r3209, %r3208;
	setp.lt.s32 	%p189, %r313, 0;
	selp.b32 	%r7099, %r3209, %r3208, %p189;
	xor.b32  	%r3210, %r3205, %r313;
	shr.s32 	%r3211, %r3205, 31;
	xor.b32  	%r3212, %r3211, %r3205;
	xor.b32  	%r3213, %r3211, %r3206;
	cvt.u64.u32 	%rd869, %r3212;
	shl.b64 	%rd870, %rd869, 32;
	cvt.u64.u32 	%rd871, %r3213;
	or.b64  	%rd872, %rd870, %rd871;
	cvt.rn.f64.s64 	%fd47, %rd872;
	mul.f64 	%fd48, %fd47, 0d3BF921FB54442D19;
	cvt.rn.f32.f64 	%f1407, %fd48;
	neg.f32 	%f1408, %f1407;
	setp.lt.s32 	%p190, %r3210, 0;
	selp.f32 	%f4527, %f1408, %f1407, %p190;
	bra.uni 	$L__BB0_193;
$L__BB0_192:
	mov.f32 	%f1409, 0f00000000;
	mul.rn.f32 	%f4527, %f112, %f1409;
	mov.b32 	%r7099, 0;
$L__BB0_193:
	add.s32 	%r3215, %r7099, 1;
	mul.rn.f32 	%f1410, %f4527, %f4527;
	and.b32  	%r3216, %r7099, 1;
	setp.eq.b32 	%p191, %r3216, 1;
	selp.f32 	%f1411, %f4527, 0f3F800000, %p191;
	fma.rn.f32 	%f1412, %f1410, %f1411, 0f00000000;
	fma.rn.f32 	%f1413, %f1410, 0f37CBAC00, 0fBAB607ED;
	selp.f32 	%f1414, 0fB94D4153, %f1413, %p191;
	selp.f32 	%f1415, 0f3C0885E4, 0f3D2AAABB, %p191;
	fma.rn.f32 	%f1416, %f1414, %f1410, %f1415;
	selp.f32 	%f1417, 0fBE2AAAA8, 0fBEFFFFFF, %p191;
	fma.rn.f32 	%f1418, %f1416, %f1410, %f1417;
	fma.rn.f32 	%f1419, %f1418, %f1412, %f1411;
	and.b32  	%r3217, %r3215, 2;
	setp.eq.s32 	%p192, %r3217, 0;
	mov.f32 	%f1420, 0f00000000;
	sub.f32 	%f1421, %f1420, %f1419;
	selp.f32 	%f1422, %f1419, %f1421, %p192;
	fma.rn.f32 	%f122, %f118, %f1422, %f112;
	mul.f32 	%f1423, %f122, 0f3F22F983;
	cvt.rni.s32.f32 	%r7107, %f1423;
	cvt.rn.f32.s32 	%f1424, %r7107;
	fma.rn.f32 	%f1425, %f1424, 0fBFC90FDA, %f122;
	fma.rn.f32 	%f1426, %f1424, 0fB3A22168, %f1425;
	fma.rn.f32 	%f4529, %f1424, 0fA7C234C5, %f1426;
	abs.f32 	%f124, %f122;
	setp.ltu.f32 	%p193, %f124, 0f47CE4780;
	mov.u32 	%r7103, %r7107;
	mov.f32 	%f4528, %f4529;
	@%p193 bra 	$L__BB0_201;
	setp.eq.f32 	%p194, %f124, 0f7F800000;
	@%p194 bra 	$L__BB0_200;
	mov.b32 	%r327, %f122;
	shl.b32 	%r3219, %r327, 8;
	or.b32  	%r328, %r3219, -2147483648;
	mov.b64 	%rd2840, 0;
	mov.b32 	%r7100, 0;
$L__BB0_196:
	.pragma "nounroll";
	mul.wide.u32 	%rd874, %r7100, 4;
	mov.u64 	%rd875, __cudart_i2opi_f;
	add.s64 	%rd876, %rd875, %rd874;
	ld.global.nc.u32 	%r3220, [%rd876];
	mad.wide.u32 	%rd877, %r3220, %r328, %rd2840;
	shr.u64 	%rd2840, %rd877, 32;
	add.s64 	%rd878, %rd2, %rd874;
	st.local.u32 	[%rd878], %rd877;
	add.s32 	%r7100, %r7100, 1;
	setp.ne.s32 	%p195, %r7100, 6;
	@%p195 bra 	$L__BB0_196;
	shr.u32 	%r3221, %r327, 23;
	st.local.u32 	[%rd2+24], %rd2840;
	and.b32  	%r331, %r3221, 31;
	and.b32  	%r3222, %r3221, 224;
	add.s32 	%r3223, %r3222, -128;
	shr.u32 	%r3224, %r3223, 5;
	mul.wide.u32 	%rd879, %r3224, 4;
	sub.s64 	%rd82, %rd2, %rd879;
	ld.local.u32 	%r7101, [%rd82+24];
	ld.local.u32 	%r7102, [%rd82+20];
	setp.eq.s32 	%p196, %r331, 0;
	@%p196 bra 	$L__BB0_199;
	shf.l.wrap.b32 	%r7101, %r7102, %r7101, %r331;
	ld.local.u32 	%r3225, [%rd82+16];
	shf.l.wrap.b32 	%r7102, %r3225, %r7102, %r331;
$L__BB0_199:
	shr.u32 	%r3226, %r7101, 30;
	shf.l.wrap.b32 	%r3227, %r7102, %r7101, 2;
	shl.b32 	%r3228, %r7102, 2;
	shr.u32 	%r3229, %r3227, 31;
	add.s32 	%r3230, %r3229, %r3226;
	neg.s32 	%r3231, %r3230;
	setp.lt.s32 	%p197, %r327, 0;
	selp.b32 	%r7103, %r3231, %r3230, %p197;
	xor.b32  	%r3232, %r3227, %r327;
	shr.s32 	%r3233, %r3227, 31;
	xor.b32  	%r3234, %r3233, %r3227;
	xor.b32  	%r3235, %r3233, %r3228;
	cvt.u64.u32 	%rd880, %r3234;
	shl.b64 	%rd881, %rd880, 32;
	cvt.u64.u32 	%rd882, %r3235;
	or.b64  	%rd883, %rd881, %rd882;
	cvt.rn.f64.s64 	%fd49, %rd883;
	mul.f64 	%fd50, %fd49, 0d3BF921FB54442D19;
	cvt.rn.f32.f64 	%f1427, %fd50;
	neg.f32 	%f1428, %f1427;
	setp.lt.s32 	%p198, %r3232, 0;
	selp.f32 	%f4528, %f1428, %f1427, %p198;
	bra.uni 	$L__BB0_201;
$L__BB0_200:
	mov.f32 	%f1429, 0f00000000;
	mul.rn.f32 	%f4528, %f122, %f1429;
	mov.b32 	%r7103, 0;
$L__BB0_201:
	setp.ltu.f32 	%p199, %f124, 0f47CE4780;
	mul.rn.f32 	%f1430, %f4528, %f4528;
	and.b32  	%r3237, %r7103, 1;
	setp.eq.b32 	%p200, %r3237, 1;
	selp.f32 	%f1431, 0f3F800000, %f4528, %p200;
	fma.rn.f32 	%f1432, %f1430, %f1431, 0f00000000;
	fma.rn.f32 	%f1433, %f1430, 0f37CBAC00, 0fBAB607ED;
	selp.f32 	%f1434, %f1433, 0fB94D4153, %p200;
	selp.f32 	%f1435, 0f3D2AAABB, 0f3C0885E4, %p200;
	fma.rn.f32 	%f1436, %f1434, %f1430, %f1435;
	selp.f32 	%f1437, 0fBEFFFFFF, 0fBE2AAAA8, %p200;
	fma.rn.f32 	%f1438, %f1436, %f1430, %f1437;
	fma.rn.f32 	%f1439, %f1438, %f1432, %f1431;
	and.b32  	%r3238, %r7103, 2;
	setp.eq.s32 	%p201, %r3238, 0;
	mov.f32 	%f1440, 0f00000000;
	sub.f32 	%f1441, %f1440, %f1439;
	selp.f32 	%f128, %f1439, %f1441, %p201;
	@%p199 bra 	$L__BB0_209;
	setp.eq.f32 	%p202, %f124, 0f7F800000;
	@%p202 bra 	$L__BB0_208;
	mov.b32 	%r340, %f122;
	shl.b32 	%r3240, %r340, 8;
	or.b32  	%r341, %r3240, -2147483648;
	mov.b64 	%rd2841, 0;
	mov.b32 	%r7104, 0;
$L__BB0_204:
	.pragma "nounroll";
	mul.wide.u32 	%rd885, %r7104, 4;
	mov.u64 	%rd886, __cudart_i2opi_f;
	add.s64 	%rd887, %rd886, %rd885;
	ld.global.nc.u32 	%r3241, [%rd887];
	mad.wide.u32 	%rd888, %r3241, %r341, %rd2841;
	shr.u64 	%rd2841, %rd888, 32;
	add.s64 	%rd889, %rd1, %rd885;
	st.local.u32 	[%rd889], %rd888;
	add.s32 	%r7104, %r7104, 1;
	setp.ne.s32 	%p203, %r7104, 6;
	@%p203 bra 	$L__BB0_204;
	shr.u32 	%r3242, %r340, 23;
	st.local.u32 	[%rd1+24], %rd2841;
	and.b32  	%r344, %r3242, 31;
	and.b32  	%r3243, %r3242, 224;
	add.s32 	%r3244, %r3243, -128;
	shr.u32 	%r3245, %r3244, 5;
	mul.wide.u32 	%rd890, %r3245, 4;
	sub.s64 	%rd85, %rd1, %rd890;
	ld.local.u32 	%r7105, [%rd85+24];
	ld.local.u32 	%r7106, [%rd85+20];
	setp.eq.s32 	%p204, %r344, 0;
	@%p204 bra 	$L__BB0_207;
	shf.l.wrap.b32 	%r7105, %r7106, %r7105, %r344;
	ld.local.u32 	%r3246, [%rd85+16];
	shf.l.wrap.b32 	%r7106, %r3246, %r7106, %r344;
$L__BB0_207:
	shr.u32 	%r3247, %r7105, 30;
	shf.l.wrap.b32 	%r3248, %r7106, %r7105, 2;
	shl.b32 	%r3249, %r7106, 2;
	shr.u32 	%r3250, %r3248, 31;
	add.s32 	%r3251, %r3250, %r3247;
	neg.s32 	%r3252, %r3251;
	setp.lt.s32 	%p205, %r340, 0;
	selp.b32 	%r7107, %r3252, %r3251, %p205;
	xor.b32  	%r3253, %r3248, %r340;
	shr.s32 	%r3254, %r3248, 31;
	xor.b32  	%r3255, %r3254, %r3248;
	xor.b32  	%r3256, %r3254, %r3249;
	cvt.u64.u32 	%rd891, %r3255;
	shl.b64 	%rd892, %rd891, 32;
	cvt.u64.u32 	%rd893, %r3256;
	or.b64  	%rd894, %rd892, %rd893;
	cvt.rn.f64.s64 	%fd51, %rd894;
	mul.f64 	%fd52, %fd51, 0d3BF921FB54442D19;
	cvt.rn.f32.f64 	%f1442, %fd52;
	neg.f32 	%f1443, %f1442;
	setp.lt.s32 	%p206, %r3253, 0;
	selp.f32 	%f4529, %f1443, %f1442, %p206;
	bra.uni 	$L__BB0_209;
$L__BB0_208:
	mov.f32 	%f1444, 0f00000000;
	mul.rn.f32 	%f4529, %f122, %f1444;
	mov.b32 	%r7107, 0;
$L__BB0_209:
	add.s32 	%r3258, %r7107, 1;
	mul.rn.f32 	%f1445, %f4529, %f4529;
	and.b32  	%r3259, %r7107, 1;
	setp.eq.b32 	%p207, %r3259, 1;
	selp.f32 	%f1446, %f4529, 0f3F800000, %p207;
	fma.rn.f32 	%f1447, %f1445, %f1446, 0f00000000;
	fma.rn.f32 	%f1448, %f1445, 0f37CBAC00, 0fBAB607ED;
	selp.f32 	%f1449, 0fB94D4153, %f1448, %p207;
	selp.f32 	%f1450, 0f3C0885E4, 0f3D2AAABB, %p207;
	fma.rn.f32 	%f1451, %f1449, %f1445, %f1450;
	selp.f32 	%f1452, 0fBE2AAAA8, 0fBEFFFFFF, %p207;
	fma.rn.f32 	%f1453, %f1451, %f1445, %f1452;
	fma.rn.f32 	%f1454, %f1453, %f1447, %f1446;
	and.b32  	%r3260, %r3258, 2;
	setp.eq.s32 	%p208, %r3260, 0;
	mov.f32 	%f1455, 0f00000000;
	sub.f32 	%f1456, %f1455, %f1454;
	selp.f32 	%f1457, %f1454, %f1456, %p208;
	fma.rn.f32 	%f132, %f128, %f1457, %f122;
	mul.f32 	%f1458, %f132, 0f3F22F983;
	cvt.rni.s32.f32 	%r7115, %f1458;
	cvt.rn.f32.s32 	%f1459, %r7115;
	fma.rn.f32 	%f1460, %f1459, 0fBFC90FDA, %f132;
	fma.rn.f32 	%f1461, %f1459, 0fB3A22168, %f1460;
	fma.rn.f32 	%f4531, %f1459, 0fA7C234C5, %f1461;
	abs.f32 	%f134, %f132;
	setp.ltu.f32 	%p209, %f134, 0f47CE4780;
	mov.u32 	%r7111, %r7115;
	mov.f32 	%f4530, %f4531;
	@%p209 bra 	$L__BB0_217;
	setp.eq.f32 	%p210, %f134, 0f7F800000;
	@%p210 bra 	$L__BB0_216;
	mov.b32 	%r354, %f132;
	shl.b32 	%r3262, %r354, 8;
	or.b32  	%r355, %r3262, -2147483648;
	mov.b64 	%rd2842, 0;
	mov.b32 	%r7108, 0;
$L__BB0_212:
	.pragma "nounroll";
	mul.wide.u32 	%rd896, %r7108, 4;
	mov.u64 	%rd897, __cudart_i2opi_f;
	add.s64 	%rd898, %rd897, %rd896;
	ld.global.nc.u32 	%r3263, [%rd898];
	mad.wide.u32 	%rd899, %r3263, %r355, %rd2842;
	shr.u64 	%rd2842, %rd899, 32;
	add.s64 	%rd900, %rd2, %rd896;
	st.local.u32 	[%rd900], %rd899;
	add.s32 	%r7108, %r7108, 1;
	setp.ne.s32 	%p211, %r7108, 6;
	@%p211 bra 	$L__BB0_212;
	shr.u32 	%r3264, %r354, 23;
	st.local.u32 	[%rd2+24], %rd2842;
	and.b32  	%r358, %r3264, 31;
	and.b32  	%r3265, %r3264, 224;
	add.s32 	%r3266, %r3265, -128;
	shr.u32 	%r3267, %r3266, 5;
	mul.wide.u32 	%rd901, %r3267, 4;
	sub.s64 	%rd88, %rd2, %rd901;
	ld.local.u32 	%r7109, [%rd88+24];
	ld.local.u32 	%r7110, [%rd88+20];
	setp.eq.s32 	%p212, %r358, 0;
	@%p212 bra 	$L__BB0_215;
	shf.l.wrap.b32 	%r7109, %r7110, %r7109, %r358;
	ld.local.u32 	%r3268, [%rd88+16];
	shf.l.wrap.b32 	%r7110, %r3268, %r7110, %r358;
$L__BB0_215:
	shr.u32 	%r3269, %r7109, 30;
	shf.l.wrap.b32 	%r3270, %r7110, %r7109, 2;
	shl.b32 	%r3271, %r7110, 2;
	shr.u32 	%r3272, %r3270, 31;
	add.s32 	%r3273, %r3272, %r3269;
	neg.s32 	%r3274, %r3273;
	setp.lt.s32 	%p213, %r354, 0;
	selp.b32 	%r7111, %r3274, %r3273, %p213;
	xor.b32  	%r3275, %r3270, %r354;
	shr.s32 	%r3276, %r3270, 31;
	xor.b32  	%r3277, %r3276, %r3270;
	xor.b32  	%r3278, %r3276, %r3271;
	cvt.u64.u32 	%rd902, %r3277;
	shl.b64 	%rd903, %rd902, 32;
	cvt.u64.u32 	%rd904, %r3278;
	or.b64  	%rd905, %rd903, %rd904;
	cvt.rn.f64.s64 	%fd53, %rd905;
	mul.f64 	%fd54, %fd53, 0d3BF921FB54442D19;
	cvt.rn.f32.f64 	%f1462, %fd54;
	neg.f32 	%f1463, %f1462;
	setp.lt.s32 	%p214, %r3275, 0;
	selp.f32 	%f4530, %f1463, %f1462, %p214;
	bra.uni 	$L__BB0_217;
$L__BB0_216:
	mov.f32 	%f1464, 0f00000000;
	mul.rn.f32 	%f4530, %f132, %f1464;
	mov.b32 	%r7111, 0;
$L__BB0_217:
	setp.ltu.f32 	%p215, %f134, 0f47CE4780;
	mul.rn.f32 	%f1465, %f4530, %f4530;
	and.b32  	%r3280, %r7111, 1;
	setp.eq.b32 	%p216, %r3280, 1;
	selp.f32 	%f1466, 0f3F800000, %f4530, %p216;
	fma.rn.f32 	%f1467, %f1465, %f1466, 0f00000000;
	fma.rn.f32 	%f1468, %f1465, 0f37CBAC00, 0fBAB607ED;
	selp.f32 	%f1469, %f1468, 0fB94D4153, %p216;
	selp.f32 	%f1470, 0f3D2AAABB, 0f3C0885E4, %p216;
	fma.rn.f32 	%f1471, %f1469, %f1465, %f1470;
	selp.f32 	%f1472, 0fBEFFFFFF, 0fBE2AAAA8, %p216;
	fma.rn.f32 	%f1473, %f1471, %f1465, %f1472;
	fma.rn.f32 	%f1474, %f1473, %f1467, %f1466;
	and.b32  	%r3281, %r7111, 2;
	setp.eq.s32 	%p217, %r3281, 0;
	mov.f32 	%f1475, 0f00000000;
	sub.f32 	%f1476, %f1475, %f1474;
	selp.f32 	%f138, %f1474, %f1476, %p217;
	@%p215 bra 	$L__BB0_225;
	setp.eq.f32 	%p218, %f134, 0f7F800000;
	@%p218 bra 	$L__BB0_224;
	mov.b32 	%r367, %f132;
	shl.b32 	%r3283, %r367, 8;
	or.b32  	%r368, %r3283, -2147483648;
	mov.b64 	%rd2843, 0;
	mov.b32 	%r7112, 0;
$L__BB0_220:
	.pragma "nounroll";
	mul.wide.u32 	%rd907, %r7112, 4;
	mov.u64 	%rd908, __cudart_i2opi_f;
	add.s64 	%rd909, %rd908, %rd907;
	ld.global.nc.u32 	%r3284, [%rd909];
	mad.wide.u32 	%rd910, %r3284, %r368, %rd2843;
	shr.u64 	%rd2843, %rd910, 32;
	add.s64 	%rd911, %rd1, %rd907;
	st.local.u32 	[%rd911], %rd910;
	add.s32 	%r7112, %r7112, 1;
	setp.ne.s32 	%p219, %r7112, 6;
	@%p219 bra 	$L__BB0_220;
	shr.u32 	%r3285, %r367, 23;
	st.local.u32 	[%rd1+24], %rd2843;
	and.b32  	%r371, %r3285, 31;
	and.b32  	%r3286, %r3285, 224;
	add.s32 	%r3287, %r3286, -128;
	shr.u32 	%r3288, %r3287, 5;
	mul.wide.u32 	%rd912, %r3288, 4;
	sub.s64 	%rd91, %rd1, %rd912;
	ld.local.u32 	%r7113, [%rd91+24];
	ld.local.u32 	%r7114, [%rd91+20];
	setp.eq.s32 	%p220, %r371, 0;
	@%p220 bra 	$L__BB0_223;
	shf.l.wrap.b32 	%r7113, %r7114, %r7113, %r371;
	ld.local.u32 	%r3289, [%rd91+16];
	shf.l.wrap.b32 	%r7114, %r3289, %r7114, %r371;
$L__BB0_223:
	shr.u32 	%r3290, %r7113, 30;
	shf.l.wrap.b32 	%r3291, %r7114, %r7113, 2;
	shl.b32 	%r3292, %r7114, 2;
	shr.u32 	%r3293, %r3291, 31;
	add.s32 	%r3294, %r3293, %r3290;
	neg.s32 	%r3295, %r3294;
	setp.lt.s32 	%p221, %r367, 0;
	selp.b32 	%r7115, %r3295, %r3294, %p221;
	xor.b32  	%r3296, %r3291, %r367;
	shr.s32 	%r3297, %r3291, 31;
	xor.b32  	%r3298, %r3297, %r3291;
	xor.b32  	%r3299, %r3297, %r3292;
	cvt.u64.u32 	%rd913, %r3298;
	shl.b64 	%rd914, %rd913, 32;
	cvt.u64.u32 	%rd915, %r3299;
	or.b64  	%rd916, %rd914, %rd915;
	cvt.rn.f64.s64 	%fd55, %rd916;
	mul.f64 	%fd56, %fd55, 0d3BF921FB54442D19;
	cvt.rn.f32.f64 	%f1477, %fd56;
	neg.f32 	%f1478, %f1477;
	setp.lt.s32 	%p222, %r3296, 0;
	selp.f32 	%f4531, %f1478, %f1477, %p222;
	bra.uni 	$L__BB0_225;
$L__BB0_224:
	mov.f32 	%f1479, 0f00000000;
	mul.rn.f32 	%f4531, %f132, %f1479;
	mov.b32 	%r7115, 0;
$L__BB0_225:
	add.s32 	%r3301, %r7115, 1;
	mul.rn.f32 	%f1480, %f4531, %f4531;
	and.b32  	%r3302, %r7115, 1;
	setp.eq.b32 	%p223, %r3302, 1;
	selp.f32 	%f1481, %f4531, 0f3F800000, %p223;
	fma.rn.f32 	%f1482, %f1480, %f1481, 0f00000000;
	fma.rn.f32 	%f1483, %f1480, 0f37CBAC00, 0fBAB607ED;
	selp.f32 	%f1484, 0fB94D4153, %f1483, %p223;
	selp.f32 	%f1485, 0f3C0885E4, 0f3D2AAABB, %p223;
	fma.rn.f32 	%f1486, %f1484, %f1480, %f1485;
	selp.f32 	%f1487, 0fBE2AAAA8, 0fBEFFFFFF, %p223;
	fma.rn.f32 	%f1488, %f1486, %f1480, %f1487;
	fma.rn.f32 	%f1489, %f1488, %f1482, %f1481;
	and.b32  	%r3303, %r3301, 2;
	setp.eq.s32 	%p224, %r3303, 0;
	mov.f32 	%f1490, 0f00000000;
	sub.f32 	%f1491, %f1490, %f1489;
	selp.f32 	%f1492, %f1489, %f1491, %p224;
	fma.rn.f32 	%f142, %f138, %f1492, %f132;
	mul.f32 	%f1493, %f142, 0f3F22F983;
	cvt.rni.s32.f32 	%r7123, %f1493;
	cvt.rn.f32.s32 	%f1494, %r7123;
	fma.rn.f32 	%f1495, %f1494, 0fBFC90FDA, %f142;
	fma.rn.f32 	%f1496, %f1494, 0fB3A22168, %f1495;
	fma.rn.f32 	%f4533, %f1494, 0fA7C234C5, %f1496;
	abs.f32 	%f144, %f142;
	setp.ltu.f32 	%p225, %f144, 0f47CE4780;
	mov.u32 	%r7119, %r7123;
	mov.f32 	%f4532, %f4533;
	@%p225 bra 	$L__BB0_233;
	setp.eq.f32 	%p226, %f144, 0f7F800000;
	@%p226 bra 	$L__BB0_232;
	mov.b32 	%r381, %f142;
	shl.b32 	%r3305, %r381, 8;
	or.b32  	%r382, %r3305, -2147483648;
	mov.b64 	%rd2844, 0;
	mov.b32 	%r7116, 0;
$L__BB0_228:
	.pragma "nounroll";
	mul.wide.u32 	%rd918, %r7116, 4;
	mov.u64 	%rd919, __cudart_i2opi_f;
	add.s64 	%rd920, %rd919, %rd918;
	ld.global.nc.u32 	%r3306, [%rd920];
	mad.wide.u32 	%rd921, %r3306, %r382, %rd2844;
	shr.u64 	%rd2844, %rd921, 32;
	add.s64 	%rd922, %rd2, %rd918;
	st.local.u32 	[%rd922], %rd921;
	add.s32 	%r7116, %r7116, 1;
	setp.ne.s32 	%p227, %r7116, 6;
	@%p227 bra 	$L__BB0_228;
	shr.u32 	%r3307, %r381, 23;
	st.local.u32 	[%rd2+24], %rd2844;
	and.b32  	%r385, %r3307, 31;
	and.b32  	%r3308, %r3307, 224;
	add.s32 	%r3309, %r3308, -128;
	shr.u32 	%r3310, %r3309, 5;
	mul.wide.u32 	%rd923, %r3310, 4;
	sub.s64 	%rd94, %rd2, %rd923;
	ld.local.u32 	%r7117, [%rd94+24];
	ld.local.u32 	%r7118, [%rd94+20];
	setp.eq.s32 	%p228, %r385, 0;
	@%p228 bra 	$L__BB0_231;
	shf.l.wrap.b32 	%r7117, %r7118, %r7117, %r385;
	ld.local.u32 	%r3311, [%rd94+16];
	shf.l.wrap.b32 	%r7118, %r3311, %r7118, %r385;
$L__BB0_231:
	shr.u32 	%r3312, %r7117, 30;
	shf.l.wrap.b32 	%r3313, %r7118, %r7117, 2;
	shl.b32 	%r3314, %r7118, 2;
	shr.u32 	%r3315, %r3313, 31;
	add.s32 	%r3316, %r3315, %r3312;
	neg.s32 	%r3317, %r3316;
	setp.lt.s32 	%p229, %r381, 0;
	selp.b32 	%r7119, %r3317, %r3316, %p229;
	xor.b32  	%r3318, %r3313, %r381;
	shr.s32 	%r3319, %r3313, 31;
	xor.b32  	%r3320, %r3319, %r3313;
	xor.b32  	%r3321, %r3319, %r3314;
	cvt.u64.u32 	%rd924, %r3320;
	shl.b64 	%rd925, %rd924, 32;
	cvt.u64.u32 	%rd926, %r3321;
	or.b64  	%rd927, %rd925, %rd926;
	cvt.rn.f64.s64 	%fd57, %rd927;
	mul.f64 	%fd58, %fd57, 0d3BF921FB54442D19;
	cvt.rn.f32.f64 	%f1497, %fd58;
	neg.f32 	%f1498, %f1497;
	setp.lt.s32 	%p230, %r3318, 0;
	selp.f32 	%f4532, %f1498, %f1497, %p230;
	bra.uni 	$L__BB0_233;
$L__BB0_232:
	mov.f32 	%f1499, 0f00000000;
	mul.rn.f32 	%f4532, %f142, %f1499;
	mov.b32 	%r7119, 0;
$L__BB0_233:
	setp.ltu.f32 	%p231, %f144, 0f47CE4780;
	mul.rn.f32 	%f1500, %f4532, %f4532;
	and.b32  	%r3323, %r7119, 1;
	setp.eq.b32 	%p232, %r3323, 1;
	selp.f32 	%f1501, 0f3F800000, %f4532, %p232;
	fma.rn.f32 	%f1502, %f1500, %f1501, 0f00000000;
	fma.rn.f32 	%f1503, %f1500, 0f37CBAC00, 0fBAB607ED;
	selp.f32 	%f1504, %f1503, 0fB94D4153, %p232;
	selp.f32 	%f1505, 0f3D2AAABB, 0f3C0885E4, %p232;
	fma.rn.f32 	%f1506, %f1504, %f1500, %f1505;
	selp.f32 	%f1507, 0fBEFFFFFF, 0fBE2AAAA8, %p232;
	fma.rn.f32 	%f1508, %f1506, %f1500, %f1507;
	fma.rn.f32 	%f1509, %f1508, %f1502, %f1501;
	and.b32  	%r3324, %r7119, 2;
	setp.eq.s32 	%p233, %r3324, 0;
	mov.f32 	%f1510, 0f00000000;
	sub.f32 	%f1511, %f1510, %f1509;
	selp.f32 	%f148, %f1509, %f1511, %p233;
	@%p231 bra 	$L__BB0_241;
	setp.eq.f32 	%p234, %f144, 0f7F800000;
	@%p234 bra 	$L__BB0_240;
	mov.b32 	%r394, %f142;
	shl.b32 	%r3326, %r394, 8;
	or.b32  	%r395, %r3326, -2147483648;
	mov.b64 	%rd2845, 0;
	mov.b32 	%r7120, 0;
$L__BB0_236:
	.pragma "nounroll";
	mul.wide.u32 	%rd929, %r7120, 4;
	mov.u64 	%rd930, __cudart_i2opi_f;
	add.s64 	%rd931, %rd930, %rd929;
	ld.global.nc.u32 	%r3327, [%rd931];
	mad.wide.u32 	%rd932, %r3327, %r395, %rd2845;
	shr.u64 	%rd2845, %rd932, 32;
	add.s64 	%rd933, %rd1, %rd929;
	st.local.u32 	[%rd933], %rd932;
	add.s32 	%r7120, %r7120, 1;
	setp.ne.s32 	%p235, %r7120, 6;
	@%p235 bra 	$L__BB0_236;
	shr.u32 	%r3328, %r394, 23;
	st.local.u32 	[%rd1+24], %rd2845;
	and.b32  	%r398, %r3328, 31;
	and.b32  	%r3329, %r3328, 224;
	add.s32 	%r3330, %r3329, -128;
	shr.u32 	%r3331, %r3330, 5;
	mul.wide.u32 	%rd934, %r3331, 4;
	sub.s64 	%rd97, %rd1, %rd934;
	ld.local.u32 	%r7121, [%rd97+24];
	ld.local.u32 	%r7122, [%rd97+20];
	setp.eq.s32 	%p236, %r398, 0;
	@%p236 bra 	$L__BB0_239;
	shf.l.wrap.b32 	%r7121, %r7122, %r7121, %r398;
	ld.local.u32 	%r3332, [%rd97+16];
	shf.l.wrap.b32 	%r7122, %r3332, %r7122, %r398;
$L__BB0_239:
	shr.u32 	%r3333, %r7121, 30;
	shf.l.wrap.b32 	%r3334, %r7122, %r7121, 2;
	shl.b32 	%r3335, %r7122, 2;
	shr.u32 	%r3336, %r3334, 31;
	add.s32 	%r3337, %r3336, %r3333;
	neg.s32 	%r3338, %r3337;
	setp.lt.s32 	%p237, %r394, 0;
	selp.b32 	%r7123, %r3338, %r3337, %p237;
	xor.b32  	%r3339, %r3334, %r394;
	shr.s32 	%r3340, %r3334, 31;
	xor.b32  	%r3341, %r3340, %r3334;
	xor.b32  	%r3342, %r3340, %r3335;
	cvt.u64.u32 	%rd935, %r3341;
	shl.b64 	%rd936, %rd935, 32;
	cvt.u64.u32 	%rd937, %r3342;
	or.b64  	%rd938, %rd936, %rd937;
	cvt.rn.f64.s64 	%fd59, %rd938;
	mul.f64 	%fd60, %fd59, 0d3BF921FB54442D19;
	cvt.rn.f32.f64 	%f1512, %fd60;
	neg.f32 	%f1513, %f1512;
	setp.lt.s32 	%p238, %r3339, 0;
	selp.f32 	%f4533, %f1513, %f1512, %p238;
	bra.uni 	$L__BB0_241;
$L__BB0_240:
	mov.f32 	%f1514, 0f00000000;
	mul.rn.f32 	%f4533, %f142, %f1514;
	mov.b32 	%r7123, 0;
$L__BB0_241:
	add.s32 	%r3344, %r7123, 1;
	mul.rn.f32 	%f1515, %f4533, %f4533;
	and.b32  	%r3345, %r7123, 1;
	setp.eq.b32 	%p239, %r3345, 1;
	selp.f32 	%f1516, %f4533, 0f3F800000, %p239;
	fma.rn.f32 	%f1517, %f1515, %f1516, 0f00000000;
	fma.rn.f32 	%f1518, %f1515, 0f37CBAC00, 0fBAB607ED;
	selp.f32 	%f1519, 0fB94D4153, %f1518, %p239;
	selp.f32 	%f1520, 0f3C0885E4, 0f3D2AAABB, %p239;
	fma.rn.f32 	%f1521, %f1519, %f1515, %f1520;
	selp.f32 	%f1522, 0fBE2AAAA8, 0fBEFFFFFF, %p239;
	fma.rn.f32 	%f1523, %f1521, %f1515, %f1522;
	fma.rn.f32 	%f1524, %f1523, %f1517, %f1516;
	and.b32  	%r3346, %r3344, 2;
	setp.eq.s32 	%p240, %r3346, 0;
	mov.f32 	%f1525, 0f00000000;
	sub.f32 	%f1526, %f1525, %f1524;
	selp.f32 	%f1527, %f1524, %f1526, %p240;
	fma.rn.f32 	%f152, %f148, %f1527, %f142;
	mul.f32 	%f1528, %f152, 0f3F22F983;
	cvt.rni.s32.f32 	%r7131, %f1528;
	cvt.rn.f32.s32 	%f1529, %r7131;
	fma.rn.f32 	%f1530, %f1529, 0fBFC90FDA, %f152;
	fma.rn.f32 	%f1531, %f1529, 0fB3A22168, %f1530;
	fma.rn.f32 	%f4535, %f1529, 0fA7C234C5, %f1531;
	abs.f32 	%f154, %f152;
	setp.ltu.f32 	%p241, %f154, 0f47CE4780;
	mov.u32 	%r7127, %r7131;
	mov.f32 	%f4534, %f4535;
	@%p241 bra 	$L__BB0_249;
	setp.eq.f32 	%p242, %f154, 0f7F800000;
	@%p242 bra 	$L__BB0_248;
	mov.b32 	%r408, %f152;
	shl.b32 	%r3348, %r408, 8;
	or.b32  	%r409, %r3348, -2147483648;
	mov.b64 	%rd2846, 0;
	mov.b32 	%r7124, 0;
$L__BB0_244:
	.pragma "nounroll";
	mul.wide.u32 	%rd940, %r7124, 4;
	mov.u64 	%rd941, __cudart_i2opi_f;
	add.s64 	%rd942, %rd941, %rd940;
	ld.global.nc.u32 	%r3349, [%rd942];
	mad.wide.u32 	%rd943, %r3349, %r409, %rd2846;
	shr.u64 	%rd2846, %rd943, 32;
	add.s64 	%rd944, %rd2, %rd940;
	st.local.u32 	[%rd944], %rd943;
	add.s32 	%r7124, %r7124, 1;
	setp.ne.s32 	%p243, %r7124, 6;
	@%p243 bra 	$L__BB0_244;
	shr.u32 	%r3350, %r408, 23;
	st.local.u32 	[%rd2+24], %rd2846;
	and.b32  	%r412, %r3350, 31;
	and.b32  	%r3351, %r3350, 224;
	add.s32 	%r3352, %r3351, -128;
	shr.u32 	%r3353, %r3352, 5;
	mul.wide.u32 	%rd945, %r3353, 4;
	sub.s64 	%rd100, %rd2, %rd945;
	ld.local.u32 	%r7125, [%rd100+24];
	ld.local.u32 	%r7126, [%rd100+20];
	setp.eq.s32 	%p244, %r412, 0;
	@%p244 bra 	$L__BB0_247;
	shf.l.wrap.b32 	%r7125, %r7126, %r7125, %r412;
	ld.local.u32 	%r3354, [%rd100+16];
	shf.l.wrap.b32 	%r7126, %r3354, %r7126, %r412;
$L__BB0_247:
	shr.u32 	%r3355, %r7125, 30;
	shf.l.wrap.b32 	%r3356, %r7126, %r7125, 2;
	shl.b32 	%r3357, %r7126, 2;
	shr.u32 	%r3358, %r3356, 31;
	add.s32 	%r3359, %r3358, %r3355;
	neg.s32 	%r3360, %r3359;
	setp.lt.s32 	%p245, %r408, 0;
	selp.b32 	%r7127, %r3360, %r3359, %p245;
	xor.b32  	%r3361, %r3356, %r408;
	shr.s32 	%r3362, %r3356, 31;
	xor.b32  	%r3363, %r3362, %r3356;
	xor.b32  	%r3364, %r3362, %r3357;
	cvt.u64.u32 	%rd946, %r3363;
	shl.b64 	%rd947, %rd946, 32;
	cvt.u64.u32 	%rd948, %r3364;
	or.b64  	%rd949, %rd947, %rd948;
	cvt.rn.f64.s64 	%fd61, %rd949;
	mul.f64 	%fd62, %fd61, 0d3BF921FB54442D19;
	cvt.rn.f32.f64 	%f1532, %fd62;
	neg.f32 	%f1533, %f1532;
	setp.lt.s32 	%p246, %r3361, 0;
	selp.f32 	%f4534, %f1533, %f1532, %p246;
	bra.uni 	$L__BB0_249;
$L__BB0_248:
	mov.f32 	%f1534, 0f00000000;
	mul.rn.f32 	%f4534, %f152, %f1534;
	mov.b32 	%r7127, 0;
$L__BB0_249:
	setp.ltu.f32 	%p247, %f154, 0f47CE4780;
	mul.rn.f32 	%f1535, %f4534, %f4534;
	and.b32  	%r3366, %r7127, 1;
	setp.eq.b32 	%p248, %r3366, 1;
	selp.f32 	%f1536, 0f3F800000, %f4534, %p248;
	fma.rn.f32 	%f1537, %f1535, %f1536, 0f00000000;
	fma.rn.f32 	%f1538, %f1535, 0f37CBAC00, 0fBAB607ED;
	selp.f32 	%f1539, %f1538, 0fB94D4153, %p248;
	selp.f32 	%f1540, 0f3D2AAABB, 0f3C0885E4, %p248;
	fma.rn.f32 	%f1541, %f1539, %f1535, %f1540;
	selp.f32 	%f1542, 0fBEFFFFFF, 0fBE2AAAA8, %p248;
	fma.rn.f32 	%f1543, %f1541, %f1535, %f1542;
	fma.rn.f32 	%f1544, %f1543, %f1537, %f1536;
	and.b32  	%r3367, %r7127, 2;
	setp.eq.s32 	%p249, %r3367, 0;
	mov.f32 	%f1545, 0f00000000;
	sub.f32 	%f1546, %f1545, %f1544;
	selp.f32 	%f158, %f1544, %f1546, %p249;
	@%p247 bra 	$L__BB0_257;
	setp.eq.f32 	%p250, %f154, 0f7F800000;
	@%p250 bra 	$L__BB0_256;
	mov.b32 	%r421, %f152;
	shl.b32 	%r3369, %r421, 8;
	or.b32  	%r422, %r3369, -2147483648;
	mov.b64 	%rd2847, 0;
	mov.b32 	%r7128, 0;
$L__BB0_252:
	.pragma "nounroll";
	mul.wide.u32 	%rd951, %r7128, 4;
	mov.u64 	%rd952, __cudart_i2opi_f;
	add.s64 	%rd953, %rd952, %rd951;
	ld.global.nc.u32 	%r3370, [%rd953];
	mad.wide.u32 	%rd954, %r3370, %r422, %rd2847;
	shr.u64 	%rd2847, %rd954, 32;
	add.s64 	%rd955, %rd1, %rd951;
	st.local.u32 	[%rd955], %rd954;
	add.s32 	%r7128, %r7128, 1;
	setp.ne.s32 	%p251, %r7128, 6;
	@%p251 bra 	$L__BB0_252;
	shr.u32 	%r3371, %r421, 23;
	st.local.u32 	[%rd1+24], %rd2847;
	and.b32  	%r425, %r3371, 31;
	and.b32  	%r3372, %r3371, 224;
	add.s32 	%r3373, %r3372, -128;
	shr.u32 	%r3374, %r3373, 5;
	mul.wide.u32 	%rd956, %r3374, 4;
	sub.s64 	%rd103, %rd1, %rd956;
	ld.local.u32 	%r7129, [%rd103+24];
	ld.local.u32 	%r7130, [%rd103+20];
	setp.eq.s32 	%p252, %r425, 0;
	@%p252 bra 	$L__BB0_255;
	shf.l.wrap.b32 	%r7129, %r7130, %r7129, %r425;
	ld.local.u32 	%r3375, [%rd103+16];
	shf.l.wrap.b32 	%r7130, %r3375, %r7130, %r425;
$L__BB0_255:
	shr.u32 	%r3376, %r7129, 30;
	shf.l.wrap.b32 	%r3377, %r7130, %r7129, 2;
	shl.b32 	%r3378, %r7130, 2;
	shr.u32 	%r3379, %r3377, 31;
	add.s32 	%r3380, %r3379, %r3376;
	neg.s32 	%r3381, %r3380;
	setp.lt.s32 	%p253, %r421, 0;
	selp.b32 	%r7131, %r3381, %r3380, %p253;
	xor.b32  	%r3382, %r3377, %r421;
	shr.s32 	%r3383, %r3377, 31;
	xor.b32  	%r3384, %r3383, %r3377;
	xor.b32  	%r3385, %r3383, %r3378;
	cvt.u64.u32 	%rd957, %r3384;
	shl.b64 	%rd958, %rd957, 32;
	cvt.u64.u32 	%rd959, %r3385;
	or.b64  	%rd960, %rd958, %rd959;
	cvt.rn.f64.s64 	%fd63, %rd960;
	mul.f64 	%fd64, %fd63, 0d3BF921FB54442D19;
	cvt.rn.f32.f64 	%f1547, %fd64;
	neg.f32 	%f1548, %f1547;
	setp.lt.s32 	%p254, %r3382, 0;
	selp.f32 	%f4535, %f1548, %f1547, %p254;
	bra.uni 	$L__BB0_257;
$L__BB0_256:
	mov.f32 	%f1549, 0f00000000;
	mul.rn.f32 	%f4535, %f152, %f1549;
	mov.b32 	%r7131, 0;
$L__BB0_257:
	add.s32 	%r3387, %r7131, 1;
	mul.rn.f32 	%f1550, %f4535, %f4535;
	and.b32  	%r3388, %r7131, 1;
	setp.eq.b32 	%p255, %r3388, 1;
	selp.f32 	%f1551, %f4535, 0f3F800000, %p255;
	fma.rn.f32 	%f1552, %f1550, %f1551, 0f00000000;
	fma.rn.f32 	%f1553, %f1550, 0f37CBAC00, 0fBAB607ED;
	selp.f32 	%f1554, 0fB94D4153, %f1553, %p255;
	selp.f32 	%f1555, 0f3C0885E4, 0f3D2AAABB, %p255;
	fma.rn.f32 	%f1556, %f1554, %f1550, %f1555;
	selp.f32 	%f1557, 0fBE2AAAA8, 0fBEFFFFFF, %p255;
	fma.rn.f32 	%f1558, %f1556, %f1550, %f1557;
	fma.rn.f32 	%f1559, %f1558, %f1552, %f1551;
	and.b32  	%r3389, %r3387, 2;
	setp.eq.s32 	%p256, %r3389, 0;
	mov.f32 	%f1560, 0f00000000;
	sub.f32 	%f1561, %f1560, %f1559;
	selp.f32 	%f1562, %f1559, %f1561, %p256;
	fma.rn.f32 	%f162, %f158, %f1562, %f152;
	mul.f32 	%f1563, %f162, 0f3F22F983;
	cvt.rni.s32.f32 	%r7139, %f1563;
	cvt.rn.f32.s32 	%f1564, %r7139;
	fma.rn.f32 	%f1565, %f1564, 0fBFC90FDA, %f162;
	fma.rn.f32 	%f1566, %f1564, 0fB3A22168, %f1565;
	fma.rn.f32 	%f4537, %f1564, 0fA7C234C5, %f1566;
	abs.f32 	%f164, %f162;
	setp.ltu.f32 	%p257, %f164, 0f47CE4780;
	mov.u32 	%r7135, %r7139;
	mov.f32 	%f4536, %f4537;
	@%p257 bra 	$L__BB0_265;
	setp.eq.f32 	%p258, %f164, 0f7F800000;
	@%p258 bra 	$L__BB0_264;
	mov.b32 	%r435, %f162;
	shl.b32 	%r3391, %r435, 8;
	or.b32  	%r436, %r3391, -2147483648;
	mov.b64 	%rd2848, 0;
	mov.b32 	%r7132, 0;
$L__BB0_260:
	.pragma "nounroll";
	mul.wide.u32 	%rd962, %r7132, 4;
	mov.u64 	%rd963, __cudart_i2opi_f;
	add.s64 	%rd964, %rd963, %rd962;
	ld.global.nc.u32 	%r3392, [%rd964];
	mad.wide.u32 	%rd965, %r3392, %r436, %rd2848;
	shr.u64 	%rd2848, %rd965, 32;
	add.s64 	%rd966, %rd2, %rd962;
	st.local.u32 	[%rd966], %rd965;
	add.s32 	%r7132, %r7132, 1;
	setp.ne.s32 	%p259, %r7132, 6;
	@%p259 bra 	$L__BB0_260;
	shr.u32 	%r3393, %r435, 23;
	st.local.u32 	[%rd2+24], %rd2848;
	and.b32  	%r439, %r3393, 31;
	and.b32  	%r3394, %r3393, 224;
	add.s32 	%r3395, %r3394, -128;
	shr.u32 	%r3396, %r3395, 5;
	mul.wide.u32 	%rd967, %r3396, 4;
	sub.s64 	%rd106, %rd2, %rd967;
	ld.local.u32 	%r7133, [%rd106+24];
	ld.local.u32 	%r7134, [%rd106+20];
	setp.eq.s32 	%p260, %r439, 0;
	@%p260 bra 	$L__BB0_263;
	shf.l.wrap.b32 	%r7133, %r7134, %r7133, %r439;
	ld.local.u32 	%r3397, [%rd106+16];
	shf.l.wrap.b32 	%r7134, %r3397, %r7134, %r439;
$L__BB0_263:
	shr.u32 	%r3398, %r7133, 30;
	shf.l.wrap.b32 	%r3399, %r7134, %r7133, 2;
	shl.b32 	%r3400, %r7134, 2;
	shr.u32 	%r3401, %r3399, 31;
	add.s32 	%r3402, %r3401, %r3398;
	neg.s32 	%r3403, %r3402;
	setp.lt.s32 	%p261, %r435, 0;
	selp.b32 	%r7135, %r3403, %r3402, %p261;
	xor.b32  	%r3404, %r3399, %r435;
	shr.s32 	%r3405, %r3399, 31;
	xor.b32  	%r3406, %r3405, %r3399;
	xor.b32  	%r3407, %r3405, %r3400;
	cvt.u64.u32 	%rd968, %r3406;
	shl.b64 	%rd969, %rd968, 32;
	cvt.u64.u32 	%rd970, %r3407;
	or.b64  	%rd971, %rd969, %rd970;
	cvt.rn.f64.s64 	%fd65, %rd971;
	mul.f64 	%fd66, %fd65, 0d3BF921FB54442D19;
	cvt.rn.f32.f64 	%f1567, %fd66;
	neg.f32 	%f1568, %f1567;
	setp.lt.s32 	%p262, %r3404, 0;
	selp.f32 	%f4536, %f1568, %f1567, %p262;
	bra.uni 	$L__BB0_265;
$L__BB0_264:
	mov.f32 	%f1569, 0f00000000;
	mul.rn.f32 	%f4536, %f162, %f1569;
	mov.b32 	%r7135, 0;
$L__BB0_265:
	setp.ltu.f32 	%p263, %f164, 0f47CE4780;
	mul.rn.f32 	%f1570, %f4536, %f4536;
	and.b32  	%r3409, %r7135, 1;
	setp.eq.b32 	%p264, %r3409, 1;
	selp.f32 	%f1571, 0f3F800000, %f4536, %p264;
	fma.rn.f32 	%f1572, %f1570, %f1571, 0f00000000;
	fma.rn.f32 	%f1573, %f1570, 0f37CBAC00, 0fBAB607ED;
	selp.f32 	%f1574, %f1573, 0fB94D4153, %p264;
	selp.f32 	%f1575, 0f3D2AAABB, 0f3C0885E4, %p264;
	fma.rn.f32 	%f1576, %f1574, %f1570, %f1575;
	selp.f32 	%f1577, 0fBEFFFFFF, 0fBE2AAAA8, %p264;
	fma.rn.f32 	%f1578, %f1576, %f1570, %f1577;
	fma.rn.f32 	%f1579, %f1578, %f1572, %f1571;
	and.b32  	%r3410, %r7135, 2;
	setp.eq.s32 	%p265, %r3410, 0;
	mov.f32 	%f1580, 0f00000000;
	sub.f32 	%f1581, %f1580, %f1579;
	selp.f32 	%f168, %f1579, %f1581, %p265;
	@%p263 bra 	$L__BB0_273;
	setp.eq.f32 	%p266, %f164, 0f7F800000;
	@%p266 bra 	$L__BB0_272;
	mov.b32 	%r448, %f162;
	shl.b32 	%r3412, %r448, 8;
	or.b32  	%r449, %r3412, -2147483648;
	mov.b64 	%rd2849, 0;
	mov.b32 	%r7136, 0;
$L__BB0_268:
	.pragma "nounroll";
	mul.wide.u32 	%rd973, %r7136, 4;
	mov.u64 	%rd974, __cudart_i2opi_f;
	add.s64 	%rd975, %rd974, %rd973;
	ld.global.nc.u32 	%r3413, [%rd975];
	mad.wide.u32 	%rd976, %r3413, %r449, %rd2849;
	shr.u64 	%rd2849, %rd976, 32;
	add.s64 	%rd977, %rd1, %rd973;
	st.local.u32 	[%rd977], %rd976;
	add.s32 	%r7136, %r7136, 1;
	setp.ne.s32 	%p267, %r7136, 6;
	@%p267 bra 	$L__BB0_268;
	shr.u32 	%r3414, %r448, 23;
	st.local.u32 	[%rd1+24], %rd2849;
	and.b32  	%r452, %r3414, 31;
	and.b32  	%r3415, %r3414, 224;
	add.s32 	%r3416, %r3415, -128;
	shr.u32 	%r3417, %r3416, 5;
	mul.wide.u32 	%rd978, %r3417, 4;
	sub.s64 	%rd109, %rd1, %rd978;
	ld.local.u32 	%r7137, [%rd109+24];
	ld.local.u32 	%r7138, [%rd109+20];
	setp.eq.s32 	%p268, %r452, 0;
	@%p268 bra 	$L__BB0_271;
	shf.l.wrap.b32 	%r7137, %r7138, %r7137, %r452;
	ld.local.u32 	%r3418, [%rd109+16];
	shf.l.wrap.b32 	%r7138, %r3418, %r7138, %r452;
$L__BB0_271:
	shr.u32 	%r3419, %r7137, 30;
	shf.l.wrap.b32 	%r3420, %r7138, %r7137, 2;
	shl.b32 	%r3421, %r7138, 2;
	shr.u32 	%r3422, %r3420, 31;
	add.s32 	%r3423, %r3422, %r3419;
	neg.s32 	%r3424, %r3423;
	setp.lt.s32 	%p269, %r448, 0;
	selp.b32 	%r7139, %r3424, %r3423, %p269;
	xor.b32  	%r3425, %r3420, %r448;
	shr.s32 	%r3426, %r3420, 31;
	xor.b32  	%r3427, %r3426, %r3420;
	xor.b32  	%r3428, %r3426, %r3421;
	cvt.u64.u32 	%rd979, %r3427;
	shl.b64 	%rd980, %rd979, 32;
	cvt.u64.u32 	%rd981, %r3428;
	or.b64  	%rd982, %rd980, %rd981;
	cvt.rn.f64.s64 	%fd67, %rd982;
	mul.f64 	%fd68, %fd67, 0d3BF921FB54442D19;
	cvt.rn.f32.f64 	%f1582, %fd68;
	neg.f32 	%f1583, %f1582;
	setp.lt.s32 	%p270, %r3425, 0;
	selp.f32 	%f4537, %f1583, %f1582, %p270;
	bra.uni 	$L__BB0_273;
$L__BB0_272:
	mov.f32 	%f1584, 0f00000000;
	mul.rn.f32 	%f4537, %f162, %f1584;
	mov.b32 	%r7139, 0;
$L__BB0_273:
	add.s32 	%r3430, %r7139, 1;
	mul.rn.f32 	%f1585, %f4537, %f4537;
	and.b32  	%r3431, %r7139, 1;
	setp.eq.b32 	%p271, %r3431, 1;
	selp.f32 	%f1586, %f4537, 0f3F800000, %p271;
	fma.rn.f32 	%f1587, %f1585, %f1586, 0f00000000;
	fma.rn.f32 	%f1588, %f1585, 0f37CBAC00, 0fBAB607ED;
	selp.f32 	%f1589, 0fB94D4153, %f1588, %p271;
	selp.f32 	%f1590, 0f3C0885E4, 0f3D2AAABB, %p271;
	fma.rn.f32 	%f1591, %f1589, %f1585, %f1590;
	selp.f32 	%f1592, 0fBE2AAAA8, 0fBEFFFFFF, %p271;
	fma.rn.f32 	%f1593, %f1591, %f1585, %f1592;
	fma.rn.f32 	%f1594, %f1593, %f1587, %f1586;
	and.b32  	%r3432, %r3430, 2;
	setp.eq.s32 	%p272, %r3432, 0;
	mov.f32 	%f1595, 0f00000000;
	sub.f32 	%f1596, %f1595, %f1594;
	selp.f32 	%f1597, %f1594, %f1596, %p272;
	fma.rn.f32 	%f172, %f168, %f1597, %f162;
	mul.f32 	%f1598, %f172, 0f3F22F983;
	cvt.rni.s32.f32 	%r7147, %f1598;
	cvt.rn.f32.s32 	%f1599, %r7147;
	fma.rn.f32 	%f1600, %f1599, 0fBFC90FDA, %f172;
	fma.rn.f32 	%f1601, %f1599, 0fB3A22168, %f1600;
	fma.rn.f32 	%f4539, %f1599, 0fA7C234C5, %f1601;
	abs.f32 	%f174, %f172;
	setp.ltu.f32 	%p273, %f174, 0f47CE4780;
	mov.u32 	%r7143, %r7147;
	mov.f32 	%f4538, %f4539;
	@%p273 bra 	$L__BB0_281;
	setp.eq.f32 	%p274, %f174, 0f7F800000;
	@%p274 bra 	$L__BB0_280;
	mov.b32 	%r462, %f172;
	shl.b32 	%r3434, %r462, 8;
	or.b32  	%r463, %r3434, -2147483648;
	mov.b64 	%rd2850, 0;
	mov.b32 	%r7140, 0;
$L__BB0_276:
	.pragma "nounroll";
	mul.wide.u32 	%rd984, %r7140, 4;
	mov.u64 	%rd985, __cudart_i2opi_f;
	add.s64 	%rd986, %rd985, %rd984;
	ld.global.nc.u32 	%r3435, [%rd986];
	mad.wide.u32 	%rd987, %r3435, %r463, %rd2850;
	shr.u64 	%rd2850, %rd987, 32;
	add.s64 	%rd988, %rd2, %rd984;
	st.local.u32 	[%rd988], %rd987;
	add.s32 	%r7140, %r7140, 1;
	setp.ne.s32 	%p275, %r7140, 6;
	@%p275 bra 	$L__BB0_276;
	shr.u32 	%r3436, %r462, 23;
	st.local.u32 	[%rd2+24], %rd2850;
	and.b32  	%r466, %r3436, 31;
	and.b32  	%r3437, %r3436, 224;
	add.s32 	%r3438, %r3437, -128;
	shr.u32 	%r3439, %r3438, 5;
	mul.wide.u32 	%rd989, %r3439, 4;
	sub.s64 	%rd112, %rd2, %rd989;
	ld.local.u32 	%r7141, [%rd112+24];
	ld.local.u32 	%r7142, [%rd112+20];
	setp.eq.s32 	%p276, %r466, 0;
	@%p276 bra 	$L__BB0_279;
	shf.l.wrap.b32 	%r7141, %r7142, %r7141, %r466;
	ld.local.u32 	%r3440, [%rd112+16];
	shf.l.wrap.b32 	%r7142, %r3440, %r7142, %r466;
$L__BB0_279:
	shr.u32 	%r3441, %r7141, 30;
	shf.l.wrap.b32 	%r3442, %r7142, %r7141, 2;
	shl.b32 	%r3443, %r7142, 2;
	shr.u32 	%r3444, %r3442, 31;
	add.s32 	%r3445, %r3444, %r3441;
	neg.s32 	%r3446, %r3445;
	setp.lt.s32 	%p277, %r462, 0;
	selp.b32 	%r7143, %r3446, %r3445, %p277;
	xor.b32  	%r3447, %r3442, %r462;
	shr.s32 	%r3448, %r3442, 31;
	xor.b32  	%r3449, %r3448, %r3442;
	xor.b32  	%r3450, %r3448, %r3443;
	cvt.u64.u32 	%rd990, %r3449;
	shl.b64 	%rd991, %rd990, 32;
	cvt.u64.u32 	%rd992, %r3450;
	or.b64  	%rd993, %rd991, %rd992;
	cvt.rn.f64.s64 	%fd69, %rd993;
	mul.f64 	%fd70, %fd69, 0d3BF921FB54442D19;
	cvt.rn.f32.f64 	%f1602, %fd70;
	neg.f32 	%f1603, %f1602;
	setp.lt.s32 	%p278, %r3447, 0;
	selp.f32 	%f4538, %f1603, %f1602, %p278;
	bra.uni 	$L__BB0_281;
$L__BB0_280:
	mov.f32 	%f1604, 0f00000000;
	mul.rn.f32 	%f4538, %f172, %f1604;
	mov.b32 	%r7143, 0;
$L__BB0_281:
	setp.ltu.f32 	%p279, %f174, 0f47CE4780;
	mul.rn.f32 	%f1605, %f4538, %f4538;
	and.b32  	%r3452, %r7143, 1;
	setp.eq.b32 	%p280, %r3452, 1;
	selp.f32 	%f1606, 0f3F800000, %f4538, %p280;
	fma.rn.f32 	%f1607, %f1605, %f1606, 0f00000000;
	fma.rn.f32 	%f1608, %f1605, 0f37CBAC00, 0fBAB607ED;
	selp.f32 	%f1609, %f1608, 0fB94D4153, %p280;
	selp.f32 	%f1610, 0f3D2AAABB, 0f3C0885E4, %p280;
	fma.rn.f32 	%f1611, %f1609, %f1605, %f1610;
	selp.f32 	%f1612, 0fBEFFFFFF, 0fBE2AAAA8, %p280;
	fma.rn.f32 	%f1613, %f1611, %f1605, %f1612;
	fma.rn.f32 	%f1614, %f1613, %f1607, %f1606;
	and.b32  	%r3453, %r7143, 2;
	setp.eq.s32 	%p281, %r3453, 0;
	mov.f32 	%f1615, 0f00000000;
	sub.f32 	%f1616, %f1615, %f1614;
	selp.f32 	%f178, %f1614, %f1616, %p281;
	@%p279 bra 	$L__BB0_289;
	setp.eq.f32 	%p282, %f174, 0f7F800000;
	@%p282 bra 	$L__BB0_288;
	mov.b32 	%r475, %f172;
	shl.b32 	%r3455, %r475, 8;
	or.b32  	%r476, %r3455, -2147483648;
	mov.b64 	%rd2851, 0;
	mov.b32 	%r7144, 0;
$L__BB0_284:
	.pragma "nounroll";
	mul.wide.u32 	%rd995, %r7144, 4;
	mov.u64 	%rd996, __cudart_i2opi_f;
	add.s64 	%rd997, %rd996, %rd995;
	ld.global.nc.u32 	%r3456, [%rd997];
	mad.wide.u32 	%rd998, %r3456, %r476, %rd2851;
	shr.u64 	%rd2851, %rd998, 32;
	add.s64 	%rd999, %rd1, %rd995;
	st.local.u32 	[%rd999], %rd998;
	add.s32 	%r7144, %r7144, 1;
	setp.ne.s32 	%p283, %r7144, 6;
	@%p283 bra 	$L__BB0_284;
	shr.u32 	%r3457, %r475, 23;
	st.local.u32 	[%rd1+24], %rd2851;
	and.b32  	%r479, %r3457, 31;
	and.b32  	%r3458, %r3457, 224;
	add.s32 	%r3459, %r3458, -128;
	shr.u32 	%r3460, %r3459, 5;
	mul.wide.u32 	%rd1000, %r3460, 4;
	sub.s64 	%rd115, %rd1, %rd1000;
	ld.local.u32 	%r7145, [%rd115+24];
	ld.local.u32 	%r7146, [%rd115+20];
	setp.eq.s32 	%p284, %r479, 0;
	@%p284 bra 	$L__BB0_287;
	shf.l.wrap.b32 	%r7145, %r7146, %r7145, %r479;
	ld.local.u32 	%r3461, [%rd115+16];
	shf.l.wrap.b32 	%r7146, %r3461, %r7146, %r479;
$L__BB0_287:
	shr.u32 	%r3462, %r7145, 30;
	shf.l.wrap.b32 	%r3463, %r7146, %r7145, 2;
	shl.b32 	%r3464, %r7146, 2;
	shr.u32 	%r3465, %r3463, 31;
	add.s32 	%r3466, %r3465, %r3462;
	neg.s32 	%r3467, %r3466;
	setp.lt.s32 	%p285, %r475, 0;
	selp.b32 	%r7147, %r3467, %r3466, %p285;
	xor.b32  	%r3468, %r3463, %r475;
	shr.s32 	%r3469, %r3463, 31;
	xor.b32  	%r3470, %r3469, %r3463;
	xor.b32  	%r3471, %r3469, %r3464;
	cvt.u64.u32 	%rd1001, %r3470;
	shl.b64 	%rd1002, %rd1001, 32;
	cvt.u64.u32 	%rd1003, %r3471;
	or.b64  	%rd1004, %rd1002, %rd1003;
	cvt.rn.f64.s64 	%fd71, %rd1004;
	mul.f64 	%fd72, %fd71, 0d3BF921FB54442D19;
	cvt.rn.f32.f64 	%f1617, %fd72;
	neg.f32 	%f1618, %f1617;
	setp.lt.s32 	%p286, %r3468, 0;
	selp.f32 	%f4539, %f1618, %f1617, %p286;
	bra.uni 	$L__BB0_289;
$L__BB0_288:
	mov.f32 	%f1619, 0f00000000;
	mul.rn.f32 	%f4539, %f172, %f1619;
	mov.b32 	%r7147, 0;
$L__BB0_289:
	add.s32 	%r3473, %r7147, 1;
	mul.rn.f32 	%f1620, %f4539, %f4539;
	and.b32  	%r3474, %r7147, 1;
	setp.eq.b32 	%p287, %r3474, 1;
	selp.f32 	%f1621, %f4539, 0f3F800000, %p287;
	fma.rn.f32 	%f1622, %f1620, %f1621, 0f00000000;
	fma.rn.f32 	%f1623, %f1620, 0f37CBAC00, 0fBAB607ED;
	selp.f32 	%f1624, 0fB94D4153, %f1623, %p287;
	selp.f32 	%f1625, 0f3C0885E4, 0f3D2AAABB, %p287;
	fma.rn.f32 	%f1626, %f1624, %f1620, %f1625;
	selp.f32 	%f1627, 0fBE2AAAA8, 0fBEFFFFFF, %p287;
	fma.rn.f32 	%f1628, %f1626, %f1620, %f1627;
	fma.rn.f32 	%f1629, %f1628, %f1622, %f1621;
	and.b32  	%r3475, %r3473, 2;
	setp.eq.s32 	%p288, %r3475, 0;
	mov.f32 	%f1630, 0f00000000;
	sub.f32 	%f1631, %f1630, %f1629;
	selp.f32 	%f1632, %f1629, %f1631, %p288;
	fma.rn.f32 	%f182, %f178, %f1632, %f172;
	mul.f32 	%f1633, %f182, 0f3F22F983;
	cvt.rni.s32.f32 	%r7155, %f1633;
	cvt.rn.f32.s32 	%f1634, %r7155;
	fma.rn.f32 	%f1635, %f1634, 0fBFC90FDA, %f182;
	fma.rn.f32 	%f1636, %f1634, 0fB3A22168, %f1635;
	fma.rn.f32 	%f4541, %f1634, 0fA7C234C5, %f1636;
	abs.f32 	%f184, %f182;
	setp.ltu.f32 	%p289, %f184, 0f47CE4780;
	mov.u32 	%r7151, %r7155;
	mov.f32 	%f4540, %f4541;
	@%p289 bra 	$L__BB0_297;
	setp.eq.f32 	%p290, %f184, 0f7F800000;
	@%p290 bra 	$L__BB0_296;
	mov.b32 	%r489, %f182;
	shl.b32 	%r3477, %r489, 8;
	or.b32  	%r490, %r3477, -2147483648;
	mov.b64 	%rd2852, 0;
	mov.b32 	%r7148, 0;
$L__BB0_292:
	.pragma "nounroll";
	mul.wide.u32 	%rd1006, %r7148, 4;
	mov.u64 	%rd1007, __cudart_i2opi_f;
	add.s64 	%rd1008, %rd1007, %rd1006;
	ld.global.nc.u32 	%r3478, [%rd1008];
	mad.wide.u32 	%rd1009, %r3478, %r490, %rd2852;
	shr.u64 	%rd2852, %rd1009, 32;
	add.s64 	%rd1010, %rd2, %rd1006;
	st.local.u32 	[%rd1010], %rd1009;
	add.s32 	%r7148, %r7148, 1;
	setp.ne.s32 	%p291, %r7148, 6;
	@%p291 bra 	$L__BB0_292;
	shr.u32 	%r3479, %r489, 23;
	st.local.u32 	[%rd2+24], %rd2852;
	and.b32  	%r493, %r3479, 31;
	and.b32  	%r3480, %r3479, 224;
	add.s32 	%r3481, %r3480, -128;
	shr.u32 	%r3482, %r3481, 5;
	mul.wide.u32 	%rd1011, %r3482, 4;
	sub.s64 	%rd118, %rd2, %rd1011;
	ld.local.u32 	%r7149, [%rd118+24];
	ld.local.u32 	%r7150, [%rd118+20];
	setp.eq.s32 	%p292, %r493, 0;
	@%p292 bra 	$L__BB0_295;
	shf.l.wrap.b32 	%r7149, %r7150, %r7149, %r493;
	ld.local.u32 	%r3483, [%rd118+16];
	shf.l.wrap.b32 	%r7150, %r3483, %r7150, %r493;
$L__BB0_295:
	shr.u32 	%r3484, %r7149, 30;
	shf.l.wrap.b32 	%r3485, %r7150, %r7149, 2;
	shl.b32 	%r3486, %r7150, 2;
	shr.u32 	%r3487, %r3485, 31;
	add.s32 	%r3488, %r3487, %r3484;
	neg.s32 	%r3489, %r3488;
	setp.lt.s32 	%p293, %r489, 0;
	selp.b32 	%r7151, %r3489, %r3488, %p293;
	xor.b32  	%r3490, %r3485, %r489;
	shr.s32 	%r3491, %r3485, 31;
	xor.b32  	%r3492, %r3491, %r3485;
	xor.b32  	%r3493, %r3491, %r3486;
	cvt.u64.u32 	%rd1012, %r3492;
	shl.b64 	%rd1013, %rd1012, 32;
	cvt.u64.u32 	%rd1014, %r3493;
	or.b64  	%rd1015, %rd1013, %rd1014;
	cvt.rn.f64.s64 	%fd73, %rd1015;
	mul.f64 	%fd74, %fd73, 0d3BF921FB54442D19;
	cvt.rn.f32.f64 	%f1637, %fd74;
	neg.f32 	%f1638, %f1637;
	setp.lt.s32 	%p294, %r3490, 0;
	selp.f32 	%f4540, %f1638, %f1637, %p294;
	bra.uni 	$L__BB0_297;
$L__BB0_296:
	mov.f32 	%f1639, 0f00000000;
	mul.rn.f32 	%f4540, %f182, %f1639;
	mov.b32 	%r7151, 0;
$L__BB0_297:
	setp.ltu.f32 	%p295, %f184, 0f47CE4780;
	mul.rn.f32 	%f1640, %f4540, %f4540;
	and.b32  	%r3495, %r7151, 1;
	setp.eq.b32 	%p296, %r3495, 1;
	selp.f32 	%f1641, 0f3F800000, %f4540, %p296;
	fma.rn.f32 	%f1642, %f1640, %f1641, 0f00000000;
	fma.rn.f32 	%f1643, %f1640, 0f37CBAC00, 0fBAB607ED;
	selp.f32 	%f1644, %f1643, 0fB94D4153, %p296;
	selp.f32 	%f1645, 0f3D2AAABB, 0f3C0885E4, %p296;
	fma.rn.f32 	%f1646, %f1644, %f1640, %f1645;
	selp.f32 	%f1647, 0fBEFFFFFF, 0fBE2AAAA8, %p296;
	fma.rn.f32 	%f1648, %f1646, %f1640, %f1647;
	fma.rn.f32 	%f1649, %f1648, %f1642, %f1641;
	and.b32  	%r3496, %r7151, 2;
	setp.eq.s32 	%p297, %r3496, 0;
	mov.f32 	%f1650, 0f00000000;
	sub.f32 	%f1651, %f1650, %f1649;
	selp.f32 	%f188, %f1649, %f1651, %p297;
	@%p295 bra 	$L__BB0_305;
	setp.eq.f32 	%p298, %f184, 0f7F800000;
	@%p298 bra 	$L__BB0_304;
	mov.b32 	%r502, %f182;
	shl.b32 	%r3498, %r502, 8;
	or.b32  	%r503, %r3498, -2147483648;
	mov.b64 	%rd2853, 0;
	mov.b32 	%r7152, 0;
$L__BB0_300:
	.pragma "nounroll";
	mul.wide.u32 	%rd1017, %r7152, 4;
	mov.u64 	%rd1018, __cudart_i2opi_f;
	add.s64 	%rd1019, %rd1018, %rd1017;
	ld.global.nc.u32 	%r3499, [%rd1019];
	mad.wide.u32 	%rd1020, %r3499, %r503, %rd2853;
	shr.u64 	%rd2853, %rd1020, 32;
	add.s64 	%rd1021, %rd1, %rd1017;
	st.local.u32 	[%rd1021], %rd1020;
	add.s32 	%r7152, %r7152, 1;
	setp.ne.s32 	%p299, %r7152, 6;
	@%p299 bra 	$L__BB0_300;
	shr.u32 	%r3500, %r502, 23;
	st.local.u32 	[%rd1+24], %rd2853;
	and.b32  	%r506, %r3500, 31;
	and.b32  	%r3501, %r3500, 224;
	add.s32 	%r3502, %r3501, -128;
	shr.u32 	%r3503, %r3502, 5;
	mul.wide.u32 	%rd1022, %r3503, 4;
	sub.s64 	%rd121, %rd1, %rd1022;
	ld.local.u32 	%r7153, [%rd121+24];
	ld.local.u32 	%r7154, [%rd121+20];
	setp.eq.s32 	%p300, %r506, 0;
	@%p300 bra 	$L__BB0_303;
	shf.l.wrap.b32 	%r7153, %r7154, %r7153, %r506;
	ld.local.u32 	%r3504, [%rd121+16];
	shf.l.wrap.b32 	%r7154, %r3504, %r7154, %r506;
$L__BB0_303:
	shr.u32 	%r3505, %r7153, 30;
	shf.l.wrap.b32 	%r3506, %r7154, %r7153, 2;
	shl.b32 	%r3507, %r7154, 2;
	shr.u32 	%r3508, %r3506, 31;
	add.s32 	%r3509, %r3508, %r3505;
	neg.s32 	%r3510, %r3509;
	setp.lt.s32 	%p301, %r502, 0;
	selp.b32 	%r7155, %r3510, %r3509, %p301;
	xor.b32  	%r3511, %r3506, %r502;
	shr.s32 	%r3512, %r3506, 31;
	xor.b32  	%r3513, %r3512, %r3506;
	xor.b32  	%r3514, %r3512, %r3507;
	cvt.u64.u32 	%rd1023, %r3513;
	shl.b64 	%rd1024, %rd1023, 32;
	cvt.u64.u32 	%rd1025, %r3514;
	or.b64  	%rd1026, %rd1024, %rd1025;
	cvt.rn.f64.s64 	%fd75, %rd1026;
	mul.f64 	%fd76, %fd75, 0d3BF921FB54442D19;
	cvt.rn.f32.f64 	%f1652, %fd76;
	neg.f32 	%f1653, %f1652;
	setp.lt.s32 	%p302, %r3511, 0;
	selp.f32 	%f4541, %f1653, %f1652, %p302;
	bra.uni 	$L__BB0_305;
$L__BB0_304:
	mov.f32 	%f1654, 0f00000000;
	mul.rn.f32 	%f4541, %f182, %f1654;
	mov.b32 	%r7155, 0;
$L__BB0_305:
	add.s32 	%r3516, %r7155, 1;
	mul.rn.f32 	%f1655, %f4541, %f4541;
	and.b32  	%r3517, %r7155, 1;
	setp.eq.b32 	%p303, %r3517, 1;
	selp.f32 	%f1656, %f4541, 0f3F800000, %p303;
	fma.rn.f32 	%f1657, %f1655, %f1656, 0f00000000;
	fma.rn.f32 	%f1658, %f1655, 0f37CBAC00, 0fBAB607ED;
	selp.f32 	%f1659, 0fB94D4153, %f1658, %p303;
	selp.f32 	%f1660, 0f3C0885E4, 0f3D2AAABB, %p303;
	fma.rn.f32 	%f1661, %f1659, %f1655, %f1660;
	selp.f32 	%f1662, 0fBE2AAAA8, 0fBEFFFFFF, %p303;
	fma.rn.f32 	%f1663, %f1661, %f1655, %f1662;
	fma.rn.f32 	%f1664, %f1663, %f1657, %f1656;
	and.b32  	%r3518, %r3516, 2;
	setp.eq.s32 	%p304, %r3518, 0;
	mov.f32 	%f1665, 0f00000000;
	sub.f32 	%f1666, %f1665, %f1664;
	selp.f32 	%f1667, %f1664, %f1666, %p304;
	fma.rn.f32 	%f192, %f188, %f1667, %f182;
	mul.f32 	%f1668, %f192, 0f3F22F983;
	cvt.rni.s32.f32 	%r7163, %f1668;
	cvt.rn.f32.s32 	%f1669, %r7163;
	fma.rn.f32 	%f1670, %f1669, 0fBFC90FDA, %f192;
	fma.rn.f32 	%f1671, %f1669, 0fB3A22168, %f1670;
	fma.rn.f32 	%f4543, %f1669, 0fA7C234C5, %f1671;
	abs.f32 	%f194, %f192;
	setp.ltu.f32 	%p305, %f194, 0f47CE4780;
	mov.u32 	%r7159, %r7163;
	mov.f32 	%f4542, %f4543;
	@%p305 bra 	$L__BB0_313;
	setp.eq.f32 	%p306, %f194, 0f7F800000;
	@%p306 bra 	$L__BB0_312;
	mov.b32 	%r516, %f192;
	shl.b32 	%r3520, %r516, 8;
	or.b32  	%r517, %r3520, -2147483648;
	mov.b64 	%rd2854, 0;
	mov.b32 	%r7156, 0;
$L__BB0_308:
	.pragma "nounroll";
	mul.wide.u32 	%rd1028, %r7156, 4;
	mov.u64 	%rd1029, __cudart_i2opi_f;
	add.s64 	%rd1030, %rd1029, %rd1028;
	ld.global.nc.u32 	%r3521, [%rd1030];
	mad.wide.u32 	%rd1031, %r3521, %r517, %rd2854;
	shr.u64 	%rd2854, %rd1031, 32;
	add.s64 	%rd1032, %rd2, %rd1028;
	st.local.u32 	[%rd1032], %rd1031;
	add.s32 	%r7156, %r7156, 1;
	setp.ne.s32 	%p307, %r7156, 6;
	@%p307 bra 	$L__BB0_308;
	shr.u32 	%r3522, %r516, 23;
	st.local.u32 	[%rd2+24], %rd2854;
	and.b32  	%r520, %r3522, 31;
	and.b32  	%r3523, %r3522, 224;
	add.s32 	%r3524, %r3523, -128;
	shr.u32 	%r3525, %r3524, 5;
	mul.wide.u32 	%rd1033, %r3525, 4;
	sub.s64 	%rd124, %rd2, %rd1033;
	ld.local.u32 	%r7157, [%rd124+24];
	ld.local.u32 	%r7158, [%rd124+20];
	setp.eq.s32 	%p308, %r520, 0;
	@%p308 bra 	$L__BB0_311;
	shf.l.wrap.b32 	%r7157, %r7158, %r7157, %r520;
	ld.local.u32 	%r3526, [%rd124+16];
	shf.l.wrap.b32 	%r7158, %r3526, %r7158, %r520;
$L__BB0_311:
	shr.u32 	%r3527, %r7157, 30;
	shf.l.wrap.b32 	%r3528, %r7158, %r7157, 2;
	shl.b32 	%r3529, %r7158, 2;
	shr.u32 	%r3530, %r3528, 31;
	add.s32 	%r3531, %r3530, %r3527;
	neg.s32 	%r3532, %r3531;
	setp.lt.s32 	%p309, %r516, 0;
	selp.b32 	%r7159, %r3532, %r3531, %p309;
	xor.b32  	%r3533, %r3528, %r516;
	shr.s32 	%r3534, %r3528, 31;
	xor.b32  	%r3535, %r3534, %r3528;
	xor.b32  	%r3536, %r3534, %r3529;
	cvt.u64.u32 	%rd1034, %r3535;
	shl.b64 	%rd1035, %rd1034, 32;
	cvt.u64.u32 	%rd1036, %r3536;
	or.b64  	%rd1037, %rd1035, %rd1036;
	cvt.rn.f64.s64 	%fd77, %rd1037;
	mul.f64 	%fd78, %fd77, 0d3BF921FB54442D19;
	cvt.rn.f32.f64 	%f1672, %fd78;
	neg.f32 	%f1673, %f1672;
	setp.lt.s32 	%p310, %r3533, 0;
	selp.f32 	%f4542, %f1673, %f1672, %p310;
	bra.uni 	$L__BB0_313;
$L__BB0_312:
	mov.f32 	%f1674, 0f00000000;
	mul.rn.f32 	%f4542, %f192, %f1674;
	mov.b32 	%r7159, 0;
$L__BB0_313:
	setp.ltu.f32 	%p311, %f194, 0f47CE4780;
	mul.rn.f32 	%f1675, %f4542, %f4542;
	and.b32  	%r3538, %r7159, 1;
	setp.eq.b32 	%p312, %r3538, 1;
	selp.f32 	%f1676, 0f3F800000, %f4542, %p312;
	fma.rn.f32 	%f1677, %f1675, %f1676, 0f00000000;
	fma.rn.f32 	%f1678, %f1675, 0f37CBAC00, 0fBAB607ED;
	selp.f32 	%f1679, %f1678, 0fB94D4153, %p312;
	selp.f32 	%f1680, 0f3D2AAABB, 0f3C0885E4, %p312;
	fma.rn.f32 	%f1681, %f1679, %f1675, %f1680;
	selp.f32 	%f1682, 0fBEFFFFFF, 0fBE2AAAA8, %p312;
	fma.rn.f32 	%f1683, %f1681, %f1675, %f1682;
	fma.rn.f32 	%f1684, %f1683, %f1677, %f1676;
	and.b32  	%r3539, %r7159, 2;
	setp.eq.s32 	%p313, %r3539, 0;
	mov.f32 	%f1685, 0f00000000;
	sub.f32 	%f1686, %f1685, %f1684;
	selp.f32 	%f198, %f1684, %f1686, %p313;
	@%p311 bra 	$L__BB0_321;
	setp.eq.f32 	%p314, %f194, 0f7F800000;
	@%p314 bra 	$L__BB0_320;
	mov.b32 	%r529, %f192;
	shl.b32 	%r3541, %r529, 8;
	or.b32  	%r530, %r3541, -2147483648;
	mov.b64 	%rd2855, 0;
	mov.b32 	%r7160, 0;
$L__BB0_316:
	.pragma "nounroll";
	mul.wide.u32 	%rd1039, %r7160, 4;
	mov.u64 	%rd1040, __cudart_i2opi_f;
	add.s64 	%rd1041, %rd1040, %rd1039;
	ld.global.nc.u32 	%r3542, [%rd1041];
	mad.wide.u32 	%rd1042, %r3542, %r530, %rd2855;
	shr.u64 	%rd2855, %rd1042, 32;
	add.s64 	%rd1043, %rd1, %rd1039;
	st.local.u32 	[%rd1043], %rd1042;
	add.s32 	%r7160, %r7160, 1;
	setp.ne.s32 	%p315, %r7160, 6;
	@%p315 bra 	$L__BB0_316;
	shr.u32 	%r3543, %r529, 23;
	st.local.u32 	[%rd1+24], %rd2855;
	and.b32  	%r533, %r3543, 31;
	and.b32  	%r3544, %r3543, 224;
	add.s32 	%r3545, %r3544, -128;
	shr.u32 	%r3546, %r3545, 5;
	mul.wide.u32 	%rd1044, %r3546, 4;
	sub.s64 	%rd127, %rd1, %rd1044;
	ld.local.u32 	%r7161, [%rd127+24];
	ld.local.u32 	%r7162, [%rd127+20];
	setp.eq.s32 	%p316, %r533, 0;
	@%p316 bra 	$L__BB0_319;
	shf.l.wrap.b32 	%r7161, %r7162, %r7161, %r533;
	ld.local.u32 	%r3547, [%rd127+16];
	shf.l.wrap.b32 	%r7162, %r3547, %r7162, %r533;
$L__BB0_319:
	shr.u32 	%r3548, %r7161, 30;
	shf.l.wrap.b32 	%r3549, %r7162, %r7161, 2;
	shl.b32 	%r3550, %r7162, 2;
	shr.u32 	%r3551, %r3549, 31;
	add.s32 	%r3552, %r3551, %r3548;
	neg.s32 	%r3553, %r3552;
	setp.lt.s32 	%p317, %r529, 0;
	selp.b32 	%r7163, %r3553, %r3552, %p317;
	xor.b32  	%r3554, %r3549, %r529;
	shr.s32 	%r3555, %r3549, 31;
	xor.b32  	%r3556, %r3555, %r3549;
	xor.b32  	%r3557, %r3555, %r3550;
	cvt.u64.u32 	%rd1045, %r3556;
	shl.b64 	%rd1046, %rd1045, 32;
	cvt.u64.u32 	%rd1047, %r3557;
	or.b64  	%rd1048, %rd1046, %rd1047;
	cvt.rn.f64.s64 	%fd79, %rd1048;
	mul.f64 	%fd80, %fd79, 0d3BF921FB54442D19;
	cvt.rn.f32.f64 	%f1687, %fd80;
	neg.f32 	%f1688, %f1687;
	setp.lt.s32 	%p318, %r3554, 0;
	selp.f32 	%f4543, %f1688, %f1687, %p318;
	bra.uni 	$L__BB0_321;
$L__BB0_320:
	mov.f32 	%f1689, 0f00000000;
	mul.rn.f32 	%f4543, %f192, %f1689;
	mov.b32 	%r7163, 0;
$L__BB0_321:
	add.s32 	%r3559, %r7163, 1;
	mul.rn.f32 	%f1690, %f4543, %f4543;
	and.b32  	%r3560, %r7163, 1;
	setp.eq.b32 	%p319, %r3560, 1;
	selp.f32 	%f1691, %f4543, 0f3F800000, %p319;
	fma.rn.f32 	%f1692, %f1690, %f1691, 0f00000000;
	fma.rn.f32 	%f1693, %f1690, 0f37CBAC00, 0fBAB607ED;
	selp.f32 	%f1694, 0fB94D4153, %f1693, %p319;
	selp.f32 	%f1695, 0f3C0885E4, 0f3D2AAABB, %p319;
	fma.rn.f32 	%f1696, %f1694, %f1690, %f1695;
	selp.f32 	%f1697, 0fBE2AAAA8, 0fBEFFFFFF, %p319;
	fma.rn.f32 	%f1698, %f1696, %f1690, %f1697;
	fma.rn.f32 	%f1699, %f1698, %f1692, %f1691;
	and.b32  	%r3561, %r3559, 2;
	setp.eq.s32 	%p320, %r3561, 0;
	mov.f32 	%f1700, 0f00000000;
	sub.f32 	%f1701, %f1700, %f1699;
	selp.f32 	%f1702, %f1699, %f1701, %p320;
	fma.rn.f32 	%f202, %f198, %f1702, %f192;
	mul.f32 	%f1703, %f202, 0f3F22F983;
	cvt.rni.s32.f32 	%r7171, %f1703;
	cvt.rn.f32.s32 	%f1704, %r7171;
	fma.rn.f32 	%f1705, %f1704, 0fBFC90FDA, %f202;
	fma.rn.f32 	%f1706, %f1704, 0fB3A22168, %f1705;
	fma.rn.f32 	%f4545, %f1704, 0fA7C234C5, %f1706;
	abs.f32 	%f204, %f202;
	setp.ltu.f32 	%p321, %f204, 0f47CE4780;
	mov.u32 	%r7167, %r7171;
	mov.f32 	%f4544, %f4545;
	@%p321 bra 	$L__BB0_329;
	setp.eq.f32 	%p322, %f204, 0f7F800000;
	@%p322 bra 	$L__BB0_328;
	mov.b32 	%r543, %f202;
	shl.b32 	%r3563, %r543, 8;
	or.b32  	%r544, %r3563, -2147483648;
	mov.b64 	%rd2856, 0;
	mov.b32 	%r7164, 0;
$L__BB0_324:
	.pragma "nounroll";
	mul.wide.u32 	%rd1050, %r7164, 4;
	mov.u64 	%rd1051, __cudart_i2opi_f;
	add.s64 	%rd1052, %rd1051, %rd1050;
	ld.global.nc.u32 	%r3564, [%rd1052];
	mad.wide.u32 	%rd1053, %r3564, %r544, %rd2856;
	shr.u64 	%rd2856, %rd1053, 32;
	add.s64 	%rd1054, %rd2, %rd1050;
	st.local.u32 	[%rd1054], %rd1053;
	add.s32 	%r7164, %r7164, 1;
	setp.ne.s32 	%p323, %r7164, 6;
	@%p323 bra 	$L__BB0_324;
	shr.u32 	%r3565, %r543, 23;
	st.local.u32 	[%rd2+24], %rd2856;
	and.b32  	%r547, %r3565, 31;
	and.b32  	%r3566, %r3565, 224;
	add.s32 	%r3567, %r3566, -128;
	shr.u32 	%r3568, %r3567, 5;
	mul.wide.u32 	%rd1055, %r3568, 4;
	sub.s64 	%rd130, %rd2, %rd1055;
	ld.local.u32 	%r7165, [%rd130+24];
	ld.local.u32 	%r7166, [%rd130+20];
	setp.eq.s32 	%p324, %r547, 0;
	@%p324 bra 	$L__BB0_327;
	shf.l.wrap.b32 	%r7165, %r7166, %r7165, %r547;
	ld.local.u32 	%r3569, [%rd130+16];
	shf.l.wrap.b32 	%r7166, %r3569, %r7166, %r547;
$L__BB0_327:
	shr.u32 	%r3570, %r7165, 30;
	shf.l.wrap.b32 	%r3571, %r7166, %r7165, 2;
	shl.b32 	%r3572, %r7166, 2;
	shr.u32 	%r3573, %r3571, 31;
	add.s32 	%r3574, %r3573, %r3570;
	neg.s32 	%r3575, %r3574;
	setp.lt.s32 	%p325, %r543, 0;
	selp.b32 	%r7167, %r3575, %r3574, %p325;
	xor.b32  	%r3576, %r3571, %r543;
	shr.s32 	%r3577, %r3571, 31;
	xor.b32  	%r3578, %r3577, %r3571;
	xor.b32  	%r3579, %r3577, %r3572;
	cvt.u64.u32 	%rd1056, %r3578;
	shl.b64 	%rd1057, %rd1056, 32;
	cvt.u64.u32 	%rd1058, %r3579;
	or.b64  	%rd1059, %rd1057, %rd1058;
	cvt.rn.f64.s64 	%fd81, %rd1059;
	mul.f64 	%fd82, %fd81, 0d3BF921FB54442D19;
	cvt.rn.f32.f64 	%f1707, %fd82;
	neg.f32 	%f1708, %f1707;
	setp.lt.s32 	%p326, %r3576, 0;
	selp.f32 	%f4544, %f1708, %f1707, %p326;
	bra.uni 	$L__BB0_329;
$L__BB0_328:
	mov.f32 	%f1709, 0f00000000;
	mul.rn.f32 	%f4544, %f202, %f1709;
	mov.b32 	%r7167, 0;
$L__BB0_329:
	setp.ltu.f32 	%p327, %f204, 0f47CE4780;
	mul.rn.f32 	%f1710, %f4544, %f4544;
	and.b32  	%r3581, %r7167, 1;
	setp.eq.b32 	%p328, %r3581, 1;
	selp.f32 	%f1711, 0f3F800000, %f4544, %p328;
	fma.rn.f32 	%f1712, %f1710, %f1711, 0f00000000;
	fma.rn.f32 	%f1713, %f1710, 0f37CBAC00, 0fBAB607ED;
	selp.f32 	%f1714, %f1713, 0fB94D4153, %p328;
	selp.f32 	%f1715, 0f3D2AAABB, 0f3C0885E4, %p328;
	fma.rn.f32 	%f1716, %f1714, %f1710, %f1715;
	selp.f32 	%f1717, 0fBEFFFFFF, 0fBE2AAAA8, %p328;
	fma.rn.f32 	%f1718, %f1716, %f1710, %f1717;
	fma.rn.f32 	%f1719, %f1718, %f1712, %f1711;
	and.b32  	%r3582, %r7167, 2;
	setp.eq.s32 	%p329, %r3582, 0;
	mov.f32 	%f1720, 0f00000000;
	sub.f32 	%f1721, %f1720, %f1719;
	selp.f32 	%f208, %f1719, %f1721, %p329;
	@%p327 bra 	$L__BB0_337;
	setp.eq.f32 	%p330, %f204, 0f7F800000;
	@%p330 bra 	$L__BB0_336;
	mov.b32 	%r556, %f202;
	shl.b32 	%r3584, %r556, 8;
	or.b32  	%r557, %r3584, -2147483648;
	mov.b64 	%rd2857, 0;
	mov.b32 	%r7168, 0;
$L__BB0_332:
	.pragma "nounroll";
	mul.wide.u32 	%rd1061, %r7168, 4;
	mov.u64 	%rd1062, __cudart_i2opi_f;
	add.s64 	%rd1063, %rd1062, %rd1061;
	ld.global.nc.u32 	%r3585, [%rd1063];
	mad.wide.u32 	%rd1064, %r3585, %r557, %rd2857;
	shr.u64 	%rd2857, %rd1064, 32;
	add.s64 	%rd1065, %rd1, %rd1061;
	st.local.u32 	[%rd1065], %rd1064;
	add.s32 	%r7168, %r7168, 1;
	setp.ne.s32 	%p331, %r7168, 6;
	@%p331 bra 	$L__BB0_332;
	shr.u32 	%r3586, %r556, 23;
	st.local.u32 	[%rd1+24], %rd2857;
	and.b32  	%r560, %r3586, 31;
	and.b32  	%r3587, %r3586, 224;
	add.s32 	%r3588, %r3587, -128;
	shr.u32 	%r3589, %r3588, 5;
	mul.wide.u32 	%rd1066, %r3589, 4;
	sub.s64 	%rd133, %rd1, %rd1066;
	ld.local.u32 	%r7169, [%rd133+24];
	ld.local.u32 	%r7170, [%rd133+20];
	setp.eq.s32 	%p332, %r560, 0;
	@%p332 bra 	$L__BB0_335;
	shf.l.wrap.b32 	%r7169, %r7170, %r7169, %r560;
	ld.local.u32 	%r3590, [%rd133+16];
	shf.l.wrap.b32 	%r7170, %r3590, %r7170, %r560;
$L__BB0_335:
	shr.u32 	%r3591, %r7169, 30;
	shf.l.wrap.b32 	%r3592, %r7170, %r7169, 2;
	shl.b32 	%r3593, %r7170, 2;
	shr.u32 	%r3594, %r3592, 31;
	add.s32 	%r3595, %r3594, %r3591;
	neg.s32 	%r3596, %r3595;
	setp.lt.s32 	%p333, %r556, 0;
	selp.b32 	%r7171, %r3596, %r3595, %p333;
	xor.b32  	%r3597, %r3592, %r556;
	shr.s32 	%r3598, %r3592, 31;
	xor.b32  	%r3599, %r3598, %r3592;
	xor.b32  	%r3600, %r3598, %r3593;
	cvt.u64.u32 	%rd1067, %r3599;
	shl.b64 	%rd1068, %rd1067, 32;
	cvt.u64.u32 	%rd1069, %r3600;
	or.b64  	%rd1070, %rd1068, %rd1069;
	cvt.rn.f64.s64 	%fd83, %rd1070;
	mul.f64 	%fd84, %fd83, 0d3BF921FB54442D19;
	cvt.rn.f32.f64 	%f1722, %fd84;
	neg.f32 	%f1723, %f1722;
	setp.lt.s32 	%p334, %r3597, 0;
	selp.f32 	%f4545, %f1723, %f1722, %p334;
	bra.uni 	$L__BB0_337;
$L__BB0_336:
	mov.f32 	%f1724, 0f00000000;
	mul.rn.f32 	%f4545, %f202, %f1724;
	mov.b32 	%r7171, 0;
$L__BB0_337:
	add.s32 	%r3602, %r7171, 1;
	mul.rn.f32 	%f1725, %f4545, %f4545;
	and.b32  	%r3603, %r7171, 1;
	setp.eq.b32 	%p335, %r3603, 1;
	selp.f32 	%f1726, %f4545, 0f3F800000, %p335;
	fma.rn.f32 	%f1727, %f1725, %f1726, 0f00000000;
	fma.rn.f32 	%f1728, %f1725, 0f37CBAC00, 0fBAB607ED;
	selp.f32 	%f1729, 0fB94D4153, %f1728, %p335;
	selp.f32 	%f1730, 0f3C0885E4, 0f3D2AAABB, %p335;
	fma.rn.f32 	%f1731, %f1729, %f1725, %f1730;
	selp.f32 	%f1732, 0fBE2AAAA8, 0fBEFFFFFF, %p335;
	fma.rn.f32 	%f1733, %f1731, %f1725, %f1732;
	fma.rn.f32 	%f1734, %f1733, %f1727, %f1726;
	and.b32  	%r3604, %r3602, 2;
	setp.eq.s32 	%p336, %r3604, 0;
	mov.f32 	%f1735, 0f00000000;
	sub.f32 	%f1736, %f1735, %f1734;
	selp.f32 	%f1737, %f1734, %f1736, %p336;
	fma.rn.f32 	%f212, %f208, %f1737, %f202;
	mul.f32 	%f1738, %f212, 0f3F22F983;
	cvt.rni.s32.f32 	%r7179, %f1738;
	cvt.rn.f32.s32 	%f1739, %r7179;
	fma.rn.f32 	%f1740, %f1739, 0fBFC90FDA, %f212;
	fma.rn.f32 	%f1741, %f1739, 0fB3A22168, %f1740;
	fma.rn.f32 	%f4547, %f1739, 0fA7C234C5, %f1741;
	abs.f32 	%f214, %f212;
	setp.ltu.f32 	%p337, %f214, 0f47CE4780;
	mov.u32 	%r7175, %r7179;
	mov.f32 	%f4546, %f4547;
	@%p337 bra 	$L__BB0_345;
	setp.eq.f32 	%p338, %f214, 0f7F800000;
	@%p338 bra 	$L__BB0_344;
	mov.b32 	%r570, %f212;
	shl.b32 	%r3606, %r570, 8;
	or.b32  	%r571, %r3606, -2147483648;
	mov.b64 	%rd2858, 0;
	mov.b32 	%r7172, 0;
$L__BB0_340:
	.pragma "nounroll";
	mul.wide.u32 	%rd1072, %r7172, 4;
	mov.u64 	%rd1073, __cudart_i2opi_f;
	add.s64 	%rd1074, %rd1073, %rd1072;
	ld.global.nc.u32 	%r3607, [%rd1074];
	mad.wide.u32 	%rd1075, %r3607, %r571, %rd2858;
	shr.u64 	%rd2858, %rd1075, 32;
	add.s64 	%rd1076, %rd2, %rd1072;
	st.local.u32 	[%rd1076], %rd1075;
	add.s32 	%r7172, %r7172, 1;
	setp.ne.s32 	%p339, %r7172, 6;
	@%p339 bra 	$L__BB0_340;
	shr.u32 	%r3608, %r570, 23;
	st.local.u32 	[%rd2+24], %rd2858;
	and.b32  	%r574, %r3608, 31;
	and.b32  	%r3609, %r3608, 224;
	add.s32 	%r3610, %r3609, -128;
	shr.u32 	%r3611, %r3610, 5;
	mul.wide.u32 	%rd1077, %r3611, 4;
	sub.s64 	%rd136, %rd2, %rd1077;
	ld.local.u32 	%r7173, [%rd136+24];
	ld.local.u32 	%r7174, [%rd136+20];
	setp.eq.s32 	%p340, %r574, 0;
	@%p340 bra 	$L__BB0_343;
	shf.l.wrap.b32 	%r7173, %r7174, %r7173, %r574;
	ld.local.u32 	%r3612, [%rd136+16];
	shf.l.wrap.b32 	%r7174, %r3612, %r7174, %r574;
$L__BB0_343:
	shr.u32 	%r3613, %r7173, 30;
	shf.l.wrap.b32 	%r3614, %r7174, %r7173, 2;
	shl.b32 	%r3615, %r7174, 2;
	shr.u32 	%r3616, %r3614, 31;
	add.s32 	%r3617, %r3616, %r3613;
	neg.s32 	%r3618, %r3617;
	setp.lt.s32 	%p341, %r570, 0;
	selp.b32 	%r7175, %r3618, %r3617, %p341;
	xor.b32  	%r3619, %r3614, %r570;
	shr.s32 	%r3620, %r3614, 31;
	xor.b32  	%r3621, %r3620, %r3614;
	xor.b32  	%r3622, %r3620, %r3615;
	cvt.u64.u32 	%rd1078, %r3621;
	shl.b64 	%rd1079, %rd1078, 32;
	cvt.u64.u32 	%rd1080, %r3622;
	or.b64  	%rd1081, %rd1079, %rd1080;
	cvt.rn.f64.s64 	%fd85, %rd1081;
	mul.f64 	%fd86, %fd85, 0d3BF921FB54442D19;
	cvt.rn.f32.f64 	%f1742, %fd86;
	neg.f32 	%f1743, %f1742;
	setp.lt.s32 	%p342, %r3619, 0;
	selp.f32 	%f4546, %f1743, %f1742, %p342;
	bra.uni 	$L__BB0_345;
$L__BB0_344:
	mov.f32 	%f1744, 0f00000000;
	mul.rn.f32 	%f4546, %f212, %f1744;
	mov.b32 	%r7175, 0;
$L__BB0_345:
	setp.ltu.f32 	%p343, %f214, 0f47CE4780;
	mul.rn.f32 	%f1745, %f4546, %f4546;
	and.b32  	%r3624, %r7175, 1;
	setp.eq.b32 	%p344, %r3624, 1;
	selp.f32 	%f1746, 0f3F800000, %f4546, %p344;
	fma.rn.f32 	%f1747, %f1745, %f1746, 0f00000000;
	fma.rn.f32 	%f1748, %f1745, 0f37CBAC00, 0fBAB607ED;
	selp.f32 	%f1749, %f1748, 0fB94D4153, %p344;
	selp.f32 	%f1750, 0f3D2AAABB, 0f3C0885E4, %p344;
	fma.rn.f32 	%f1751, %f1749, %f1745, %f1750;
	selp.f32 	%f1752, 0fBEFFFFFF, 0fBE2AAAA8, %p344;
	fma.rn.f32 	%f1753, %f1751, %f1745, %f1752;
	fma.rn.f32 	%f1754, %f1753, %f1747, %f1746;
	and.b32  	%r3625, %r7175, 2;
	setp.eq.s32 	%p345, %r3625, 0;
	mov.f32 	%f1755, 0f00000000;
	sub.f32 	%f1756, %f1755, %f1754;
	selp.f32 	%f218, %f1754, %f1756, %p345;
	@%p343 bra 	$L__BB0_353;
	setp.eq.f32 	%p346, %f214, 0f7F800000;
	@%p346 bra 	$L__BB0_352;
	mov.b32 	%r583, %f212;
	shl.b32 	%r3627, %r583, 8;
	or.b32  	%r584, %r3627, -2147483648;
	mov.b64 	%rd2859, 0;
	mov.b32 	%r7176, 0;
$L__BB0_348:
	.pragma "nounroll";
	mul.wide.u32 	%rd1083, %r7176, 4;
	mov.u64 	%rd1084, __cudart_i2opi_f;
	add.s64 	%rd1085, %rd1084, %rd1083;
	ld.global.nc.u32 	%r3628, [%rd1085];
	mad.wide.u32 	%rd1086, %r3628, %r584, %rd2859;
	shr.u64 	%rd2859, %rd1086, 32;
	add.s64 	%rd1087, %rd1, %rd1083;
	st.local.u32 	[%rd1087], %rd1086;
	add.s32 	%r7176, %r7176, 1;
	setp.ne.s32 	%p347, %r7176, 6;
	@%p347 bra 	$L__BB0_348;
	shr.u32 	%r3629, %r583, 23;
	st.local.u32 	[%rd1+24], %rd2859;
	and.b32  	%r587, %r3629, 31;
	and.b32  	%r3630, %r3629, 224;
	add.s32 	%r3631, %r3630, -128;
	shr.u32 	%r3632, %r3631, 5;
	mul.wide.u32 	%rd1088, %r3632, 4;
	sub.s64 	%rd139, %rd1, %rd1088;
	ld.local.u32 	%r7177, [%rd139+24];
	ld.local.u32 	%r7178, [%rd139+20];
	setp.eq.s32 	%p348, %r587, 0;
	@%p348 bra 	$L__BB0_351;
	shf.l.wrap.b32 	%r7177, %r7178, %r7177, %r587;
	ld.local.u32 	%r3633, [%rd139+16];
	shf.l.wrap.b32 	%r7178, %r3633, %r7178, %r587;
$L__BB0_351:
	shr.u32 	%r3634, %r7177, 30;
	shf.l.wrap.b32 	%r3635, %r7178, %r7177, 2;
	shl.b32 	%r3636, %r7178, 2;
	shr.u32 	%r3637, %r3635, 31;
	add.s32 	%r3638, %r3637, %r3634;
	neg.s32 	%r3639, %r3638;
	setp.lt.s32 	%p349, %r583, 0;
	selp.b32 	%r7179, %r3639, %r3638, %p349;
	xor.b32  	%r3640, %r3635, %r583;
	shr.s32 	%r3641, %r3635, 31;
	xor.b32  	%r3642, %r3641, %r3635;
	xor.b32  	%r3643, %r3641, %r3636;
	cvt.u64.u32 	%rd1089, %r3642;
	shl.b64 	%rd1090, %rd1089, 32;
	cvt.u64.u32 	%rd1091, %r3643;
	or.b64  	%rd1092, %rd1090, %rd1091;
	cvt.rn.f64.s64 	%fd87, %rd1092;
	mul.f64 	%fd88, %fd87, 0d3BF921FB54442D19;
	cvt.rn.f32.f64 	%f1757, %fd88;
	neg.f32 	%f1758, %f1757;
	setp.lt.s32 	%p350, %r3640, 0;
	selp.f32 	%f4547, %f1758, %f1757, %p350;
	bra.uni 	$L__BB0_353;
$L__BB0_352:
	mov.f32 	%f1759, 0f00000000;
	mul.rn.f32 	%f4547, %f212, %f1759;
	mov.b32 	%r7179, 0;
$L__BB0_353:
	add.s32 	%r3645, %r7179, 1;
	mul.rn.f32 	%f1760, %f4547, %f4547;
	and.b32  	%r3646, %r7179, 1;
	setp.eq.b32 	%p351, %r3646, 1;
	selp.f32 	%f1761, %f4547, 0f3F800000, %p351;
	fma.rn.f32 	%f1762, %f1760, %f1761, 0f00000000;
	fma.rn.f32 	%f1763, %f1760, 0f37CBAC00, 0fBAB607ED;
	selp.f32 	%f1764, 0fB94D4153, %f1763, %p351;
	selp.f32 	%f1765, 0f3C0885E4, 0f3D2AAABB, %p351;
	fma.rn.f32 	%f1766, %f1764, %f1760, %f1765;
	selp.f32 	%f1767, 0fBE2AAAA8, 0fBEFFFFFF, %p351;
	fma.rn.f32 	%f1768, %f1766, %f1760, %f1767;
	fma.rn.f32 	%f1769, %f1768, %f1762, %f1761;
	and.b32  	%r3647, %r3645, 2;
	setp.eq.s32 	%p352, %r3647, 0;
	mov.f32 	%f1770, 0f00000000;
	sub.f32 	%f1771, %f1770, %f1769;
	selp.f32 	%f1772, %f1769, %f1771, %p352;
	fma.rn.f32 	%f222, %f218, %f1772, %f212;
	mul.f32 	%f1773, %f222, 0f3F22F983;
	cvt.rni.s32.f32 	%r7187, %f1773;
	cvt.rn.f32.s32 	%f1774, %r7187;
	fma.rn.f32 	%f1775, %f1774, 0fBFC90FDA, %f222;
	fma.rn.f32 	%f1776, %f1774, 0fB3A22168, %f1775;
	fma.rn.f32 	%f4549, %f1774, 0fA7C234C5, %f1776;
	abs.f32 	%f224, %f222;
	setp.ltu.f32 	%p353, %f224, 0f47CE4780;
	mov.u32 	%r7183, %r7187;
	mov.f32 	%f4548, %f4549;
	@%p353 bra 	$L__BB0_361;
	setp.eq.f32 	%p354, %f224, 0f7F800000;
	@%p354 bra 	$L__BB0_360;
	mov.b32 	%r597, %f222;
	shl.b32 	%r3649, %r597, 8;
	or.b32  	%r598, %r3649, -2147483648;
	mov.b64 	%rd2860, 0;
	mov.b32 	%r7180, 0;
$L__BB0_356:
	.pragma "nounroll";
	mul.wide.u32 	%rd1094, %r7180, 4;
	mov.u64 	%rd1095, __cudart_i2opi_f;
	add.s64 	%rd1096, %rd1095, %rd1094;
	ld.global.nc.u32 	%r3650, [%rd1096];
	mad.wide.u32 	%rd1097, %r3650, %r598, %rd2860;
	shr.u64 	%rd2860, %rd1097, 32;
	add.s64 	%rd1098, %rd2, %rd1094;
	st.local.u32 	[%rd1098], %rd1097;
	add.s32 	%r7180, %r7180, 1;
	setp.ne.s32 	%p355, %r7180, 6;
	@%p355 bra 	$L__BB0_356;
	shr.u32 	%r3651, %r597, 23;
	st.local.u32 	[%rd2+24], %rd2860;
	and.b32  	%r601, %r3651, 31;
	and.b32  	%r3652, %r3651, 224;
	add.s32 	%r3653, %r3652, -128;
	shr.u32 	%r3654, %r3653, 5;
	mul.wide.u32 	%rd1099, %r3654, 4;
	sub.s64 	%rd142, %rd2, %rd1099;
	ld.local.u32 	%r7181, [%rd142+24];
	ld.local.u32 	%r7182, [%rd142+20];
	setp.eq.s32 	%p356, %r601, 0;
	@%p356 bra 	$L__BB0_359;
	shf.l.wrap.b32 	%r7181, %r7182, %r7181, %r601;
	ld.local.u32 	%r3655, [%rd142+16];
	shf.l.wrap.b32 	%r7182, %r3655, %r7182, %r601;
$L__BB0_359:
	shr.u32 	%r3656, %r7181, 30;
	shf.l.wrap.b32 	%r3657, %r7182, %r7181, 2;
	shl.b32 	%r3658, %r7182, 2;
	shr.u32 	%r3659, %r3657, 31;
	add.s32 	%r3660, %r3659, %r3656;
	neg.s32 	%r3661, %r3660;
	setp.lt.s32 	%p357, %r597, 0;
	selp.b32 	%r7183, %r3661, %r3660, %p357;
	xor.b32  	%r3662, %r3657, %r597;
	shr.s32 	%r3663, %r3657, 31;
	xor.b32  	%r3664, %r3663, %r3657;
	xor.b32  	%r3665, %r3663, %r3658;
	cvt.u64.u32 	%rd1100, %r3664;
	shl.b64 	%rd1101, %rd1100, 32;
	cvt.u64.u32 	%rd1102, %r3665;
	or.b64  	%rd1103, %rd1101, %rd1102;
	cvt.rn.f64.s64 	%fd89, %rd1103;
	mul.f64 	%fd90, %fd89, 0d3BF921FB54442D19;
	cvt.rn.f32.f64 	%f1777, %fd90;
	neg.f32 	%f1778, %f1777;
	setp.lt.s32 	%p358, %r3662, 0;
	selp.f32 	%f4548, %f1778, %f1777, %p358;
	bra.uni 	$L__BB0_361;
$L__BB0_360:
	mov.f32 	%f1779, 0f00000000;
	mul.rn.f32 	%f4548, %f222, %f1779;
	mov.b32 	%r7183, 0;
$L__BB0_361:
	setp.ltu.f32 	%p359, %f224, 0f47CE4780;
	mul.rn.f32 	%f1780, %f4548, %f4548;
	and.b32  	%r3667, %r7183, 1;
	setp.eq.b32 	%p360, %r3667, 1;
	selp.f32 	%f1781, 0f3F800000, %f4548, %p360;
	fma.rn.f32 	%f1782, %f1780, %f1781, 0f00000000;
	fma.rn.f32 	%f1783, %f1780, 0f37CBAC00, 0fBAB607ED;
	selp.f32 	%f1784, %f1783, 0fB94D4153, %p360;
	selp.f32 	%f1785, 0f3D2AAABB, 0f3C0885E4, %p360;
	fma.rn.f32 	%f1786, %f1784, %f1780, %f1785;
	selp.f32 	%f1787, 0fBEFFFFFF, 0fBE2AAAA8, %p360;
	fma.rn.f32 	%f1788, %f1786, %f1780, %f1787;
	fma.rn.f32 	%f1789, %f1788, %f1782, %f1781;
	and.b32  	%r3668, %r7183, 2;
	setp.eq.s32 	%p361, %r3668, 0;
	mov.f32 	%f1790, 0f00000000;
	sub.f32 	%f1791, %f1790, %f1789;
	selp.f32 	%f228, %f1789, %f1791, %p361;
	@%p359 bra 	$L__BB0_369;
	setp.eq.f32 	%p362, %f224, 0f7F800000;
	@%p362 bra 	$L__BB0_368;
	mov.b32 	%r610, %f222;
	shl.b32 	%r3670, %r610, 8;
	or.b32  	%r611, %r3670, -2147483648;
	mov.b64 	%rd2861, 0;
	mov.b32 	%r7184, 0;
$L__BB0_364:
	.pragma "nounroll";
	mul.wide.u32 	%rd1105, %r7184, 4;
	mov.u64 	%rd1106, __cudart_i2opi_f;
	add.s64 	%rd1107, %rd1106, %rd1105;
	ld.global.nc.u32 	%r3671, [%rd1107];
	mad.wide.u32 	%rd1108, %r3671, %r611, %rd2861;
	shr.u64 	%rd2861, %rd1108, 32;
	add.s64 	%rd1109, %rd1, %rd1105;
	st.local.u32 	[%rd1109], %rd1108;
	add.s32 	%r7184, %r7184, 1;
	setp.ne.s32 	%p363, %r7184, 6;
	@%p363 bra 	$L__BB0_364;
	shr.u32 	%r3672, %r610, 23;
	st.local.u32 	[%rd1+24], %rd2861;
	and.b32  	%r614, %r3672, 31;
	and.b32  	%r3673, %r3672, 224;
	add.s32 	%r3674, %r3673, -128;
	shr.u32 	%r3675, %r3674, 5;
	mul.wide.u32 	%rd1110, %r3675, 4;
	sub.s64 	%rd145, %rd1, %rd1110;
	ld.local.u32 	%r7185, [%rd145+24];
	ld.local.u32 	%r7186, [%rd145+20];
	setp.eq.s32 	%p364, %r614, 0;
	@%p364 bra 	$L__BB0_367;
	shf.l.wrap.b32 	%r7185, %r7186, %r7185, %r614;
	ld.local.u32 	%r3676, [%rd145+16];
	shf.l.wrap.b32 	%r7186, %r3676, %r7186, %r614;
$L__BB0_367:
	shr.u32 	%r3677, %r7185, 30;
	shf.l.wrap.b32 	%r3678, %r7186, %r7185, 2;
	shl.b32 	%r3679, %r7186, 2;
	shr.u32 	%r3680, %r3678, 31;
	add.s32 	%r3681, %r3680, %r3677;
	neg.s32 	%r3682, %r3681;
	setp.lt.s32 	%p365, %r610, 0;
	selp.b32 	%r7187, %r3682, %r3681, %p365;
	xor.b32  	%r3683, %r3678, %r610;
	shr.s32 	%r3684, %r3678, 31;
	xor.b32  	%r3685, %r3684, %r3678;
	xor.b32  	%r3686, %r3684, %r3679;
	cvt.u64.u32 	%rd1111, %r3685;
	shl.b64 	%rd1112, %rd1111, 32;
	cvt.u64.u32 	%rd1113, %r3686;
	or.b64  	%rd1114, %rd1112, %rd1113;
	cvt.rn.f64.s64 	%fd91, %rd1114;
	mul.f64 	%fd92, %fd91, 0d3BF921FB54442D19;
	cvt.rn.f32.f64 	%f1792, %fd92;
	neg.f32 	%f1793, %f1792;
	setp.lt.s32 	%p366, %r3683, 0;
	selp.f32 	%f4549, %f1793, %f1792, %p366;
	bra.uni 	$L__BB0_369;
$L__BB0_368:
	mov.f32 	%f1794, 0f00000000;
	mul.rn.f32 	%f4549, %f222, %f1794;
	mov.b32 	%r7187, 0;
$L__BB0_369:
	add.s32 	%r3688, %r7187, 1;
	mul.rn.f32 	%f1795, %f4549, %f4549;
	and.b32  	%r3689, %r7187, 1;
	setp.eq.b32 	%p367, %r3689, 1;
	selp.f32 	%f1796, %f4549, 0f3F800000, %p367;
	fma.rn.f32 	%f1797, %f1795, %f1796, 0f00000000;
	fma.rn.f32 	%f1798, %f1795, 0f37CBAC00, 0fBAB607ED;
	selp.f32 	%f1799, 0fB94D4153, %f1798, %p367;
	selp.f32 	%f1800, 0f3C0885E4, 0f3D2AAABB, %p367;
	fma.rn.f32 	%f1801, %f1799, %f1795, %f1800;
	selp.f32 	%f1802, 0fBE2AAAA8, 0fBEFFFFFF, %p367;
	fma.rn.f32 	%f1803, %f1801, %f1795, %f1802;
	fma.rn.f32 	%f1804, %f1803, %f1797, %f1796;
	and.b32  	%r3690, %r3688, 2;
	setp.eq.s32 	%p368, %r3690, 0;
	mov.f32 	%f1805, 0f00000000;
	sub.f32 	%f1806, %f1805, %f1804;
	selp.f32 	%f1807, %f1804, %f1806, %p368;
	fma.rn.f32 	%f232, %f228, %f1807, %f222;
	mul.f32 	%f1808, %f232, 0f3F22F983;
	cvt.rni.s32.f32 	%r7195, %f1808;
	cvt.rn.f32.s32 	%f1809, %r7195;
	fma.rn.f32 	%f1810, %f1809, 0fBFC90FDA, %f232;
	fma.rn.f32 	%f1811, %f1809, 0fB3A22168, %f1810;
	fma.rn.f32 	%f4551, %f1809, 0fA7C234C5, %f1811;
	abs.f32 	%f234, %f232;
	setp.ltu.f32 	%p369, %f234, 0f47CE4780;
	mov.u32 	%r7191, %r7195;
	mov.f32 	%f4550, %f4551;
	@%p369 bra 	$L__BB0_377;
	setp.eq.f32 	%p370, %f234, 0f7F800000;
	@%p370 bra 	$L__BB0_376;
	mov.b32 	%r624, %f232;
	shl.b32 	%r3692, %r624, 8;
	or.b32  	%r625, %r3692, -2147483648;
	mov.b64 	%rd2862, 0;
	mov.b32 	%r7188, 0;
$L__BB0_372:
	.pragma "nounroll";
	mul.wide.u32 	%rd1116, %r7188, 4;
	mov.u64 	%rd1117, __cudart_i2opi_f;
	add.s64 	%rd1118, %rd1117, %rd1116;
	ld.global.nc.u32 	%r3693, [%rd1118];
	mad.wide.u32 	%rd1119, %r3693, %r625, %rd2862;
	shr.u64 	%rd2862, %rd1119, 32;
	add.s64 	%rd1120, %rd2, %rd1116;
	st.local.u32 	[%rd1120], %rd1119;
	add.s32 	%r7188, %r7188, 1;
	setp.ne.s32 	%p371, %r7188, 6;
	@%p371 bra 	$L__BB0_372;
	shr.u32 	%r3694, %r624, 23;
	st.local.u32 	[%rd2+24], %rd2862;
	and.b32  	%r628, %r3694, 31;
	and.b32  	%r3695, %r3694, 224;
	add.s32 	%r3696, %r3695, -128;
	shr.u32 	%r3697, %r3696, 5;
	mul.wide.u32 	%rd1121, %r3697, 4;
	sub.s64 	%rd148, %rd2, %rd1121;
	ld.local.u32 	%r7189, [%rd148+24];
	ld.local.u32 	%r7190, [%rd148+20];
	setp.eq.s32 	%p372, %r628, 0;
	@%p372 bra 	$L__BB0_375;
	shf.l.wrap.b32 	%r7189, %r7190, %r7189, %r628;
	ld.local.u32 	%r3698, [%rd148+16];
	shf.l.wrap.b32 	%r7190, %r3698, %r7190, %r628;
$L__BB0_375:
	shr.u32 	%r3699, %r7189, 30;
	shf.l.wrap.b32 	%r3700, %r7190, %r7189, 2;
	shl.b32 	%r3701, %r7190, 2;
	shr.u32 	%r3702, %r3700, 31;
	add.s32 	%r3703, %r3702, %r3699;
	neg.s32 	%r3704, %r3703;
	setp.lt.s32 	%p373, %r624, 0;
	selp.b32 	%r7191, %r3704, %r3703, %p373;
	xor.b32  	%r3705, %r3700, %r624;
	shr.s32 	%r3706, %r3700, 31;
	xor.b32  	%r3707, %r3706, %r3700;
	xor.b32  	%r3708, %r3706, %r3701;
	cvt.u64.u32 	%rd1122, %r3707;
	shl.b64 	%rd1123, %rd1122, 32;
	cvt.u64.u32 	%rd1124, %r3708;
	or.b64  	%rd1125, %rd1123, %rd1124;
	cvt.rn.f64.s64 	%fd93, %rd1125;
	mul.f64 	%fd94, %fd93, 0d3BF921FB54442D19;
	cvt.rn.f32.f64 	%f1812, %fd94;
	neg.f32 	%f1813, %f1812;
	setp.lt.s32 	%p374, %r3705, 0;
	selp.f32 	%f4550, %f1813, %f1812, %p374;
	bra.uni 	$L__BB0_377;
$L__BB0_376:
	mov.f32 	%f1814, 0f00000000;
	mul.rn.f32 	%f4550, %f232, %f1814;
	mov.b32 	%r7191, 0;
$L__BB0_377:
	setp.ltu.f32 	%p375, %f234, 0f47CE4780;
	mul.rn.f32 	%f1815, %f4550, %f4550;
	and.b32  	%r3710, %r7191, 1;
	setp.eq.b32 	%p376, %r3710, 1;
	selp.f32 	%f1816, 0f3F800000, %f4550, %p376;
	fma.rn.f32 	%f1817, %f1815, %f1816, 0f00000000;
	fma.rn.f32 	%f1818, %f1815, 0f37CBAC00, 0fBAB607ED;
	selp.f32 	%f1819, %f1818, 0fB94D4153, %p376;
	selp.f32 	%f1820, 0f3D2AAABB, 0f3C0885E4, %p376;
	fma.rn.f32 	%f1821, %f1819, %f1815, %f1820;
	selp.f32 	%f1822, 0fBEFFFFFF, 0fBE2AAAA8, %p376;
	fma.rn.f32 	%f1823, %f1821, %f1815, %f1822;
	fma.rn.f32 	%f1824, %f1823, %f1817, %f1816;
	and.b32  	%r3711, %r7191, 2;
	setp.eq.s32 	%p377, %r3711, 0;
	mov.f32 	%f1825, 0f00000000;
	sub.f32 	%f1826, %f1825, %f1824;
	selp.f32 	%f238, %f1824, %f1826, %p377;
	@%p375 bra 	$L__BB0_385;
	setp.eq.f32 	%p378, %f234, 0f7F800000;
	@%p378 bra 	$L__BB0_384;
	mov.b32 	%r637, %f232;
	shl.b32 	%r3713, %r637, 8;
	or.b32  	%r638, %r3713, -2147483648;
	mov.b64 	%rd2863, 0;
	mov.b32 	%r7192, 0;
$L__BB0_380:
	.pragma "nounroll";
	mul.wide.u32 	%rd1127, %r7192, 4;
	mov.u64 	%rd1128, __cudart_i2opi_f;
	add.s64 	%rd1129, %rd1128, %rd1127;
	ld.global.nc.u32 	%r3714, [%rd1129];
	mad.wide.u32 	%rd1130, %r3714, %r638, %rd2863;
	shr.u64 	%rd2863, %rd1130, 32;
	add.s64 	%rd1131, %rd1, %rd1127;
	st.local.u32 	[%rd1131], %rd1130;
	add.s32 	%r7192, %r7192, 1;
	setp.ne.s32 	%p379, %r7192, 6;
	@%p379 bra 	$L__BB0_380;
	shr.u32 	%r3715, %r637, 23;
	st.local.u32 	[%rd1+24], %rd2863;
	and.b32  	%r641, %r3715, 31;
	and.b32  	%r3716, %r3715, 224;
	add.s32 	%r3717, %r3716, -128;
	shr.u32 	%r3718, %r3717, 5;
	mul.wide.u32 	%rd1132, %r3718, 4;
	sub.s64 	%rd151, %rd1, %rd1132;
	ld.local.u32 	%r7193, [%rd151+24];
	ld.local.u32 	%r7194, [%rd151+20];
	setp.eq.s32 	%p380, %r641, 0;
	@%p380 bra 	$L__BB0_383;
	shf.l.wrap.b32 	%r7193, %r7194, %r7193, %r641;
	ld.local.u32 	%r3719, [%rd151+16];
	shf.l.wrap.b32 	%r7194, %r3719, %r7194, %r641;
$L__BB0_383:
	shr.u32 	%r3720, %r7193, 30;
	shf.l.wrap.b32 	%r3721, %r7194, %r7193, 2;
	shl.b32 	%r3722, %r7194, 2;
	shr.u32 	%r3723, %r3721, 31;
	add.s32 	%r3724, %r3723, %r3720;
	neg.s32 	%r3725, %r3724;
	setp.lt.s32 	%p381, %r637, 0;
	selp.b32 	%r7195, %r3725, %r3724, %p381;
	xor.b32  	%r3726, %r3721, %r637;
	shr.s32 	%r3727, %r3721, 31;
	xor.b32  	%r3728, %r3727, %r3721;
	xor.b32  	%r3729, %r3727, %r3722;
	cvt.u64.u32 	%rd1133, %r3728;
	shl.b64 	%rd1134, %rd1133, 32;
	cvt.u64.u32 	%rd1135, %r3729;
	or.b64  	%rd1136, %rd1134, %rd1135;
	cvt.rn.f64.s64 	%fd95, %rd1136;
	mul.f64 	%fd96, %fd95, 0d3BF921FB54442D19;
	cvt.rn.f32.f64 	%f1827, %fd96;
	neg.f32 	%f1828, %f1827;
	setp.lt.s32 	%p382, %r3726, 0;
	selp.f32 	%f4551, %f1828, %f1827, %p382;
	bra.uni 	$L__BB0_385;
$L__BB0_384:
	mov.f32 	%f1829, 0f00000000;
	mul.rn.f32 	%f4551, %f232, %f1829;
	mov.b32 	%r7195, 0;
$L__BB0_385:
	add.s32 	%r3731, %r7195, 1;
	mul.rn.f32 	%f1830, %f4551, %f4551;
	and.b32  	%r3732, %r7195, 1;
	setp.eq.b32 	%p383, %r3732, 1;
	selp.f32 	%f1831, %f4551, 0f3F800000, %p383;
	fma.rn.f32 	%f1832, %f1830, %f1831, 0f00000000;
	fma.rn.f32 	%f1833, %f1830, 0f37CBAC00, 0fBAB607ED;
	selp.f32 	%f1834, 0fB94D4153, %f1833, %p383;
	selp.f32 	%f1835, 0f3C0885E4, 0f3D2AAABB, %p383;
	fma.rn.f32 	%f1836, %f1834, %f1830, %f1835;
	selp.f32 	%f1837, 0fBE2AAAA8, 0fBEFFFFFF, %p383;
	fma.rn.f32 	%f1838, %f1836, %f1830, %f1837;
	fma.rn.f32 	%f1839, %f1838, %f1832, %f1831;
	and.b32  	%r3733, %r3731, 2;
	setp.eq.s32 	%p384, %r3733, 0;
	mov.f32 	%f1840, 0f00000000;
	sub.f32 	%f1841, %f1840, %f1839;
	selp.f32 	%f1842, %f1839, %f1841, %p384;
	fma.rn.f32 	%f242, %f238, %f1842, %f232;
	mul.f32 	%f1843, %f242, 0f3F22F983;
	cvt.rni.s32.f32 	%r7203, %f1843;
	cvt.rn.f32.s32 	%f1844, %r7203;
	fma.rn.f32 	%f1845, %f1844, 0fBFC90FDA, %f242;
	fma.rn.f32 	%f1846, %f1844, 0fB3A22168, %f1845;
	fma.rn.f32 	%f4553, %f1844, 0fA7C234C5, %f1846;
	abs.f32 	%f244, %f242;
	setp.ltu.f32 	%p385, %f244, 0f47CE4780;
	mov.u32 	%r7199, %r7203;
	mov.f32 	%f4552, %f4553;
	@%p385 bra 	$L__BB0_393;
	setp.eq.f32 	%p386, %f244, 0f7F800000;
	@%p386 bra 	$L__BB0_392;
	mov.b32 	%r651, %f242;
	shl.b32 	%r3735, %r651, 8;
	or.b32  	%r652, %r3735, -2147483648;
	mov.b64 	%rd2864, 0;
	mov.b32 	%r7196, 0;
$L__BB0_388:
	.pragma "nounroll";
	mul.wide.u32 	%rd1138, %r7196, 4;
	mov.u64 	%rd1139, __cudart_i2opi_f;
	add.s64 	%rd1140, %rd1139, %rd1138;
	ld.global.nc.u32 	%r3736, [%rd1140];
	mad.wide.u32 	%rd1141, %r3736, %r652, %rd2864;
	shr.u64 	%rd2864, %rd1141, 32;
	add.s64 	%rd1142, %rd2, %rd1138;
	st.local.u32 	[%rd1142], %rd1141;
	add.s32 	%r7196, %r7196, 1;
	setp.ne.s32 	%p387, %r7196, 6;
	@%p387 bra 	$L__BB0_388;
	shr.u32 	%r3737, %r651, 23;
	st.local.u32 	[%rd2+24], %rd2864;
	and.b32  	%r655, %r3737, 31;
	and.b32  	%r3738, %r3737, 224;
	add.s32 	%r3739, %r3738, -128;
	shr.u32 	%r3740, %r3739, 5;
	mul.wide.u32 	%rd1143, %r3740, 4;
	sub.s64 	%rd154, %rd2, %rd1143;
	ld.local.u32 	%r7197, [%rd154+24];
	ld.local.u32 	%r7198, [%rd154+20];
	setp.eq.s32 	%p388, %r655, 0;
	@%p388 bra 	$L__BB0_391;
	shf.l.wrap.b32 	%r7197, %r7198, %r7197, %r655;
	ld.local.u32 	%r3741, [%rd154+16];
	shf.l.wrap.b32 	%r7198, %r3741, %r7198, %r655;
$L__BB0_391:
	shr.u32 	%r3742, %r7197, 30;
	shf.l.wrap.b32 	%r3743, %r7198, %r7197, 2;
	shl.b32 	%r3744, %r7198, 2;
	shr.u32 	%r3745, %r3743, 31;
	add.s32 	%r3746, %r3745, %r3742;
	neg.s32 	%r3747, %r3746;
	setp.lt.s32 	%p389, %r651, 0;
	selp.b32 	%r7199, %r3747, %r3746, %p389;
	xor.b32  	%r3748, %r3743, %r651;
	shr.s32 	%r3749, %r3743, 31;
	xor.b32  	%r3750, %r3749, %r3743;
	xor.b32  	%r3751, %r3749, %r3744;
	cvt.u64.u32 	%rd1144, %r3750;
	shl.b64 	%rd1145, %rd1144, 32;
	cvt.u64.u32 	%rd1146, %r3751;
	or.b64  	%rd1147, %rd1145, %rd1146;
	cvt.rn.f64.s64 	%fd97, %rd1147;
	mul.f64 	%fd98, %fd97, 0d3BF921FB54442D19;
	cvt.rn.f32.f64 	%f1847, %fd98;
	neg.f32 	%f1848, %f1847;
	setp.lt.s32 	%p390, %r3748, 0;
	selp.f32 	%f4552, %f1848, %f1847, %p390;
	bra.uni 	$L__BB0_393;
$L__BB0_392:
	mov.f32 	%f1849, 0f00000000;
	mul.rn.f32 	%f4552, %f242, %f1849;
	mov.b32 	%r7199, 0;
$L__BB0_393:
	setp.ltu.f32 	%p391, %f244, 0f47CE4780;
	mul.rn.f32 	%f1850, %f4552, %f4552;
	and.b32  	%r3753, %r7199, 1;
	setp.eq.b32 	%p392, %r3753, 1;
	selp.f32 	%f1851, 0f3F800000, %f4552, %p392;
	fma.rn.f32 	%f1852, %f1850, %f1851, 0f00000000;
	fma.rn.f32 	%f1853, %f1850, 0f37CBAC00, 0fBAB607ED;
	selp.f32 	%f1854, %f1853, 0fB94D4153, %p392;
	selp.f32 	%f1855, 0f3D2AAABB, 0f3C0885E4, %p392;
	fma.rn.f32 	%f1856, %f1854, %f1850, %f1855;
	selp.f32 	%f1857, 0fBEFFFFFF, 0fBE2AAAA8, %p392;
	fma.rn.f32 	%f1858, %f1856, %f1850, %f1857;
	fma.rn.f32 	%f1859, %f1858, %f1852, %f1851;
	and.b32  	%r3754, %r7199, 2;
	setp.eq.s32 	%p393, %r3754, 0;
	mov.f32 	%f1860, 0f00000000;
	sub.f32 	%f1861, %f1860, %f1859;
	selp.f32 	%f248, %f1859, %f1861, %p393;
	@%p391 bra 	$L__BB0_401;
	setp.eq.f32 	%p394, %f244, 0f7F800000;
	@%p394 bra 	$L__BB0_400;
	mov.b32 	%r664, %f242;
	shl.b32 	%r3756, %r664, 8;
	or.b32  	%r665, %r3756, -2147483648;
	mov.b64 	%rd2865, 0;
	mov.b32 	%r7200, 0;
$L__BB0_396:
	.pragma "nounroll";
	mul.wide.u32 	%rd1149, %r7200, 4;
	mov.u64 	%rd1150, __cudart_i2opi_f;
	add.s64 	%rd1151, %rd1150, %rd1149;
	ld.global.nc.u32 	%r3757, [%rd1151];
	mad.wide.u32 	%rd1152, %r3757, %r665, %rd2865;
	shr.u64 	%rd2865, %rd1152, 32;
	add.s64 	%rd1153, %rd1, %rd1149;
	st.local.u32 	[%rd1153], %rd1152;
	add.s32 	%r7200, %r7200, 1;
	setp.ne.s32 	%p395, %r7200, 6;
	@%p395 bra 	$L__BB0_396;
	shr.u32 	%r3758, %r664, 23;
	st.local.u32 	[%rd1+24], %rd2865;
	and.b32  	%r668, %r3758, 31;
	and.b32  	%r3759, %r3758, 224;
	add.s32 	%r3760, %r3759, -128;
	shr.u32 	%r3761, %r3760, 5;
	mul.wide.u32 	%rd1154, %r3761, 4;
	sub.s64 	%rd157, %rd1, %rd1154;
	ld.local.u32 	%r7201, [%rd157+24];
	ld.local.u32 	%r7202, [%rd157+20];
	setp.eq.s32 	%p396, %r668, 0;
	@%p396 bra 	$L__BB0_399;
	shf.l.wrap.b32 	%r7201, %r7202, %r7201, %r668;
	ld.local.u32 	%r3762, [%rd157+16];
	shf.l.wrap.b32 	%r7202, %r3762, %r7202, %r668;
$L__BB0_399:
	shr.u32 	%r3763, %r7201, 30;
	shf.l.wrap.b32 	%r3764, %r7202, %r7201, 2;
	shl.b32 	%r3765, %r7202, 2;
	shr.u32 	%r3766, %r3764, 31;
	add.s32 	%r3767, %r3766, %r3763;
	neg.s32 	%r3768, %r3767;
	setp.lt.s32 	%p397, %r664, 0;
	selp.b32 	%r7203, %r3768, %r3767, %p397;
	xor.b32  	%r3769, %r3764, %r664;
	shr.s32 	%r3770, %r3764, 31;
	xor.b32  	%r3771, %r3770, %r3764;
	xor.b32  	%r3772, %r3770, %r3765;
	cvt.u64.u32 	%rd1155, %r3771;
	shl.b64 	%rd1156, %rd1155, 32;
	cvt.u64.u32 	%rd1157, %r3772;
	or.b64  	%rd1158, %rd1156, %rd1157;
	cvt.rn.f64.s64 	%fd99, %rd1158;
	mul.f64 	%fd100, %fd99, 0d3BF921FB54442D19;
	cvt.rn.f32.f64 	%f1862, %fd100;
	neg.f32 	%f1863, %f1862;
	setp.lt.s32 	%p398, %r3769, 0;
	selp.f32 	%f4553, %f1863, %f1862, %p398;
	bra.uni 	$L__BB0_401;
$L__BB0_400:
	mov.f32 	%f1864, 0f00000000;
	mul.rn.f32 	%f4553, %f242, %f1864;
	mov.b32 	%r7203, 0;
$L__BB0_401:
	add.s32 	%r3774, %r7203, 1;
	mul.rn.f32 	%f1865, %f4553, %f4553;
	and.b32  	%r3775, %r7203, 1;
	setp.eq.b32 	%p399, %r3775, 1;
	selp.f32 	%f1866, %f4553, 0f3F800000, %p399;
	fma.rn.f32 	%f1867, %f1865, %f1866, 0f00000000;
	fma.rn.f32 	%f1868, %f1865, 0f37CBAC00, 0fBAB607ED;
	selp.f32 	%f1869, 0fB94D4153, %f1868, %p399;
	selp.f32 	%f1870, 0f3C0885E4, 0f3D2AAABB, %p399;
	fma.rn.f32 	%f1871, %f1869, %f1865, %f1870;
	selp.f32 	%f1872, 0fBE2AAAA8, 0fBEFFFFFF, %p399;
	fma.rn.f32 	%f1873, %f1871, %f1865, %f1872;
	fma.rn.f32 	%f1874, %f1873, %f1867, %f1866;
	and.b32  	%r3776, %r3774, 2;
	setp.eq.s32 	%p400, %r3776, 0;
	mov.f32 	%f1875, 0f00000000;
	sub.f32 	%f1876, %f1875, %f1874;
	selp.f32 	%f1877, %f1874, %f1876, %p400;
	fma.rn.f32 	%f252, %f248, %f1877, %f242;
	mul.f32 	%f1878, %f252, 0f3F22F983;
	cvt.rni.s32.f32 	%r7211, %f1878;
	cvt.rn.f32.s32 	%f1879, %r7211;
	fma.rn.f32 	%f1880, %f1879, 0fBFC90FDA, %f252;
	fma.rn.f32 	%f1881, %f1879, 0fB3A22168, %f1880;
	fma.rn.f32 	%f4555, %f1879, 0fA7C234C5, %f1881;
	abs.f32 	%f254, %f252;
	setp.ltu.f32 	%p401, %f254, 0f47CE4780;
	mov.u32 	%r7207, %r7211;
	mov.f32 	%f4554, %f4555;
	@%p401 bra 	$L__BB0_409;
	setp.eq.f32 	%p402, %f254, 0f7F800000;
	@%p402 bra 	$L__BB0_408;
	mov.b32 	%r678, %f252;
	shl.b32 	%r3778, %r678, 8;
	or.b32  	%r679, %r3778, -2147483648;
	mov.b64 	%rd2866, 0;
	mov.b32 	%r7204, 0;
$L__BB0_404:
	.pragma "nounroll";
	mul.wide.u32 	%rd1160, %r7204, 4;
	mov.u64 	%rd1161, __cudart_i2opi_f;
	add.s64 	%rd1162, %rd1161, %rd1160;
	ld.global.nc.u32 	%r3779, [%rd1162];
	mad.wide.u32 	%rd1163, %r3779, %r679, %rd2866;
	shr.u64 	%rd2866, %rd1163, 32;
	add.s64 	%rd1164, %rd2, %rd1160;
	st.local.u32 	[%rd1164], %rd1163;
	add.s32 	%r7204, %r7204, 1;
	setp.ne.s32 	%p403, %r7204, 6;
	@%p403 bra 	$L__BB0_404;
	shr.u32 	%r3780, %r678, 23;
	st.local.u32 	[%rd2+24], %rd2866;
	and.b32  	%r682, %r3780, 31;
	and.b32  	%r3781, %r3780, 224;
	add.s32 	%r3782, %r3781, -128;
	shr.u32 	%r3783, %r3782, 5;
	mul.wide.u32 	%rd1165, %r3783, 4;
	sub.s64 	%rd160, %rd2, %rd1165;
	ld.local.u32 	%r7205, [%rd160+24];
	ld.local.u32 	%r7206, [%rd160+20];
	setp.eq.s32 	%p404, %r682, 0;
	@%p404 bra 	$L__BB0_407;
	shf.l.wrap.b32 	%r7205, %r7206, %r7205, %r682;
	ld.local.u32 	%r3784, [%rd160+16];
	shf.l.wrap.b32 	%r7206, %r3784, %r7206, %r682;
$L__BB0_407:
	shr.u32 	%r3785, %r7205, 30;
	shf.l.wrap.b32 	%r3786, %r7206, %r7205, 2;
	shl.b32 	%r3787, %r7206, 2;
	shr.u32 	%r3788, %r3786, 31;
	add.s32 	%r3789, %r3788, %r3785;
	neg.s32 	%r3790, %r3789;
	setp.lt.s32 	%p405, %r678, 0;
	selp.b32 	%r7207, %r3790, %r3789, %p405;
	xor.b32  	%r3791, %r3786, %r678;
	shr.s32 	%r3792, %r3786, 31;
	xor.b32  	%r3793, %r3792, %r3786;
	xor.b32  	%r3794, %r3792, %r3787;
	cvt.u64.u32 	%rd1166, %r3793;
	shl.b64 	%rd1167, %rd1166, 32;
	cvt.u64.u32 	%rd1168, %r3794;
	or.b64  	%rd1169, %rd1167, %rd1168;
	cvt.rn.f64.s64 	%fd101, %rd1169;
	mul.f64 	%fd102, %fd101, 0d3BF921FB54442D19;
	cvt.rn.f32.f64 	%f1882, %fd102;
	neg.f32 	%f1883, %f1882;
	setp.lt.s32 	%p406, %r3791, 0;
	selp.f32 	%f4554, %f1883, %f1882, %p406;
	bra.uni 	$L__BB0_409;
$L__BB0_408:
	mov.f32 	%f1884, 0f00000000;
	mul.rn.f32 	%f4554, %f252, %f1884;
	mov.b32 	%r7207, 0;
$L__BB0_409:
	setp.ltu.f32 	%p407, %f254, 0f47CE4780;
	mul.rn.f32 	%f1885, %f4554, %f4554;
	and.b32  	%r3796, %r7207, 1;
	setp.eq.b32 	%p408, %r3796, 1;
	selp.f32 	%f1886, 0f3F800000, %f4554, %p408;
	fma.rn.f32 	%f1887, %f1885, %f1886, 0f00000000;
	fma.rn.f32 	%f1888, %f1885, 0f37CBAC00, 0fBAB607ED;
	selp.f32 	%f1889, %f1888, 0fB94D4153, %p408;
	selp.f32 	%f1890, 0f3D2AAABB, 0f3C0885E4, %p408;
	fma.rn.f32 	%f1891, %f1889, %f1885, %f1890;
	selp.f32 	%f1892, 0fBEFFFFFF, 0fBE2AAAA8, %p408;
	fma.rn.f32 	%f1893, %f1891, %f1885, %f1892;
	fma.rn.f32 	%f1894, %f1893, %f1887, %f1886;
	and.b32  	%r3797, %r7207, 2;
	setp.eq.s32 	%p409, %r3797, 0;
	mov.f32 	%f1895, 0f00000000;
	sub.f32 	%f1896, %f1895, %f1894;
	selp.f32 	%f258, %f1894, %f1896, %p409;
	@%p407 bra 	$L__BB0_417;
	setp.eq.f32 	%p410, %f254, 0f7F800000;
	@%p410 bra 	$L__BB0_416;
	mov.b32 	%r691, %f252;
	shl.b32 	%r3799, %r691, 8;
	or.b32  	%r692, %r3799, -2147483648;
	mov.b64 	%rd2867, 0;
	mov.b32 	%r7208, 0;
$L__BB0_412:
	.pragma "nounroll";
	mul.wide.u32 	%rd1171, %r7208, 4;
	mov.u64 	%rd1172, __cudart_i2opi_f;
	add.s64 	%rd1173, %rd1172, %rd1171;
	ld.global.nc.u32 	%r3800, [%rd1173];
	mad.wide.u32 	%rd1174, %r3800, %r692, %rd2867;
	shr.u64 	%rd2867, %rd1174, 32;
	add.s64 	%rd1175, %rd1, %rd1171;
	st.local.u32 	[%rd1175], %rd1174;
	add.s32 	%r7208, %r7208, 1;
	setp.ne.s32 	%p411, %r7208, 6;
	@%p411 bra 	$L__BB0_412;
	shr.u32 	%r3801, %r691, 23;
	st.local.u32 	[%rd1+24], %rd2867;
	and.b32  	%r695, %r3801, 31;
	and.b32  	%r3802, %r3801, 224;
	add.s32 	%r3803, %r3802, -128;
	shr.u32 	%r3804, %r3803, 5;
	mul.wide.u32 	%rd1176, %r3804, 4;
	sub.s64 	%rd163, %rd1, %rd1176;
	ld.local.u32 	%r7209, [%rd163+24];
	ld.local.u32 	%r7210, [%rd163+20];
	setp.eq.s32 	%p412, %r695, 0;
	@%p412 bra 	$L__BB0_415;
	shf.l.wrap.b32 	%r7209, %r7210, %r7209, %r695;
	ld.local.u32 	%r3805, [%rd163+16];
	shf.l.wrap.b32 	%r7210, %r3805, %r7210, %r695;
$L__BB0_415:
	shr.u32 	%r3806, %r7209, 30;
	shf.l.wrap.b32 	%r3807, %r7210, %r7209, 2;
	shl.b32 	%r3808, %r7210, 2;
	shr.u32 	%r3809, %r3807, 31;
	add.s32 	%r3810, %r3809, %r3806;
	neg.s32 	%r3811, %r3810;
	setp.lt.s32 	%p413, %r691, 0;
	selp.b32 	%r7211, %r3811, %r3810, %p413;
	xor.b32  	%r3812, %r3807, %r691;
	shr.s32 	%r3813, %r3807, 31;
	xor.b32  	%r3814, %r3813, %r3807;
	xor.b32  	%r3815, %r3813, %r3808;
	cvt.u64.u32 	%rd1177, %r3814;
	shl.b64 	%rd1178, %rd1177, 32;
	cvt.u64.u32 	%rd1179, %r3815;
	or.b64  	%rd1180, %rd1178, %rd1179;
	cvt.rn.f64.s64 	%fd103, %rd1180;
	mul.f64 	%fd104, %fd103, 0d3BF921FB54442D19;
	cvt.rn.f32.f64 	%f1897, %fd104;
	neg.f32 	%f1898, %f1897;
	setp.lt.s32 	%p414, %r3812, 0;
	selp.f32 	%f4555, %f1898, %f1897, %p414;
	bra.uni 	$L__BB0_417;
$L__BB0_416:
	mov.f32 	%f1899, 0f00000000;
	mul.rn.f32 	%f4555, %f252, %f1899;
	mov.b32 	%r7211, 0;
$L__BB0_417:
	add.s32 	%r3817, %r7211, 1;
	mul.rn.f32 	%f1900, %f4555, %f4555;
	and.b32  	%r3818, %r7211, 1;
	setp.eq.b32 	%p415, %r3818, 1;
	selp.f32 	%f1901, %f4555, 0f3F800000, %p415;
	fma.rn.f32 	%f1902, %f1900, %f1901, 0f00000000;
	fma.rn.f32 	%f1903, %f1900, 0f37CBAC00, 0fBAB607ED;
	selp.f32 	%f1904, 0fB94D4153, %f1903, %p415;
	selp.f32 	%f1905, 0f3C0885E4, 0f3D2AAABB, %p415;
	fma.rn.f32 	%f1906, %f1904, %f1900, %f1905;
	selp.f32 	%f1907, 0fBE2AAAA8, 0fBEFFFFFF, %p415;
	fma.rn.f32 	%f1908, %f1906, %f1900, %f1907;
	fma.rn.f32 	%f1909, %f1908, %f1902, %f1901;
	and.b32  	%r3819, %r3817, 2;
	setp.eq.s32 	%p416, %r3819, 0;
	mov.f32 	%f1910, 0f00000000;
	sub.f32 	%f1911, %f1910, %f1909;
	selp.f32 	%f1912, %f1909, %f1911, %p416;
	fma.rn.f32 	%f262, %f258, %f1912, %f252;
	mul.f32 	%f1913, %f262, 0f3F22F983;
	cvt.rni.s32.f32 	%r7219, %f1913;
	cvt.rn.f32.s32 	%f1914, %r7219;
	fma.rn.f32 	%f1915, %f1914, 0fBFC90FDA, %f262;
	fma.rn.f32 	%f1916, %f1914, 0fB3A22168, %f1915;
	fma.rn.f32 	%f4557, %f1914, 0fA7C234C5, %f1916;
	abs.f32 	%f264, %f262;
	setp.ltu.f32 	%p417, %f264, 0f47CE4780;
	mov.u32 	%r7215, %r7219;
	mov.f32 	%f4556, %f4557;
	@%p417 bra 	$L__BB0_425;
	setp.eq.f32 	%p418, %f264, 0f7F800000;
	@%p418 bra 	$L__BB0_424;
	mov.b32 	%r705, %f262;
	shl.b32 	%r3821, %r705, 8;
	or.b32  	%r706, %r3821, -2147483648;
	mov.b64 	%rd2868, 0;
	mov.b32 	%r7212, 0;
$L__BB0_420:
	.pragma "nounroll";
	mul.wide.u32 	%rd1182, %r7212, 4;
	mov.u64 	%rd1183, __cudart_i2opi_f;
	add.s64 	%rd1184, %rd1183, %rd1182;
	ld.global.nc.u32 	%r3822, [%rd1184];
	mad.wide.u32 	%rd1185, %r3822, %r706, %rd2868;
	shr.u64 	%rd2868, %rd1185, 32;
	add.s64 	%rd1186, %rd2, %rd1182;
	st.local.u32 	[%rd1186], %rd1185;
	add.s32 	%r7212, %r7212, 1;
	setp.ne.s32 	%p419, %r7212, 6;
	@%p419 bra 	$L__BB0_420;
	shr.u32 	%r3823, %r705, 23;
	st.local.u32 	[%rd2+24], %rd2868;
	and.b32  	%r709, %r3823, 31;
	and.b32  	%r3824, %r3823, 224;
	add.s32 	%r3825, %r3824, -128;
	shr.u32 	%r3826, %r3825, 5;
	mul.wide.u32 	%rd1187, %r3826, 4;
	sub.s64 	%rd166, %rd2, %rd1187;
	ld.local.u32 	%r7213, [%rd166+24];
	ld.local.u32 	%r7214, [%rd166+20];
	setp.eq.s32 	%p420, %r709, 0;
	@%p420 bra 	$L__BB0_423;
	shf.l.wrap.b32 	%r7213, %r7214, %r7213, %r709;
	ld.local.u32 	%r3827, [%rd166+16];
	shf.l.wrap.b32 	%r7214, %r3827, %r7214, %r709;
$L__BB0_423:
	shr.u32 	%r3828, %r7213, 30;
	shf.l.wrap.b32 	%r3829, %r7214, %r7213, 2;
	shl.b32 	%r3830, %r7214, 2;
	shr.u32 	%r3831, %r3829, 31;
	add.s32 	%r3832, %r3831, %r3828;
	neg.s32 	%r3833, %r3832;
	setp.lt.s32 	%p421, %r705, 0;
	selp.b32 	%r7215, %r3833, %r3832, %p421;
	xor.b32  	%r3834, %r3829, %r705;
	shr.s32 	%r3835, %r3829, 31;
	xor.b32  	%r3836, %r3835, %r3829;
	xor.b32  	%r3837, %r3835, %r3830;
	cvt.u64.u32 	%rd1188, %r3836;
	shl.b64 	%rd1189, %rd1188, 32;
	cvt.u64.u32 	%rd1190, %r3837;
	or.b64  	%rd1191, %rd1189, %rd1190;
	cvt.rn.f64.s64 	%fd105, %rd1191;
	mul.f64 	%fd106, %fd105, 0d3BF921FB54442D19;
	cvt.rn.f32.f64 	%f1917, %fd106;
	neg.f32 	%f1918, %f1917;
	setp.lt.s32 	%p422, %r3834, 0;
	selp.f32 	%f4556, %f1918, %f1917, %p422;
	bra.uni 	$L__BB0_425;
$L__BB0_424:
	mov.f32 	%f1919, 0f00000000;
	mul.rn.f32 	%f4556, %f262, %f1919;
	mov.b32 	%r7215, 0;
$L__BB0_425:
	setp.ltu.f32 	%p423, %f264, 0f47CE4780;
	mul.rn.f32 	%f1920, %f4556, %f4556;
	and.b32  	%r3839, %r7215, 1;
	setp.eq.b32 	%p424, %r3839, 1;
	selp.f32 	%f1921, 0f3F800000, %f4556, %p424;
	fma.rn.f32 	%f1922, %f1920, %f1921, 0f00000000;
	fma.rn.f32 	%f1923, %f1920, 0f37CBAC00, 0fBAB607ED;
	selp.f32 	%f1924, %f1923, 0fB94D4153, %p424;
	selp.f32 	%f1925, 0f3D2AAABB, 0f3C0885E4, %p424;
	fma.rn.f32 	%f1926, %f1924, %f1920, %f1925;
	selp.f32 	%f1927, 0fBEFFFFFF, 0fBE2AAAA8, %p424;
	fma.rn.f32 	%f1928, %f1926, %f1920, %f1927;
	fma.rn.f32 	%f1929, %f1928, %f1922, %f1921;
	and.b32  	%r3840, %r7215, 2;
	setp.eq.s32 	%p425, %r3840, 0;
	mov.f32 	%f1930, 0f00000000;
	sub.f32 	%f1931, %f1930, %f1929;
	selp.f32 	%f268, %f1929, %f1931, %p425;
	@%p423 bra 	$L__BB0_433;
	setp.eq.f32 	%p426, %f264, 0f7F800000;
	@%p426 bra 	$L__BB0_432;
	mov.b32 	%r718, %f262;
	shl.b32 	%r3842, %r718, 8;
	or.b32  	%r719, %r3842, -2147483648;
	mov.b64 	%rd2869, 0;
	mov.b32 	%r7216, 0;
$L__BB0_428:
	.pragma "nounroll";
	mul.wide.u32 	%rd1193, %r7216, 4;
	mov.u64 	%rd1194, __cudart_i2opi_f;
	add.s64 	%rd1195, %rd1194, %rd1193;
	ld.global.nc.u32 	%r3843, [%rd1195];
	mad.wide.u32 	%rd1196, %r3843, %r719, %rd2869;
	shr.u64 	%rd2869, %rd1196, 32;
	add.s64 	%rd1197, %rd1, %rd1193;
	st.local.u32 	[%rd1197], %rd1196;
	add.s32 	%r7216, %r7216, 1;
	setp.ne.s32 	%p427, %r7216, 6;
	@%p427 bra 	$L__BB0_428;
	shr.u32 	%r3844, %r718, 23;
	st.local.u32 	[%rd1+24], %rd2869;
	and.b32  	%r722, %r3844, 31;
	and.b32  	%r3845, %r3844, 224;
	add.s32 	%r3846, %r3845, -128;
	shr.u32 	%r3847, %r3846, 5;
	mul.wide.u32 	%rd1198, %r3847, 4;
	sub.s64 	%rd169, %rd1, %rd1198;
	ld.local.u32 	%r7217, [%rd169+24];
	ld.local.u32 	%r7218, [%rd169+20];
	setp.eq.s32 	%p428, %r722, 0;
	@%p428 bra 	$L__BB0_431;
	shf.l.wrap.b32 	%r7217, %r7218, %r7217, %r722;
	ld.local.u32 	%r3848, [%rd169+16];
	shf.l.wrap.b32 	%r7218, %r3848, %r7218, %r722;
$L__BB0_431:
	shr.u32 	%r3849, %r7217, 30;
	shf.l.wrap.b32 	%r3850, %r7218, %r7217, 2;
	shl.b32 	%r3851, %r7218, 2;
	shr.u32 	%r3852, %r3850, 31;
	add.s32 	%r3853, %r3852, %r3849;
	neg.s32 	%r3854, %r3853;
	setp.lt.s32 	%p429, %r718, 0;
	selp.b32 	%r7219, %r3854, %r3853, %p429;
	xor.b32  	%r3855, %r3850, %r718;
	shr.s32 	%r3856, %r3850, 31;
	xor.b32  	%r3857, %r3856, %r3850;
	xor.b32  	%r3858, %r3856, %r3851;
	cvt.u64.u32 	%rd1199, %r3857;
	shl.b64 	%rd1200, %rd1199, 32;
	cvt.u64.u32 	%rd1201, %r3858;
	or.b64  	%rd1202, %rd1200, %rd1201;
	cvt.rn.f64.s64 	%fd107, %rd1202;
	mul.f64 	%fd108, %fd107, 0d3BF921FB54442D19;
	cvt.rn.f32.f64 	%f1932, %fd108;
	neg.f32 	%f1933, %f1932;
	setp.lt.s32 	%p430, %r3855, 0;
	selp.f32 	%f4557, %f1933, %f1932, %p430;
	bra.uni 	$L__BB0_433;
$L__BB0_432:
	mov.f32 	%f1934, 0f00000000;
	mul.rn.f32 	%f4557, %f262, %f1934;
	mov.b32 	%r7219, 0;
$L__BB0_433:
	add.s32 	%r3860, %r7219, 1;
	mul.rn.f32 	%f1935, %f4557, %f4557;
	and.b32  	%r3861, %r7219, 1;
	setp.eq.b32 	%p431, %r3861, 1;
	selp.f32 	%f1936, %f4557, 0f3F800000, %p431;
	fma.rn.f32 	%f1937, %f1935, %f1936, 0f00000000;
	fma.rn.f32 	%f1938, %f1935, 0f37CBAC00, 0fBAB607ED;
	selp.f32 	%f1939, 0fB94D4153, %f1938, %p431;
	selp.f32 	%f1940, 0f3C0885E4, 0f3D2AAABB, %p431;
	fma.rn.f32 	%f1941, %f1939, %f1935, %f1940;
	selp.f32 	%f1942, 0fBE2AAAA8, 0fBEFFFFFF, %p431;
	fma.rn.f32 	%f1943, %f1941, %f1935, %f1942;
	fma.rn.f32 	%f1944, %f1943, %f1937, %f1936;
	and.b32  	%r3862, %r3860, 2;
	setp.eq.s32 	%p432, %r3862, 0;
	mov.f32 	%f1945, 0f00000000;
	sub.f32 	%f1946, %f1945, %f1944;
	selp.f32 	%f1947, %f1944, %f1946, %p432;
	fma.rn.f32 	%f272, %f268, %f1947, %f262;
	mul.f32 	%f1948, %f272, 0f3F22F983;
	cvt.rni.s32.f32 	%r7227, %f1948;
	cvt.rn.f32.s32 	%f1949, %r7227;
	fma.rn.f32 	%f1950, %f1949, 0fBFC90FDA, %f272;
	fma.rn.f32 	%f1951, %f1949, 0fB3A22168, %f1950;
	fma.rn.f32 	%f4559, %f1949, 0fA7C234C5, %f1951;
	abs.f32 	%f274, %f272;
	setp.ltu.f32 	%p433, %f274, 0f47CE4780;
	mov.u32 	%r7223, %r7227;
	mov.f32 	%f4558, %f4559;
	@%p433 bra 	$L__BB0_441;
	setp.eq.f32 	%p434, %f274, 0f7F800000;
	@%p434 bra 	$L__BB0_440;
	mov.b32 	%r732, %f272;
	shl.b32 	%r3864, %r732, 8;
	or.b32  	%r733, %r3864, -2147483648;
	mov.b64 	%rd2870, 0;
	mov.b32 	%r7220, 0;
$L__BB0_436:
	.pragma "nounroll";
	mul.wide.u32 	%rd1204, %r7220, 4;
	mov.u64 	%rd1205, __cudart_i2opi_f;
	add.s64 	%rd1206, %rd1205, %rd1204;
	ld.global.nc.u32 	%r3865, [%rd1206];
	mad.wide.u32 	%rd1207, %r3865, %r733, %rd2870;
	shr.u64 	%rd2870, %rd1207, 32;
	add.s64 	%rd1208, %rd2, %rd1204;
	st.local.u32 	[%rd1208], %rd1207;
	add.s32 	%r7220, %r7220, 1;
	setp.ne.s32 	%p435, %r7220, 6;
	@%p435 bra 	$L__BB0_436;
	shr.u32 	%r3866, %r732, 23;
	st.local.u32 	[%rd2+24], %rd2870;
	and.b32  	%r736, %r3866, 31;
	and.b32  	%r3867, %r3866, 224;
	add.s32 	%r3868, %r3867, -128;
	shr.u32 	%r3869, %r3868, 5;
	mul.wide.u32 	%rd1209, %r3869, 4;
	sub.s64 	%rd172, %rd2, %rd1209;
	ld.local.u32 	%r7221, [%rd172+24];
	ld.local.u32 	%r7222, [%rd172+20];
	setp.eq.s32 	%p436, %r736, 0;
	@%p436 bra 	$L__BB0_439;
	shf.l.wrap.b32 	%r7221, %r7222, %r7221, %r736;
	ld.local.u32 	%r3870, [%rd172+16];
	shf.l.wrap.b32 	%r7222, %r3870, %r7222, %r736;
$L__BB0_439:
	shr.u32 	%r3871, %r7221, 30;
	shf.l.wrap.b32 	%r3872, %r7222, %r7221, 2;
	shl.b32 	%r3873, %r7222, 2;
	shr.u32 	%r3874, %r3872, 31;
	add.s32 	%r3875, %r3874, %r3871;
	neg.s32 	%r3876, %r3875;
	setp.lt.s32 	%p437, %r732, 0;
	selp.b32 	%r7223, %r3876, %r3875, %p437;
	xor.b32  	%r3877, %r3872, %r732;
	shr.s32 	%r3878, %r3872, 31;
	xor.b32  	%r3879, %r3878, %r3872;
	xor.b32  	%r3880, %r3878, %r3873;
	cvt.u64.u32 	%rd1210, %r3879;
	shl.b64 	%rd1211, %rd1210, 32;
	cvt.u64.u32 	%rd1212, %r3880;
	or.b64  	%rd1213, %rd1211, %rd1212;
	cvt.rn.f64.s64 	%fd109, %rd1213;
	mul.f64 	%fd110, %fd109, 0d3BF921FB54442D19;
	cvt.rn.f32.f64 	%f1952, %fd110;
	neg.f32 	%f1953, %f1952;
	setp.lt.s32 	%p438, %r3877, 0;
	selp.f32 	%f4558, %f1953, %f1952, %p438;
	bra.uni 	$L__BB0_441;
$L__BB0_440:
	mov.f32 	%f1954, 0f00000000;
	mul.rn.f32 	%f4558, %f272, %f1954;
	mov.b32 	%r7223, 0;
$L__BB0_441:
	setp.ltu.f32 	%p439, %f274, 0f47CE4780;
	mul.rn.f32 	%f1955, %f4558, %f4558;
	and.b32  	%r3882, %r7223, 1;
	setp.eq.b32 	%p440, %r3882, 1;
	selp.f32 	%f1956, 0f3F800000, %f4558, %p440;
	fma.rn.f32 	%f1957, %f1955, %f1956, 0f00000000;
	fma.rn.f32 	%f1958, %f1955, 0f37CBAC00, 0fBAB607ED;
	selp.f32 	%f1959, %f1958, 0fB94D4153, %p440;
	selp.f32 	%f1960, 0f3D2AAABB, 0f3C0885E4, %p440;
	fma.rn.f32 	%f1961, %f1959, %f1955, %f1960;
	selp.f32 	%f1962, 0fBEFFFFFF, 0fBE2AAAA8, %p440;
	fma.rn.f32 	%f1963, %f1961, %f1955, %f1962;
	fma.rn.f32 	%f1964, %f1963, %f1957, %f1956;
	and.b32  	%r3883, %r7223, 2;
	setp.eq.s32 	%p441, %r3883, 0;
	mov.f32 	%f1965, 0f00000000;
	sub.f32 	%f1966, %f1965, %f1964;
	selp.f32 	%f278, %f1964, %f1966, %p441;
	@%p439 bra 	$L__BB0_449;
	setp.eq.f32 	%p442, %f274, 0f7F800000;
	@%p442 bra 	$L__BB0_448;
	mov.b32 	%r745, %f272;
	shl.b32 	%r3885, %r745, 8;
	or.b32  	%r746, %r3885, -2147483648;
	mov.b64 	%rd2871, 0;
	mov.b32 	%r7224, 0;
$L__BB0_444:
	.pragma "nounroll";
	mul.wide.u32 	%rd1215, %r7224, 4;
	mov.u64 	%rd1216, __cudart_i2opi_f;
	add.s64 	%rd1217, %rd1216, %rd1215;
	ld.global.nc.u32 	%r3886, [%rd1217];
	mad.wide.u32 	%rd1218, %r3886, %r746, %rd2871;
	shr.u64 	%rd2871, %rd1218, 32;
	add.s64 	%rd1219, %rd1, %rd1215;
	st.local.u32 	[%rd1219], %rd1218;
	add.s32 	%r7224, %r7224, 1;
	setp.ne.s32 	%p443, %r7224, 6;
	@%p443 bra 	$L__BB0_444;
	shr.u32 	%r3887, %r745, 23;
	st.local.u32 	[%rd1+24], %rd2871;
	and.b32  	%r749, %r3887, 31;
	and.b32  	%r3888, %r3887, 224;
	add.s32 	%r3889, %r3888, -128;
	shr.u32 	%r3890, %r3889, 5;
	mul.wide.u32 	%rd1220, %r3890, 4;
	sub.s64 	%rd175, %rd1, %rd1220;
	ld.local.u32 	%r7225, [%rd175+24];
	ld.local.u32 	%r7226, [%rd175+20];
	setp.eq.s32 	%p444, %r749, 0;
	@%p444 bra 	$L__BB0_447;
	shf.l.wrap.b32 	%r7225, %r7226, %r7225, %r749;
	ld.local.u32 	%r3891, [%rd175+16];
	shf.l.wrap.b32 	%r7226, %r3891, %r7226, %r749;
$L__BB0_447:
	shr.u32 	%r3892, %r7225, 30;
	shf.l.wrap.b32 	%r3893, %r7226, %r7225, 2;
	shl.b32 	%r3894, %r7226, 2;
	shr.u32 	%r3895, %r3893, 31;
	add.s32 	%r3896, %r3895, %r3892;
	neg.s32 	%r3897, %r3896;
	setp.lt.s32 	%p445, %r745, 0;
	selp.b32 	%r7227, %r3897, %r3896, %p445;
	xor.b32  	%r3898, %r3893, %r745;
	shr.s32 	%r3899, %r3893, 31;
	xor.b32  	%r3900, %r3899, %r3893;
	xor.b32  	%r3901, %r3899, %r3894;
	cvt.u64.u32 	%rd1221, %r3900;
	shl.b64 	%rd1222, %rd1221, 32;
	cvt.u64.u32 	%rd1223, %r3901;
	or.b64  	%rd1224, %rd1222, %rd1223;
	cvt.rn.f64.s64 	%fd111, %rd1224;
	mul.f64 	%fd112, %fd111, 0d3BF921FB54442D19;
	cvt.rn.f32.f64 	%f1967, %fd112;
	neg.f32 	%f1968, %f1967;
	setp.lt.s32 	%p446, %r3898, 0;
	selp.f32 	%f4559, %f1968, %f1967, %p446;
	bra.uni 	$L__BB0_449;
$L__BB0_448:
	mov.f32 	%f1969, 0f00000000;
	mul.rn.f32 	%f4559, %f272, %f1969;
	mov.b32 	%r7227, 0;
$L__BB0_449:
	add.s32 	%r3903, %r7227, 1;
	mul.rn.f32 	%f1970, %f4559, %f4559;
	and.b32  	%r3904, %r7227, 1;
	setp.eq.b32 	%p447, %r3904, 1;
	selp.f32 	%f1971, %f4559, 0f3F800000, %p447;
	fma.rn.f32 	%f1972, %f1970, %f1971, 0f00000000;
	fma.rn.f32 	%f1973, %f1970, 0f37CBAC00, 0fBAB607ED;
	selp.f32 	%f1974, 0fB94D4153, %f1973, %p447;
	selp.f32 	%f1975, 0f3C0885E4, 0f3D2AAABB, %p447;
	fma.rn.f32 	%f1976, %f1974, %f1970, %f1975;
	selp.f32 	%f1977, 0fBE2AAAA8, 0fBEFFFFFF, %p447;
	fma.rn.f32 	%f1978, %f1976, %f1970, %f1977;
	fma.rn.f32 	%f1979, %f1978, %f1972, %f1971;
	and.b32  	%r3905, %r3903, 2;
	setp.eq.s32 	%p448, %r3905, 0;
	mov.f32 	%f1980, 0f00000000;
	sub.f32 	%f1981, %f1980, %f1979;
	selp.f32 	%f1982, %f1979, %f1981, %p448;
	fma.rn.f32 	%f282, %f278, %f1982, %f272;
	mul.f32 	%f1983, %f282, 0f3F22F983;
	cvt.rni.s32.f32 	%r7235, %f1983;
	cvt.rn.f32.s32 	%f1984, %r7235;
	fma.rn.f32 	%f1985, %f1984, 0fBFC90FDA, %f282;
	fma.rn.f32 	%f1986, %f1984, 0fB3A22168, %f1985;
	fma.rn.f32 	%f4561, %f1984, 0fA7C234C5, %f1986;
	abs.f32 	%f284, %f282;
	setp.ltu.f32 	%p449, %f284, 0f47CE4780;
	mov.u32 	%r7231, %r7235;
	mov.f32 	%f4560, %f4561;
	@%p449 bra 	$L__BB0_457;
	setp.eq.f32 	%p450, %f284, 0f7F800000;
	@%p450 bra 	$L__BB0_456;
	mov.b32 	%r759, %f282;
	shl.b32 	%r3907, %r759, 8;
	or.b32  	%r760, %r3907, -2147483648;
	mov.b64 	%rd2872, 0;
	mov.b32 	%r7228, 0;
$L__BB0_452:
	.pragma "nounroll";
	mul.wide.u32 	%rd1226, %r7228, 4;
	mov.u64 	%rd1227, __cudart_i2opi_f;
	add.s64 	%rd1228, %rd1227, %rd1226;
	ld.global.nc.u32 	%r3908, [%rd1228];
	mad.wide.u32 	%rd1229, %r3908, %r760, %rd2872;
	shr.u64 	%rd2872, %rd1229, 32;
	add.s64 	%rd1230, %rd2, %rd1226;
	st.local.u32 	[%rd1230], %rd1229;
	add.s32 	%r7228, %r7228, 1;
	setp.ne.s32 	%p451, %r7228, 6;
	@%p451 bra 	$L__BB0_452;
	shr.u32 	%r3909, %r759, 23;
	st.local.u32 	[%rd2+24], %rd2872;
	and.b32  	%r763, %r3909, 31;
	and.b32  	%r3910, %r3909, 224;
	add.s32 	%r3911, %r3910, -128;
	shr.u32 	%r3912, %r3911, 5;
	mul.wide.u32 	%rd1231, %r3912, 4;
	sub.s64 	%rd178, %rd2, %rd1231;
	ld.local.u32 	%r7229, [%rd178+24];
	ld.local.u32 	%r7230, [%rd178+20];
	setp.eq.s32 	%p452, %r763, 0;
	@%p452 bra 	$L__BB0_455;
	shf.l.wrap.b32 	%r7229, %r7230, %r7229, %r763;
	ld.local.u32 	%r3913, [%rd178+16];
	shf.l.wrap.b32 	%r7230, %r3913, %r7230, %r763;
$L__BB0_455:
	shr.u32 	%r3914, %r7229, 30;
	shf.l.wrap.b32 	%r3915, %r7230, %r7229, 2;
	shl.b32 	%r3916, %r7230, 2;
	shr.u32 	%r3917, %r3915, 31;
	add.s32 	%r3918, %r3917, %r3914;
	neg.s32 	%r3919, %r3918;
	setp.lt.s32 	%p453, %r759, 0;
	selp.b32 	%r7231, %r3919, %r3918, %p453;
	xor.b32  	%r3920, %r3915, %r759;
	shr.s32 	%r3921, %r3915, 31;
	xor.b32  	%r3922, %r3921, %r3915;
	xor.b32  	%r3923, %r3921, %r3916;
	cvt.u64.u32 	%rd1232, %r3922;
	shl.b64 	%rd1233, %rd1232, 32;
	cvt.u64.u32 	%rd1234, %r3923;
	or.b64  	%rd1235, %rd1233, %rd1234;
	cvt.rn.f64.s64 	%fd113, %rd1235;
	mul.f64 	%fd114, %fd113, 0d3BF921FB54442D19;
	cvt.rn.f32.f64 	%f1987, %fd114;
	neg.f32 	%f1988, %f1987;
	setp.lt.s32 	%p454, %r3920, 0;
	selp.f32 	%f4560, %f1988, %f1987, %p454;
	bra.uni 	$L__BB0_457;
$L__BB0_456:
	mov.f32 	%f1989, 0f00000000;
	mul.rn.f32 	%f4560, %f282, %f1989;
	mov.b32 	%r7231, 0;
$L__BB0_457:
	setp.ltu.f32 	%p455, %f284, 0f47CE4780;
	mul.rn.f32 	%f1990, %f4560, %f4560;
	and.b32  	%r3925, %r7231, 1;
	setp.eq.b32 	%p456, %r3925, 1;
	selp.f32 	%f1991, 0f3F800000, %f4560, %p456;
	fma.rn.f32 	%f1992, %f1990, %f1991, 0f00000000;
	fma.rn.f32 	%f1993, %f1990, 0f37CBAC00, 0fBAB607ED;
	selp.f32 	%f1994, %f1993, 0fB94D4153, %p456;
	selp.f32 	%f1995, 0f3D2AAABB, 0f3C0885E4, %p456;
	fma.rn.f32 	%f1996, %f1994, %f1990, %f1995;
	selp.f32 	%f1997, 0fBEFFFFFF, 0fBE2AAAA8, %p456;
	fma.rn.f32 	%f1998, %f1996, %f1990, %f1997;
	fma.rn.f32 	%f1999, %f1998, %f1992, %f1991;
	and.b32  	%r3926, %r7231, 2;
	setp.eq.s32 	%p457, %r3926, 0;
	mov.f32 	%f2000, 0f00000000;
	sub.f32 	%f2001, %f2000, %f1999;
	selp.f32 	%f288, %f1999, %f2001, %p457;
	@%p455 bra 	$L__BB0_465;
	setp.eq.f32 	%p458, %f284, 0f7F800000;
	@%p458 bra 	$L__BB0_464;
	mov.b32 	%r772, %f282;
	shl.b32 	%r3928, %r772, 8;
	or.b32  	%r773, %r3928, -2147483648;
	mov.b64 	%rd2873, 0;
	mov.b32 	%r7232, 0;
$L__BB0_460:
	.pragma "nounroll";
	mul.wide.u32 	%rd1237, %r7232, 4;
	mov.u64 	%rd1238, __cudart_i2opi_f;
	add.s64 	%rd1239, %rd1238, %rd1237;
	ld.global.nc.u32 	%r3929, [%rd1239];
	mad.wide.u32 	%rd1240, %r3929, %r773, %rd2873;
	shr.u64 	%rd2873, %rd1240, 32;
	add.s64 	%rd1241, %rd1, %rd1237;
	st.local.u32 	[%rd1241], %rd1240;
	add.s32 	%r7232, %r7232, 1;
	setp.ne.s32 	%p459, %r7232, 6;
	@%p459 bra 	$L__BB0_460;
	shr.u32 	%r3930, %r772, 23;
	st.local.u32 	[%rd1+24], %rd2873;
	and.b32  	%r776, %r3930, 31;
	and.b32  	%r3931, %r3930, 224;
	add.s32 	%r3932, %r3931, -128;
	shr.u32 	%r3933, %r3932, 5;
	mul.wide.u32 	%rd1242, %r3933, 4;
	sub.s64 	%rd181, %rd1, %rd1242;
	ld.local.u32 	%r7233, [%rd181+24];
	ld.local.u32 	%r7234, [%rd181+20];
	setp.eq.s32 	%p460, %r776, 0;
	@%p460 bra 	$L__BB0_463;
	shf.l.wrap.b32 	%r7233, %r7234, %r7233, %r776;
	ld.local.u32 	%r3934, [%rd181+16];
	shf.l.wrap.b32 	%r7234, %r3934, %r7234, %r776;
$L__BB0_463:
	shr.u32 	%r3935, %r7233, 30;
	shf.l.wrap.b32 	%r3936, %r7234, %r7233, 2;
	shl.b32 	%r3937, %r7234, 2;
	shr.u32 	%r3938, %r3936, 31;
	add.s32 	%r3939, %r3938, %r3935;
	neg.s32 	%r3940, %r3939;
	setp.lt.s32 	%p461, %r772, 0;
	selp.b32 	%r7235, %r3940, %r3939, %p461;
	xor.b32  	%r3941, %r3936, %r772;
	shr.s32 	%r3942, %r3936, 31;
	xor.b32  	%r3943, %r3942, %r3936;
	xor.b32  	%r3944, %r3942, %r3937;
	cvt.u64.u32 	%rd1243, %r3943;
	shl.b64 	%rd1244, %rd1243, 32;
	cvt.u64.u32 	%rd1245, %r3944;
	or.b64  	%rd1246, %rd1244, %rd1245;
	cvt.rn.f64.s64 	%fd115, %rd1246;
	mul.f64 	%fd116, %fd115, 0d3BF921FB54442D19;
	cvt.rn.f32.f64 	%f2002, %fd116;
	neg.f32 	%f2003, %f2002;
	setp.lt.s32 	%p462, %r3941, 0;
	selp.f32 	%f4561, %f2003, %f2002, %p462;
	bra.uni 	$L__BB0_465;
$L__BB0_464:
	mov.f32 	%f2004, 0f00000000;
	mul.rn.f32 	%f4561, %f282, %f2004;
	mov.b32 	%r7235, 0;
$L__BB0_465:
	add.s32 	%r3946, %r7235, 1;
	mul.rn.f32 	%f2005, %f4561, %f4561;
	and.b32  	%r3947, %r7235, 1;
	setp.eq.b32 	%p463, %r3947, 1;
	selp.f32 	%f2006, %f4561, 0f3F800000, %p463;
	fma.rn.f32 	%f2007, %f2005, %f2006, 0f00000000;
	fma.rn.f32 	%f2008, %f2005, 0f37CBAC00, 0fBAB607ED;
	selp.f32 	%f2009, 0fB94D4153, %f2008, %p463;
	selp.f32 	%f2010, 0f3C0885E4, 0f3D2AAABB, %p463;
	fma.rn.f32 	%f2011, %f2009, %f2005, %f2010;
	selp.f32 	%f2012, 0fBE2AAAA8, 0fBEFFFFFF, %p463;
	fma.rn.f32 	%f2013, %f2011, %f2005, %f2012;
	fma.rn.f32 	%f2014, %f2013, %f2007, %f2006;
	and.b32  	%r3948, %r3946, 2;
	setp.eq.s32 	%p464, %r3948, 0;
	mov.f32 	%f2015, 0f00000000;
	sub.f32 	%f2016, %f2015, %f2014;
	selp.f32 	%f2017, %f2014, %f2016, %p464;
	fma.rn.f32 	%f292, %f288, %f2017, %f282;
	mul.f32 	%f2018, %f292, 0f3F22F983;
	cvt.rni.s32.f32 	%r7243, %f2018;
	cvt.rn.f32.s32 	%f2019, %r7243;
	fma.rn.f32 	%f2020, %f2019, 0fBFC90FDA, %f292;
	fma.rn.f32 	%f2021, %f2019, 0fB3A22168, %f2020;
	fma.rn.f32 	%f4563, %f2019, 0fA7C234C5, %f2021;
	abs.f32 	%f294, %f292;
	setp.ltu.f32 	%p465, %f294, 0f47CE4780;
	mov.u32 	%r7239, %r7243;
	mov.f32 	%f4562, %f4563;
	@%p465 bra 	$L__BB0_473;
	setp.eq.f32 	%p466, %f294, 0f7F800000;
	@%p466 bra 	$L__BB0_472;
	mov.b32 	%r786, %f292;
	shl.b32 	%r3950, %r786, 8;
	or.b32  	%r787, %r3950, -2147483648;
	mov.b64 	%rd2874, 0;
	mov.b32 	%r7236, 0;
$L__BB0_468:
	.pragma "nounroll";
	mul.wide.u32 	%rd1248, %r7236, 4;
	mov.u64 	%rd1249, __cudart_i2opi_f;
	add.s64 	%rd1250, %rd1249, %rd1248;
	ld.global.nc.u32 	%r3951, [%rd1250];
	mad.wide.u32 	%rd1251, %r3951, %r787, %rd2874;
	shr.u64 	%rd2874, %rd1251, 32;
	add.s64 	%rd1252, %rd2, %rd1248;
	st.local.u32 	[%rd1252], %rd1251;
	add.s32 	%r7236, %r7236, 1;
	setp.ne.s32 	%p467, %r7236, 6;
	@%p467 bra 	$L__BB0_468;
	shr.u32 	%r3952, %r786, 23;
	st.local.u32 	[%rd2+24], %rd2874;
	and.b32  	%r790, %r3952, 31;
	and.b32  	%r3953, %r3952, 224;
	add.s32 	%r3954, %r3953, -128;
	shr.u32 	%r3955, %r3954, 5;
	mul.wide.u32 	%rd1253, %r3955, 4;
	sub.s64 	%rd184, %rd2, %rd1253;
	ld.local.u32 	%r7237, [%rd184+24];
	ld.local.u32 	%r7238, [%rd184+20];
	setp.eq.s32 	%p468, %r790, 0;
	@%p468 bra 	$L__BB0_471;
	shf.l.wrap.b32 	%r7237, %r7238, %r7237, %r790;
	ld.local.u32 	%r3956, [%rd184+16];
	shf.l.wrap.b32 	%r7238, %r3956, %r7238, %r790;
$L__BB0_471:
	shr.u32 	%r3957, %r7237, 30;
	shf.l.wrap.b32 	%r3958, %r7238, %r7237, 2;
	shl.b32 	%r3959, %r7238, 2;
	shr.u32 	%r3960, %r3958, 31;
	add.s32 	%r3961, %r3960, %r3957;
	neg.s32 	%r3962, %r3961;
	setp.lt.s32 	%p469, %r786, 0;
	selp.b32 	%r7239, %r3962, %r3961, %p469;
	xor.b32  	%r3963, %r3958, %r786;
	shr.s32 	%r3964, %r3958, 31;
	xor.b32  	%r3965, %r3964, %r3958;
	xor.b32  	%r3966, %r3964, %r3959;
	cvt.u64.u32 	%rd1254, %r3965;
	shl.b64 	%rd1255, %rd1254, 32;
	cvt.u64.u32 	%rd1256, %r3966;
	or.b64  	%rd1257, %rd1255, %rd1256;
	cvt.rn.f64.s64 	%fd117, %rd1257;
	mul.f64 	%fd118, %fd117, 0d3BF921FB54442D19;
	cvt.rn.f32.f64 	%f2022, %fd118;
	neg.f32 	%f2023, %f2022;
	setp.lt.s32 	%p470, %r3963, 0;
	selp.f32 	%f4562, %f2023, %f2022, %p470;
	bra.uni 	$L__BB0_473;
$L__BB0_472:
	mov.f32 	%f2024, 0f00000000;
	mul.rn.f32 	%f4562, %f292, %f2024;
	mov.b32 	%r7239, 0;
$L__BB0_473:
	setp.ltu.f32 	%p471, %f294, 0f47CE4780;
	mul.rn.f32 	%f2025, %f4562, %f4562;
	and.b32  	%r3968, %r7239, 1;
	setp.eq.b32 	%p472, %r3968, 1;
	selp.f32 	%f2026, 0f3F800000, %f4562, %p472;
	fma.rn.f32 	%f2027, %f2025, %f2026, 0f00000000;
	fma.rn.f32 	%f2028, %f2025, 0f37CBAC00, 0fBAB607ED;
	selp.f32 	%f2029, %f2028, 0fB94D4153, %p472;
	selp.f32 	%f2030, 0f3D2AAABB, 0f3C0885E4, %p472;
	fma.rn.f32 	%f2031, %f2029, %f2025, %f2030;
	selp.f32 	%f2032, 0fBEFFFFFF, 0fBE2AAAA8, %p472;
	fma.rn.f32 	%f2033, %f2031, %f2025, %f2032;
	fma.rn.f32 	%f2034, %f2033, %f2027, %f2026;
	and.b32  	%r3969, %r7239, 2;
	setp.eq.s32 	%p473, %r3969, 0;
	mov.f32 	%f2035, 0f00000000;
	sub.f32 	%f2036, %f2035, %f2034;
	selp.f32 	%f298, %f2034, %f2036, %p473;
	@%p471 bra 	$L__BB0_481;
	setp.eq.f32 	%p474, %f294, 0f7F800000;
	@%p474 bra 	$L__BB0_480;
	mov.b32 	%r799, %f292;
	shl.b32 	%r3971, %r799, 8;
	or.b32  	%r800, %r3971, -2147483648;
	mov.b64 	%rd2875, 0;
	mov.b32 	%r7240, 0;
$L__BB0_476:
	.pragma "nounroll";
	mul.wide.u32 	%rd1259, %r7240, 4;
	mov.u64 	%rd1260, __cudart_i2opi_f;
	add.s64 	%rd1261, %rd1260, %rd1259;
	ld.global.nc.u32 	%r3972, [%rd1261];
	mad.wide.u32 	%rd1262, %r3972, %r800, %rd2875;
	shr.u64 	%rd2875, %rd1262, 32;
	add.s64 	%rd1263, %rd1, %rd1259;
	st.local.u32 	[%rd1263], %rd1262;
	add.s32 	%r7240, %r7240, 1;
	setp.ne.s32 	%p475, %r7240, 6;
	@%p475 bra 	$L__BB0_476;
	shr.u32 	%r3973, %r799, 23;
	st.local.u32 	[%rd1+24], %rd2875;
	and.b32  	%r803, %r3973, 31;
	and.b32  	%r3974, %r3973, 224;
	add.s32 	%r3975, %r3974, -128;
	shr.u32 	%r3976, %r3975, 5;
	mul.wide.u32 	%rd1264, %r3976, 4;
	sub.s64 	%rd187, %rd1, %rd1264;
	ld.local.u32 	%r7241, [%rd187+24];
	ld.local.u32 	%r7242, [%rd187+20];
	setp.eq.s32 	%p476, %r803, 0;
	@%p476 bra 	$L__BB0_479;
	shf.l.wrap.b32 	%r7241, %r7242, %r7241, %r803;
	ld.local.u32 	%r3977, [%rd187+16];
	shf.l.wrap.b32 	%r7242, %r3977, %r7242, %r803;
$L__BB0_479:
	shr.u32 	%r3978, %r7241, 30;
	shf.l.wrap.b32 	%r3979, %r7242, %r7241, 2;
	shl.b32 	%r3980, %r7242, 2;
	shr.u32 	%r3981, %r3979, 31;
	add.s32 	%r3982, %r3981, %r3978;
	neg.s32 	%r3983, %r3982;
	setp.lt.s32 	%p477, %r799, 0;
	selp.b32 	%r7243, %r3983, %r3982, %p477;
	xor.b32  	%r3984, %r3979, %r799;
	shr.s32 	%r3985, %r3979, 31;
	xor.b32  	%r3986, %r3985, %r3979;
	xor.b32  	%r3987, %r3985, %r3980;
	cvt.u64.u32 	%rd1265, %r3986;
	shl.b64 	%rd1266, %rd1265, 32;
	cvt.u64.u32 	%rd1267, %r3987;
	or.b64  	%rd1268, %rd1266, %rd1267;
	cvt.rn.f64.s64 	%fd119, %rd1268;
	mul.f64 	%fd120, %fd119, 0d3BF921FB54442D19;
	cvt.rn.f32.f64 	%f2037, %fd120;
	neg.f32 	%f2038, %f2037;
	setp.lt.s32 	%p478, %r3984, 0;
	selp.f32 	%f4563, %f2038, %f2037, %p478;
	bra.uni 	$L__BB0_481;
$L__BB0_480:
	mov.f32 	%f2039, 0f00000000;
	mul.rn.f32 	%f4563, %f292, %f2039;
	mov.b32 	%r7243, 0;
$L__BB0_481:
	add.s32 	%r3989, %r7243, 1;
	mul.rn.f32 	%f2040, %f4563, %f4563;
	and.b32  	%r3990, %r7243, 1;
	setp.eq.b32 	%p479, %r3990, 1;
	selp.f32 	%f2041, %f4563, 0f3F800000, %p479;
	fma.rn.f32 	%f2042, %f2040, %f2041, 0f00000000;
	fma.rn.f32 	%f2043, %f2040, 0f37CBAC00, 0fBAB607ED;
	selp.f32 	%f2044, 0fB94D4153, %f2043, %p479;
	selp.f32 	%f2045, 0f3C0885E4, 0f3D2AAABB, %p479;
	fma.rn.f32 	%f2046, %f2044, %f2040, %f2045;
	selp.f32 	%f2047, 0fBE2AAAA8, 0fBEFFFFFF, %p479;
	fma.rn.f32 	%f2048, %f2046, %f2040, %f2047;
	fma.rn.f32 	%f2049, %f2048, %f2042, %f2041;
	and.b32  	%r3991, %r3989, 2;
	setp.eq.s32 	%p480, %r3991, 0;
	mov.f32 	%f2050, 0f00000000;
	sub.f32 	%f2051, %f2050, %f2049;
	selp.f32 	%f2052, %f2049, %f2051, %p480;
	fma.rn.f32 	%f302, %f298, %f2052, %f292;
	mul.f32 	%f2053, %f302, 0f3F22F983;
	cvt.rni.s32.f32 	%r7251, %f2053;
	cvt.rn.f32.s32 	%f2054, %r7251;
	fma.rn.f32 	%f2055, %f2054, 0fBFC90FDA, %f302;
	fma.rn.f32 	%f2056, %f2054, 0fB3A22168, %f2055;
	fma.rn.f32 	%f4565, %f2054, 0fA7C234C5, %f2056;
	abs.f32 	%f304, %f302;
	setp.ltu.f32 	%p481, %f304, 0f47CE4780;
	mov.u32 	%r7247, %r7251;
	mov.f32 	%f4564, %f4565;
	@%p481 bra 	$L__BB0_489;
	setp.eq.f32 	%p482, %f304, 0f7F800000;
	@%p482 bra 	$L__BB0_488;
	mov.b32 	%r813, %f302;
	shl.b32 	%r3993, %r813, 8;
	or.b32  	%r814, %r3993, -2147483648;
	mov.b64 	%rd2876, 0;
	mov.b32 	%r7244, 0;
$L__BB0_484:
	.pragma "nounroll";
	mul.wide.u32 	%rd1270, %r7244, 4;
	mov.u64 	%rd1271, __cudart_i2opi_f;
	add.s64 	%rd1272, %rd1271, %rd1270;
	ld.global.nc.u32 	%r3994, [%rd1272];
	mad.wide.u32 	%rd1273, %r3994, %r814, %rd2876;
	shr.u64 	%rd2876, %rd1273, 32;
	add.s64 	%rd1274, %rd2, %rd1270;
	st.local.u32 	[%rd1274], %rd1273;
	add.s32 	%r7244, %r7244, 1;
	setp.ne.s32 	%p483, %r7244, 6;
	@%p483 bra 	$L__BB0_484;
	shr.u32 	%r3995, %r813, 23;
	st.local.u32 	[%rd2+24], %rd2876;
	and.b32  	%r817, %r3995, 31;
	and.b32  	%r3996, %r3995, 224;
	add.s32 	%r3997, %r3996, -128;
	shr.u32 	%r3998, %r3997, 5;
	mul.wide.u32 	%rd1275, %r3998, 4;
	sub.s64 	%rd190, %rd2, %rd1275;
	ld.local.u32 	%r7245, [%rd190+24];
	ld.local.u32 	%r7246, [%rd190+20];
	setp.eq.s32 	%p484, %r817, 0;
	@%p484 bra 	$L__BB0_487;
	shf.l.wrap.b32 	%r7245, %r7246, %r7245, %r817;
	ld.local.u32 	%r3999, [%rd190+16];
	shf.l.wrap.b32 	%r7246, %r3999, %r7246, %r817;
$L__BB0_487:
	shr.u32 	%r4000, %r7245, 30;
	shf.l.wrap.b32 	%r4001, %r7246, %r7245, 2;
	shl.b32 	%r4002, %r7246, 2;
	shr.u32 	%r4003, %r4001, 31;
	add.s32 	%r4004, %r4003, %r4000;
	neg.s32 	%r4005, %r4004;
	setp.lt.s32 	%p485, %r813, 0;
	selp.b32 	%r7247, %r4005, %r4004, %p485;
	xor.b32  	%r4006, %r4001, %r813;
	shr.s32 	%r4007, %r4001, 31;
	xor.b32  	%r4008, %r4007, %r4001;
	xor.b32  	%r4009, %r4007, %r4002;
	cvt.u64.u32 	%rd1276, %r4008;
	shl.b64 	%rd1277, %rd1276, 32;
	cvt.u64.u32 	%rd1278, %r4009;
	or.b64  	%rd1279, %rd1277, %rd1278;
	cvt.rn.f64.s64 	%fd121, %rd1279;
	mul.f64 	%fd122, %fd121, 0d3BF921FB54442D19;
	cvt.rn.f32.f64 	%f2057, %fd122;
	neg.f32 	%f2058, %f2057;
	setp.lt.s32 	%p486, %r4006, 0;
	selp.f32 	%f4564, %f2058, %f2057, %p486;
	bra.uni 	$L__BB0_489;
$L__BB0_488:
	mov.f32 	%f2059, 0f00000000;
	mul.rn.f32 	%f4564, %f302, %f2059;
	mov.b32 	%r7247, 0;
$L__BB0_489:
	setp.ltu.f32 	%p487, %f304, 0f47CE4780;
	mul.rn.f32 	%f2060, %f4564, %f4564;
	and.b32  	%r4011, %r7247, 1;
	setp.eq.b32 	%p488, %r4011, 1;
	selp.f32 	%f2061, 0f3F800000, %f4564, %p488;
	fma.rn.f32 	%f2062, %f2060, %f2061, 0f00000000;
	fma.rn.f32 	%f2063, %f2060, 0f37CBAC00, 0fBAB607ED;
	selp.f32 	%f2064, %f2063, 0fB94D4153, %p488;
	selp.f32 	%f2065, 0f3D2AAABB, 0f3C0885E4, %p488;
	fma.rn.f32 	%f2066, %f2064, %f2060, %f2065;
	selp.f32 	%f2067, 0fBEFFFFFF, 0fBE2AAAA8, %p488;
	fma.rn.f32 	%f2068, %f2066, %f2060, %f2067;
	fma.rn.f32 	%f2069, %f2068, %f2062, %f2061;
	and.b32  	%r4012, %r7247, 2;
	setp.eq.s32 	%p489, %r4012, 0;
	mov.f32 	%f2070, 0f00000000;
	sub.f32 	%f2071, %f2070, %f2069;
	selp.f32 	%f308, %f2069, %f2071, %p489;
	@%p487 bra 	$L__BB0_497;
	setp.eq.f32 	%p490, %f304, 0f7F800000;
	@%p490 bra 	$L__BB0_496;
	mov.b32 	%r826, %f302;
	shl.b32 	%r4014, %r826, 8;
	or.b32  	%r827, %r4014, -2147483648;
	mov.b64 	%rd2877, 0;
	mov.b32 	%r7248, 0;
$L__BB0_492:
	.pragma "nounroll";
	mul.wide.u32 	%rd1281, %r7248, 4;
	mov.u64 	%rd1282, __cudart_i2opi_f;
	add.s64 	%rd1283, %rd1282, %rd1281;
	ld.global.nc.u32 	%r4015, [%rd1283];
	mad.wide.u32 	%rd1284, %r4015, %r827, %rd2877;
	shr.u64 	%rd2877, %rd1284, 32;
	add.s64 	%rd1285, %rd1, %rd1281;
	st.local.u32 	[%rd1285], %rd1284;
	add.s32 	%r7248, %r7248, 1;
	setp.ne.s32 	%p491, %r7248, 6;
	@%p491 bra 	$L__BB0_492;
	shr.u32 	%r4016, %r826, 23;
	st.local.u32 	[%rd1+24], %rd2877;
	and.b32  	%r830, %r4016, 31;
	and.b32  	%r4017, %r4016, 224;
	add.s32 	%r4018, %r4017, -128;
	shr.u32 	%r4019, %r4018, 5;
	mul.wide.u32 	%rd1286, %r4019, 4;
	sub.s64 	%rd193, %rd1, %rd1286;
	ld.local.u32 	%r7249, [%rd193+24];
	ld.local.u32 	%r7250, [%rd193+20];
	setp.eq.s32 	%p492, %r830, 0;
	@%p492 bra 	$L__BB0_495;
	shf.l.wrap.b32 	%r7249, %r7250, %r7249, %r830;
	ld.local.u32 	%r4020, [%rd193+16];
	shf.l.wrap.b32 	%r7250, %r4020, %r7250, %r830;
$L__BB0_495:
	shr.u32 	%r4021, %r7249, 30;
	shf.l.wrap.b32 	%r4022, %r7250, %r7249, 2;
	shl.b32 	%r4023, %r7250, 2;
	shr.u32 	%r4024, %r4022, 31;
	add.s32 	%r4025, %r4024, %r4021;
	neg.s32 	%r4026, %r4025;
	setp.lt.s32 	%p493, %r826, 0;
	selp.b32 	%r7251, %r4026, %r4025, %p493;
	xor.b32  	%r4027, %r4022, %r826;
	shr.s32 	%r4028, %r4022, 31;
	xor.b32  	%r4029, %r4028, %r4022;
	xor.b32  	%r4030, %r4028, %r4023;
	cvt.u64.u32 	%rd1287, %r4029;
	shl.b64 	%rd1288, %rd1287, 32;
	cvt.u64.u32 	%rd1289, %r4030;
	or.b64  	%rd1290, %rd1288, %rd1289;
	cvt.rn.f64.s64 	%fd123, %rd1290;
	mul.f64 	%fd124, %fd123, 0d3BF921FB54442D19;
	cvt.rn.f32.f64 	%f2072, %fd124;
	neg.f32 	%f2073, %f2072;
	setp.lt.s32 	%p494, %r4027, 0;
	selp.f32 	%f4565, %f2073, %f2072, %p494;
	bra.uni 	$L__BB0_497;
$L__BB0_496:
	mov.f32 	%f2074, 0f00000000;
	mul.rn.f32 	%f4565, %f302, %f2074;
	mov.b32 	%r7251, 0;
$L__BB0_497:
	add.s32 	%r4032, %r7251, 1;
	mul.rn.f32 	%f2075, %f4565, %f4565;
	and.b32  	%r4033, %r7251, 1;
	setp.eq.b32 	%p495, %r4033, 1;
	selp.f32 	%f2076, %f4565, 0f3F800000, %p495;
	fma.rn.f32 	%f2077, %f2075, %f2076, 0f00000000;
	fma.rn.f32 	%f2078, %f2075, 0f37CBAC00, 0fBAB607ED;
	selp.f32 	%f2079, 0fB94D4153, %f2078, %p495;
	selp.f32 	%f2080, 0f3C0885E4, 0f3D2AAABB, %p495;
	fma.rn.f32 	%f2081, %f2079, %f2075, %f2080;
	selp.f32 	%f2082, 0fBE2AAAA8, 0fBEFFFFFF, %p495;
	fma.rn.f32 	%f2083, %f2081, %f2075, %f2082;
	fma.rn.f32 	%f2084, %f2083, %f2077, %f2076;
	and.b32  	%r4034, %r4032, 2;
	setp.eq.s32 	%p496, %r4034, 0;
	mov.f32 	%f2085, 0f00000000;
	sub.f32 	%f2086, %f2085, %f2084;
	selp.f32 	%f2087, %f2084, %f2086, %p496;
	fma.rn.f32 	%f312, %f308, %f2087, %f302;
	mul.f32 	%f2088, %f312, 0f3F22F983;
	cvt.rni.s32.f32 	%r7259, %f2088;
	cvt.rn.f32.s32 	%f2089, %r7259;
	fma.rn.f32 	%f2090, %f2089, 0fBFC90FDA, %f312;
	fma.rn.f32 	%f2091, %f2089, 0fB3A22168, %f2090;
	fma.rn.f32 	%f4567, %f2089, 0fA7C234C5, %f2091;
	abs.f32 	%f314, %f312;
	setp.ltu.f32 	%p497, %f314, 0f47CE4780;
	mov.u32 	%r7255, %r7259;
	mov.f32 	%f4566, %f4567;
	@%p497 bra 	$L__BB0_505;
	setp.eq.f32 	%p498, %f314, 0f7F800000;
	@%p498 bra 	$L__BB0_504;
	mov.b32 	%r840, %f312;
	shl.b32 	%r4036, %r840, 8;
	or.b32  	%r841, %r4036, -2147483648;
	mov.b64 	%rd2878, 0;
	mov.b32 	%r7252, 0;
$L__BB0_500:
	.pragma "nounroll";
	mul.wide.u32 	%rd1292, %r7252, 4;
	mov.u64 	%rd1293, __cudart_i2opi_f;
	add.s64 	%rd1294, %rd1293, %rd1292;
	ld.global.nc.u32 	%r4037, [%rd1294];
	mad.wide.u32 	%rd1295, %r4037, %r841, %rd2878;
	shr.u64 	%rd2878, %rd1295, 32;
	add.s64 	%rd1296, %rd2, %rd1292;
	st.local.u32 	[%rd1296], %rd1295;
	add.s32 	%r7252, %r7252, 1;
	setp.ne.s32 	%p499, %r7252, 6;
	@%p499 bra 	$L__BB0_500;
	shr.u32 	%r4038, %r840, 23;
	st.local.u32 	[%rd2+24], %rd2878;
	and.b32  	%r844, %r4038, 31;
	and.b32  	%r4039, %r4038, 224;
	add.s32 	%r4040, %r4039, -128;
	shr.u32 	%r4041, %r4040, 5;
	mul.wide.u32 	%rd1297, %r4041, 4;
	sub.s64 	%rd196, %rd2, %rd1297;
	ld.local.u32 	%r7253, [%rd196+24];
	ld.local.u32 	%r7254, [%rd196+20];
	setp.eq.s32 	%p500, %r844, 0;
	@%p500 bra 	$L__BB0_503;
	shf.l.wrap.b32 	%r7253, %r7254, %r7253, %r844;
	ld.local.u32 	%r4042, [%rd196+16];
	shf.l.wrap.b32 	%r7254, %r4042, %r7254, %r844;
$L__BB0_503:
	shr.u32 	%r4043, %r7253, 30;
	shf.l.wrap.b32 	%r4044, %r7254, %r7253, 2;
	shl.b32 	%r4045, %r7254, 2;
	shr.u32 	%r4046, %r4044, 31;
	add.s32 	%r4047, %r4046, %r4043;
	neg.s32 	%r4048, %r4047;
	setp.lt.s32 	%p501, %r840, 0;
	selp.b32 	%r7255, %r4048, %r4047, %p501;
	xor.b32  	%r4049, %r4044, %r840;
	shr.s32 	%r4050, %r4044, 31;
	xor.b32  	%r4051, %r4050, %r4044;
	xor.b32  	%r4052, %r4050, %r4045;
	cvt.u64.u32 	%rd1298, %r4051;
	shl.b64 	%rd1299, %rd1298, 32;
	cvt.u64.u32 	%rd1300, %r4052;
	or.b64  	%rd1301, %rd1299, %rd1300;
	cvt.rn.f64.s64 	%fd125, %rd1301;
	mul.f64 	%fd126, %fd125, 0d3BF921FB54442D19;
	cvt.rn.f32.f64 	%f2092, %fd126;
	neg.f32 	%f2093, %f2092;
	setp.lt.s32 	%p502, %r4049, 0;
	selp.f32 	%f4566, %f2093, %f2092, %p502;
	bra.uni 	$L__BB0_505;
$L__BB0_504:
	mov.f32 	%f2094, 0f00000000;
	mul.rn.f32 	%f4566, %f312, %f2094;
	mov.b32 	%r7255, 0;
$L__BB0_505:
	setp.ltu.f32 	%p503, %f314, 0f47CE4780;
	mul.rn.f32 	%f2095, %f4566, %f4566;
	and.b32  	%r4054, %r7255, 1;
	setp.eq.b32 	%p504, %r4054, 1;
	selp.f32 	%f2096, 0f3F800000, %f4566, %p504;
	fma.rn.f32 	%f2097, %f2095, %f2096, 0f00000000;
	fma.rn.f32 	%f2098, %f2095, 0f37CBAC00, 0fBAB607ED;
	selp.f32 	%f2099, %f2098, 0fB94D4153, %p504;
	selp.f32 	%f2100, 0f3D2AAABB, 0f3C0885E4, %p504;
	fma.rn.f32 	%f2101, %f2099, %f2095, %f2100;
	selp.f32 	%f2102, 0fBEFFFFFF, 0fBE2AAAA8, %p504;
	fma.rn.f32 	%f2103, %f2101, %f2095, %f2102;
	fma.rn.f32 	%f2104, %f2103, %f2097, %f2096;
	and.b32  	%r4055, %r7255, 2;
	setp.eq.s32 	%p505, %r4055, 0;
	mov.f32 	%f2105, 0f00000000;
	sub.f32 	%f2106, %f2105, %f2104;
	selp.f32 	%f318, %f2104, %f2106, %p505;
	@%p503 bra 	$L__BB0_513;
	setp.eq.f32 	%p506, %f314, 0f7F800000;
	@%p506 bra 	$L__BB0_512;
	mov.b32 	%r853, %f312;
	shl.b32 	%r4057, %r853, 8;
	or.b32  	%r854, %r4057, -2147483648;
	mov.b64 	%rd2879, 0;
	mov.b32 	%r7256, 0;
$L__BB0_508:
	.pragma "nounroll";
	mul.wide.u32 	%rd1303, %r7256, 4;
	mov.u64 	%rd1304, __cudart_i2opi_f;
	add.s64 	%rd1305, %rd1304, %rd1303;
	ld.global.nc.u32 	%r4058, [%rd1305];
	mad.wide.u32 	%rd1306, %r4058, %r854, %rd2879;
	shr.u64 	%rd2879, %rd1306, 32;
	add.s64 	%rd1307, %rd1, %rd1303;
	st.local.u32 	[%rd1307], %rd1306;
	add.s32 	%r7256, %r7256, 1;
	setp.ne.s32 	%p507, %r7256, 6;
	@%p507 bra 	$L__BB0_508;
	shr.u32 	%r4059, %r853, 23;
	st.local.u32 	[%rd1+24], %rd2879;
	and.b32  	%r857, %r4059, 31;
	and.b32  	%r4060, %r4059, 224;
	add.s32 	%r4061, %r4060, -128;
	shr.u32 	%r4062, %r4061, 5;
	mul.wide.u32 	%rd1308, %r4062, 4;
	sub.s64 	%rd199, %rd1, %rd1308;
	ld.local.u32 	%r7257, [%rd199+24];
	ld.local.u32 	%r7258, [%rd199+20];
	setp.eq.s32 	%p508, %r857, 0;
	@%p508 bra 	$L__BB0_511;
	shf.l.wrap.b32 	%r7257, %r7258, %r7257, %r857;
	ld.local.u32 	%r4063, [%rd199+16];
	shf.l.wrap.b32 	%r7258, %r4063, %r7258, %r857;
$L__BB0_511:
	shr.u32 	%r4064, %r7257, 30;
	shf.l.wrap.b32 	%r4065, %r7258, %r7257, 2;
	shl.b32 	%r4066, %r7258, 2;
	shr.u32 	%r4067, %r4065, 31;
	add.s32 	%r4068, %r4067, %r4064;
	neg.s32 	%r4069, %r4068;
	setp.lt.s32 	%p509, %r853, 0;
	selp.b32 	%r7259, %r4069, %r4068, %p509;
	xor.b32  	%r4070, %r4065, %r853;
	shr.s32 	%r4071, %r4065, 31;
	xor.b32  	%r4072, %r4071, %r4065;
	xor.b32  	%r4073, %r4071, %r4066;
	cvt.u64.u32 	%rd1309, %r4072;
	shl.b64 	%rd1310, %rd1309, 32;
	cvt.u64.u32 	%rd1311, %r4073;
	or.b64  	%rd1312, %rd1310, %rd1311;
	cvt.rn.f64.s64 	%fd127, %rd1312;
	mul.f64 	%fd128, %fd127, 0d3BF921FB54442D19;
	cvt.rn.f32.f64 	%f2107, %fd128;
	neg.f32 	%f2108, %f2107;
	setp.lt.s32 	%p510, %r4070, 0;
	selp.f32 	%f4567, %f2108, %f2107, %p510;
	bra.uni 	$L__BB0_513;
$L__BB0_512:
	mov.f32 	%f2109, 0f00000000;
	mul.rn.f32 	%f4567, %f312, %f2109;
	mov.b32 	%r7259, 0;
$L__BB0_513:
	add.s32 	%r4075, %r7259, 1;
	mul.rn.f32 	%f2110, %f4567, %f4567;
	and.b32  	%r4076, %r7259, 1;
	setp.eq.b32 	%p511, %r4076, 1;
	selp.f32 	%f2111, %f4567, 0f3F800000, %p511;
	fma.rn.f32 	%f2112, %f2110, %f2111, 0f00000000;
	fma.rn.f32 	%f2113, %f2110, 0f37CBAC00, 0fBAB607ED;
	selp.f32 	%f2114, 0fB94D4153, %f2113, %p511;
	selp.f32 	%f2115, 0f3C0885E4, 0f3D2AAABB, %p511;
	fma.rn.f32 	%f2116, %f2114, %f2110, %f2115;
	selp.f32 	%f2117, 0fBE2AAAA8, 0fBEFFFFFF, %p511;
	fma.rn.f32 	%f2118, %f2116, %f2110, %f2117;
	fma.rn.f32 	%f2119, %f2118, %f2112, %f2111;
	and.b32  	%r4077, %r4075, 2;
	setp.eq.s32 	%p512, %r4077, 0;
	mov.f32 	%f2120, 0f00000000;
	sub.f32 	%f2121, %f2120, %f2119;
	selp.f32 	%f2122, %f2119, %f2121, %p512;
	fma.rn.f32 	%f322, %f318, %f2122, %f312;
	mul.f32 	%f2123, %f322, 0f3F22F983;
	cvt.rni.s32.f32 	%r7267, %f2123;
	cvt.rn.f32.s32 	%f2124, %r7267;
	fma.rn.f32 	%f2125, %f2124, 0fBFC90FDA, %f322;
	fma.rn.f32 	%f2126, %f2124, 0fB3A22168, %f2125;
	fma.rn.f32 	%f4569, %f2124, 0fA7C234C5, %f2126;
	abs.f32 	%f324, %f322;
	setp.ltu.f32 	%p513, %f324, 0f47CE4780;
	mov.u32 	%r7263, %r7267;
	mov.f32 	%f4568, %f4569;
	@%p513 bra 	$L__BB0_521;
	setp.eq.f32 	%p514, %f324, 0f7F800000;
	@%p514 bra 	$L__BB0_520;
	mov.b32 	%r867, %f322;
	shl.b32 	%r4079, %r867, 8;
	or.b32  	%r868, %r4079, -2147483648;
	mov.b64 	%rd2880, 0;
	mov.b32 	%r7260, 0;
$L__BB0_516:
	.pragma "nounroll";
	mul.wide.u32 	%rd1314, %r7260, 4;
	mov.u64 	%rd1315, __cudart_i2opi_f;
	add.s64 	%rd1316, %rd1315, %rd1314;
	ld.global.nc.u32 	%r4080, [%rd1316];
	mad.wide.u32 	%rd1317, %r4080, %r868, %rd2880;
	shr.u64 	%rd2880, %rd1317, 32;
	add.s64 	%rd1318, %rd2, %rd1314;
	st.local.u32 	[%rd1318], %rd1317;
	add.s32 	%r7260, %r7260, 1;
	setp.ne.s32 	%p515, %r7260, 6;
	@%p515 bra 	$L__BB0_516;
	shr.u32 	%r4081, %r867, 23;
	st.local.u32 	[%rd2+24], %rd2880;
	and.b32  	%r871, %r4081, 31;
	and.b32  	%r4082, %r4081, 224;
	add.s32 	%r4083, %r4082, -128;
	shr.u32 	%r4084, %r4083, 5;
	mul.wide.u32 	%rd1319, %r4084, 4;
	sub.s64 	%rd202, %rd2, %rd1319;
	ld.local.u32 	%r7261, [%rd202+24];
	ld.local.u32 	%r7262, [%rd202+20];
	setp.eq.s32 	%p516, %r871, 0;
	@%p516 bra 	$L__BB0_519;
	shf.l.wrap.b32 	%r7261, %r7262, %r7261, %r871;
	ld.local.u32 	%r4085, [%rd202+16];
	shf.l.wrap.b32 	%r7262, %r4085, %r7262, %r871;
$L__BB0_519:
	shr.u32 	%r4086, %r7261, 30;
	shf.l.wrap.b32 	%r4087, %r7262, %r7261, 2;
	shl.b32 	%r4088, %r7262, 2;
	shr.u32 	%r4089, %r4087, 31;
	add.s32 	%r4090, %r4089, %r4086;
	neg.s32 	%r4091, %r4090;
	setp.lt.s32 	%p517, %r867, 0;
	selp.b32 	%r7263, %r4091, %r4090, %p517;
	xor.b32  	%r4092, %r4087, %r867;
	shr.s32 	%r4093, %r4087, 31;
	xor.b32  	%r4094, %r4093, %r4087;
	xor.b32  	%r4095, %r4093, %r4088;
	cvt.u64.u32 	%rd1320, %r4094;
	shl.b64 	%rd1321, %rd1320, 32;
	cvt.u64.u32 	%rd1322, %r4095;
	or.b64  	%rd1323, %rd1321, %rd1322;
	cvt.rn.f64.s64 	%fd129, %rd1323;
	mul.f64 	%fd130, %fd129, 0d3BF921FB54442D19;
	cvt.rn.f32.f64 	%f2127, %fd130;
	neg.f32 	%f2128, %f2127;
	setp.lt.s32 	%p518, %r4092, 0;
	selp.f32 	%f4568, %f2128, %f2127, %p518;
	bra.uni 	$L__BB0_521;
$L__BB0_520:
	mov.f32 	%f2129, 0f00000000;
	mul.rn.f32 	%f4568, %f322, %f2129;
	mov.b32 	%r7263, 0;
$L__BB0_521:
	setp.ltu.f32 	%p519, %f324, 0f47CE4780;
	mul.rn.f32 	%f2130, %f4568, %f4568;
	and.b32  	%r4097, %r7263, 1;
	setp.eq.b32 	%p520, %r4097, 1;
	selp.f32 	%f2131, 0f3F800000, %f4568, %p520;
	fma.rn.f32 	%f2132, %f2130, %f2131, 0f00000000;
	fma.rn.f32 	%f2133, %f2130, 0f37CBAC00, 0fBAB607ED;
	selp.f32 	%f2134, %f2133, 0fB94D4153, %p520;
	selp.f32 	%f2135, 0f3D2AAABB, 0f3C0885E4, %p520;
	fma.rn.f32 	%f2136, %f2134, %f2130, %f2135;
	selp.f32 	%f2137, 0fBEFFFFFF, 0fBE2AAAA8, %p520;
	fma.rn.f32 	%f2138, %f2136, %f2130, %f2137;
	fma.rn.f32 	%f2139, %f2138, %f2132, %f2131;
	and.b32  	%r4098, %r7263, 2;
	setp.eq.s32 	%p521, %r4098, 0;
	mov.f32 	%f2140, 0f00000000;
	sub.f32 	%f2141, %f2140, %f2139;
	selp.f32 	%f328, %f2139, %f2141, %p521;
	@%p519 bra 	$L__BB0_529;
	setp.eq.f32 	%p522, %f324, 0f7F800000;
	@%p522 bra 	$L__BB0_528;
	mov.b32 	%r880, %f322;
	shl.b32 	%r4100, %r880, 8;
	or.b32  	%r881, %r4100, -2147483648;
	mov.b64 	%rd2881, 0;
	mov.b32 	%r7264, 0;
$L__BB0_524:
	.pragma "nounroll";
	mul.wide.u32 	%rd1325, %r7264, 4;
	mov.u64 	%rd1326, __cudart_i2opi_f;
	add.s64 	%rd1327, %rd1326, %rd1325;
	ld.global.nc.u32 	%r4101, [%rd1327];
	mad.wide.u32 	%rd1328, %r4101, %r881, %rd2881;
	shr.u64 	%rd2881, %rd1328, 32;
	add.s64 	%rd1329, %rd1, %rd1325;
	st.local.u32 	[%rd1329], %rd1328;
	add.s32 	%r7264, %r7264, 1;
	setp.ne.s32 	%p523, %r7264, 6;
	@%p523 bra 	$L__BB0_524;
	shr.u32 	%r4102, %r880, 23;
	st.local.u32 	[%rd1+24], %rd2881;
	and.b32  	%r884, %r4102, 31;
	and.b32  	%r4103, %r4102, 224;
	add.s32 	%r4104, %r4103, -128;
	shr.u32 	%r4105, %r4104, 5;
	mul.wide.u32 	%rd1330, %r4105, 4;
	sub.s64 	%rd205, %rd1, %rd1330;
	ld.local.u32 	%r7265, [%rd205+24];
	ld.local.u32 	%r7266, [%rd205+20];
	setp.eq.s32 	%p524, %r884, 0;
	@%p524 bra 	$L__BB0_527;
	shf.l.wrap.b32 	%r7265, %r7266, %r7265, %r884;
	ld.local.u32 	%r4106, [%rd205+16];
	shf.l.wrap.b32 	%r7266, %r4106, %r7266, %r884;
$L__BB0_527:
	shr.u32 	%r4107, %r7265, 30;
	shf.l.wrap.b32 	%r4108, %r7266, %r7265, 2;
	shl.b32 	%r4109, %r7266, 2;
	shr.u32 	%r4110, %r4108, 31;
	add.s32 	%r4111, %r4110, %r4107;
	neg.s32 	%r4112, %r4111;
	setp.lt.s32 	%p525, %r880, 0;
	selp.b32 	%r7267, %r4112, %r4111, %p525;
	xor.b32  	%r4113, %r4108, %r880;
	shr.s32 	%r4114, %r4108, 31;
	xor.b32  	%r4115, %r4114, %r4108;
	xor.b32  	%r4116, %r4114, %r4109;
	cvt.u64.u32 	%rd1331, %r4115;
	shl.b64 	%rd1332, %rd1331, 32;
	cvt.u64.u32 	%rd1333, %r4116;
	or.b64  	%rd1334, %rd1332, %rd1333;
	cvt.rn.f64.s64 	%fd131, %rd1334;
	mul.f64 	%fd132, %fd131, 0d3BF921FB54442D19;
	cvt.rn.f32.f64 	%f2142, %fd132;
	neg.f32 	%f2143, %f2142;
	setp.lt.s32 	%p526, %r4113, 0;
	selp.f32 	%f4569, %f2143, %f2142, %p526;
	bra.uni 	$L__BB0_529;
$L__BB0_528:
	mov.f32 	%f2144, 0f00000000;
	mul.rn.f32 	%f4569, %f322, %f2144;
	mov.b32 	%r7267, 0;
$L__BB0_529:
	add.s32 	%r4118, %r7267, 1;
	mul.rn.f32 	%f2145, %f4569, %f4569;
	and.b32  	%r4119, %r7267, 1;
	setp.eq.b32 	%p527, %r4119, 1;
	selp.f32 	%f2146, %f4569, 0f3F800000, %p527;
	fma.rn.f32 	%f2147, %f2145, %f2146, 0f00000000;
	fma.rn.f32 	%f2148, %f2145, 0f37CBAC00, 0fBAB607ED;
	selp.f32 	%f2149, 0fB94D4153, %f2148, %p527;
	selp.f32 	%f2150, 0f3C0885E4, 0f3D2AAABB, %p527;
	fma.rn.f32 	%f2151, %f2149, %f2145, %f2150;
	selp.f32 	%f2152, 0fBE2AAAA8, 0fBEFFFFFF, %p527;
	fma.rn.f32 	%f2153, %f2151, %f2145, %f2152;
	fma.rn.f32 	%f2154, %f2153, %f2147, %f2146;
	and.b32  	%r4120, %r4118, 2;
	setp.eq.s32 	%p528, %r4120, 0;
	mov.f32 	%f2155, 0f00000000;
	sub.f32 	%f2156, %f2155, %f2154;
	selp.f32 	%f2157, %f2154, %f2156, %p528;
	fma.rn.f32 	%f332, %f328, %f2157, %f322;
	mul.f32 	%f2158, %f332, 0f3F22F983;
	cvt.rni.s32.f32 	%r7275, %f2158;
	cvt.rn.f32.s32 	%f2159, %r7275;
	fma.rn.f32 	%f2160, %f2159, 0fBFC90FDA, %f332;
	fma.rn.f32 	%f2161, %f2159, 0fB3A22168, %f2160;
	fma.rn.f32 	%f4571, %f2159, 0fA7C234C5, %f2161;
	abs.f32 	%f334, %f332;
	setp.ltu.f32 	%p529, %f334, 0f47CE4780;
	mov.u32 	%r7271, %r7275;
	mov.f32 	%f4570, %f4571;
	@%p529 bra 	$L__BB0_537;
	setp.eq.f32 	%p530, %f334, 0f7F800000;
	@%p530 bra 	$L__BB0_536;
	mov.b32 	%r894, %f332;
	shl.b32 	%r4122, %r894, 8;
	or.b32  	%r895, %r4122, -2147483648;
	mov.b64 	%rd2882, 0;
	mov.b32 	%r7268, 0;
$L__BB0_532:
	.pragma "nounroll";
	mul.wide.u32 	%rd1336, %r7268, 4;
	mov.u64 	%rd1337, __cudart_i2opi_f;
	add.s64 	%rd1338, %rd1337, %rd1336;
	ld.global.nc.u32 	%r4123, [%rd1338];
	mad.wide.u32 	%rd1339, %r4123, %r895, %rd2882;
	shr.u64 	%rd2882, %rd1339, 32;
	add.s64 	%rd1340, %rd2, %rd1336;
	st.local.u32 	[%rd1340], %rd1339;
	add.s32 	%r7268, %r7268, 1;
	setp.ne.s32 	%p531, %r7268, 6;
	@%p531 bra 	$L__BB0_532;
	shr.u32 	%r4124, %r894, 23;
	st.local.u32 	[%rd2+24], %rd2882;
	and.b32  	%r898, %r4124, 31;
	and.b32  	%r4125, %r4124, 224;
	add.s32 	%r4126, %r4125, -128;
	shr.u32 	%r4127, %r4126, 5;
	mul.wide.u32 	%rd1341, %r4127, 4;
	sub.s64 	%rd208, %rd2, %rd1341;
	ld.local.u32 	%r7269, [%rd208+24];
	ld.local.u32 	%r7270, [%rd208+20];
	setp.eq.s32 	%p532, %r898, 0;
	@%p532 bra 	$L__BB0_535;
	shf.l.wrap.b32 	%r7269, %r7270, %r7269, %r898;
	ld.local.u32 	%r4128, [%rd208+16];
	shf.l.wrap.b32 	%r7270, %r4128, %r7270, %r898;
$L__BB0_535:
	shr.u32 	%r4129, %r7269, 30;
	shf.l.wrap.b32 	%r4130, %r7270, %r7269, 2;
	shl.b32 	%r4131, %r7270, 2;
	shr.u32 	%r4132, %r4130, 31;
	add.s32 	%r4133, %r4132, %r4129;
	neg.s32 	%r4134, %r4133;
	setp.lt.s32 	%p533, %r894, 0;
	selp.b32 	%r7271, %r4134, %r4133, %p533;
	xor.b32  	%r4135, %r4130, %r894;
	shr.s32 	%r4136, %r4130, 31;
	xor.b32  	%r4137, %r4136, %r4130;
	xor.b32  	%r4138, %r4136, %r4131;
	cvt.u64.u32 	%rd1342, %r4137;
	shl.b64 	%rd1343, %rd1342, 32;
	cvt.u64.u32 	%rd1344, %r4138;
	or.b64  	%rd1345, %rd1343, %rd1344;
	cvt.rn.f64.s64 	%fd133, %rd1345;
	mul.f64 	%fd134, %fd133, 0d3BF921FB54442D19;
	cvt.rn.f32.f64 	%f2162, %fd134;
	neg.f32 	%f2163, %f2162;
	setp.lt.s32 	%p534, %r4135, 0;
	selp.f32 	%f4570, %f2163, %f2162, %p534;
	bra.uni 	$L__BB0_537;
$L__BB0_536:
	mov.f32 	%f2164, 0f00000000;
	mul.rn.f32 	%f4570, %f332, %f2164;
	mov.b32 	%r7271, 0;
$L__BB0_537:
	setp.ltu.f32 	%p535, %f334, 0f47CE4780;
	mul.rn.f32 	%f2165, %f4570, %f4570;
	and.b32  	%r4140, %r7271, 1;
	setp.eq.b32 	%p536, %r4140, 1;
	selp.f32 	%f2166, 0f3F800000, %f4570, %p536;
	fma.rn.f32 	%f2167, %f2165, %f2166, 0f00000000;
	fma.rn.f32 	%f2168, %f2165, 0f37CBAC00, 0fBAB607ED;
	selp.f32 	%f2169, %f2168, 0fB94D4153, %p536;
	selp.f32 	%f2170, 0f3D2AAABB, 0f3C0885E4, %p536;
	fma.rn.f32 	%f2171, %f2169, %f2165, %f2170;
	selp.f32 	%f2172, 0fBEFFFFFF, 0fBE2AAAA8, %p536;
	fma.rn.f32 	%f2173, %f2171, %f2165, %f2172;
	fma.rn.f32 	%f2174, %f2173, %f2167, %f2166;
	and.b32  	%r4141, %r7271, 2;
	setp.eq.s32 	%p537, %r4141, 0;
	mov.f32 	%f2175, 0f00000000;
	sub.f32 	%f2176, %f2175, %f2174;
	selp.f32 	%f338, %f2174, %f2176, %p537;
	@%p535 bra 	$L__BB0_545;
	setp.eq.f32 	%p538, %f334, 0f7F800000;
	@%p538 bra 	$L__BB0_544;
	mov.b32 	%r907, %f332;
	shl.b32 	%r4143, %r907, 8;
	or.b32  	%r908, %r4143, -2147483648;
	mov.b64 	%rd2883, 0;
	mov.b32 	%r7272, 0;
$L__BB0_540:
	.pragma "nounroll";
	mul.wide.u32 	%rd1347, %r7272, 4;
	mov.u64 	%rd1348, __cudart_i2opi_f;
	add.s64 	%rd1349, %rd1348, %rd1347;
	ld.global.nc.u32 	%r4144, [%rd1349];
	mad.wide.u32 	%rd1350, %r4144, %r908, %rd2883;
	shr.u64 	%rd2883, %rd1350, 32;
	add.s64 	%rd1351, %rd1, %rd1347;
	st.local.u32 	[%rd1351], %rd1350;
	add.s32 	%r7272, %r7272, 1;
	setp.ne.s32 	%p539, %r7272, 6;
	@%p539 bra 	$L__BB0_540;
	shr.u32 	%r4145, %r907, 23;
	st.local.u32 	[%rd1+24], %rd2883;
	and.b32  	%r911, %r4145, 31;
	and.b32  	%r4146, %r4145, 224;
	add.s32 	%r4147, %r4146, -128;
	shr.u32 	%r4148, %r4147, 5;
	mul.wide.u32 	%rd1352, %r4148, 4;
	sub.s64 	%rd211, %rd1, %rd1352;
	ld.local.u32 	%r7273, [%rd211+24];
	ld.local.u32 	%r7274, [%rd211+20];
	setp.eq.s32 	%p540, %r911, 0;
	@%p540 bra 	$L__BB0_543;
	shf.l.wrap.b32 	%r7273, %r7274, %r7273, %r911;
	ld.local.u32 	%r4149, [%rd211+16];
	shf.l.wrap.b32 	%r7274, %r4149, %r7274, %r911;
$L__BB0_543:
	shr.u32 	%r4150, %r7273, 30;
	shf.l.wrap.b32 	%r4151, %r7274, %r7273, 2;
	shl.b32 	%r4152, %r7274, 2;
	shr.u32 	%r4153, %r4151, 31;
	add.s32 	%r4154, %r4153, %r4150;
	neg.s32 	%r4155, %r4154;
	setp.lt.s32 	%p541, %r907, 0;
	selp.b32 	%r7275, %r4155, %r4154, %p541;
	xor.b32  	%r4156, %r4151, %r907;
	shr.s32 	%r4157, %r4151, 31;
	xor.b32  	%r4158, %r4157, %r4151;
	xor.b32  	%r4159, %r4157, %r4152;
	cvt.u64.u32 	%rd1353, %r4158;
	shl.b64 	%rd1354, %rd1353, 32;
	cvt.u64.u32 	%rd1355, %r4159;
	or.b64  	%rd1356, %rd1354, %rd1355;
	cvt.rn.f64.s64 	%fd135, %rd1356;
	mul.f64 	%fd136, %fd135, 0d3BF921FB54442D19;
	cvt.rn.f32.f64 	%f2177, %fd136;
	neg.f32 	%f2178, %f2177;
	setp.lt.s32 	%p542, %r4156, 0;
	selp.f32 	%f4571, %f2178, %f2177, %p542;
	bra.uni 	$L__BB0_545;
$L__BB0_544:
	mov.f32 	%f2179, 0f00000000;
	mul.rn.f32 	%f4571, %f332, %f2179;
	mov.b32 	%r7275, 0;
$L__BB0_545:
	add.s32 	%r4161, %r7275, 1;
	mul.rn.f32 	%f2180, %f4571, %f4571;
	and.b32  	%r4162, %r7275, 1;
	setp.eq.b32 	%p543, %r4162, 1;
	selp.f32 	%f2181, %f4571, 0f3F800000, %p543;
	fma.rn.f32 	%f2182, %f2180, %f2181, 0f00000000;
	fma.rn.f32 	%f2183, %f2180, 0f37CBAC00, 0fBAB607ED;
	selp.f32 	%f2184, 0fB94D4153, %f2183, %p543;
	selp.f32 	%f2185, 0f3C0885E4, 0f3D2AAABB, %p543;
	fma.rn.f32 	%f2186, %f2184, %f2180, %f2185;
	selp.f32 	%f2187, 0fBE2AAAA8, 0fBEFFFFFF, %p543;
	fma.rn.f32 	%f2188, %f2186, %f2180, %f2187;
	fma.rn.f32 	%f2189, %f2188, %f2182, %f2181;
	and.b32  	%r4163, %r4161, 2;
	setp.eq.s32 	%p544, %r4163, 0;
	mov.f32 	%f2190, 0f00000000;
	sub.f32 	%f2191, %f2190, %f2189;
	selp.f32 	%f2192, %f2189, %f2191, %p544;
	fma.rn.f32 	%f342, %f338, %f2192, %f332;
	mul.f32 	%f2193, %f342, 0f3F22F983;
	cvt.rni.s32.f32 	%r7283, %f2193;
	cvt.rn.f32.s32 	%f2194, %r7283;
	fma.rn.f32 	%f2195, %f2194, 0fBFC90FDA, %f342;
	fma.rn.f32 	%f2196, %f2194, 0fB3A22168, %f2195;
	fma.rn.f32 	%f4573, %f2194, 0fA7C234C5, %f2196;
	abs.f32 	%f344, %f342;
	setp.ltu.f32 	%p545, %f344, 0f47CE4780;
	mov.u32 	%r7279, %r7283;
	mov.f32 	%f4572, %f4573;
	@%p545 bra 	$L__BB0_553;
	setp.eq.f32 	%p546, %f344, 0f7F800000;
	@%p546 bra 	$L__BB0_552;
	mov.b32 	%r921, %f342;
	shl.b32 	%r4165, %r921, 8;
	or.b32  	%r922, %r4165, -2147483648;
	mov.b64 	%rd2884, 0;
	mov.b32 	%r7276, 0;
$L__BB0_548:
	.pragma "nounroll";
	mul.wide.u32 	%rd1358, %r7276, 4;
	mov.u64 	%rd1359, __cudart_i2opi_f;
	add.s64 	%rd1360, %rd1359, %rd1358;
	ld.global.nc.u32 	%r4166, [%rd1360];
	mad.wide.u32 	%rd1361, %r4166, %r922, %rd2884;
	shr.u64 	%rd2884, %rd1361, 32;
	add.s64 	%rd1362, %rd2, %rd1358;
	st.local.u32 	[%rd1362], %rd1361;
	add.s32 	%r7276, %r7276, 1;
	setp.ne.s32 	%p547, %r7276, 6;
	@%p547 bra 	$L__BB0_548;
	shr.u32 	%r4167, %r921, 23;
	st.local.u32 	[%rd2+24], %rd2884;
	and.b32  	%r925, %r4167, 31;
	and.b32  	%r4168, %r4167, 224;
	add.s32 	%r4169, %r4168, -128;
	shr.u32 	%r4170, %r4169, 5;
	mul.wide.u32 	%rd1363, %r4170, 4;
	sub.s64 	%rd214, %rd2, %rd1363;
	ld.local.u32 	%r7277, [%rd214+24];
	ld.local.u32 	%r7278, [%rd214+20];
	setp.eq.s32 	%p548, %r925, 0;
	@%p548 bra 	$L__BB0_551;
	shf.l.wrap.b32 	%r7277, %r7278, %r7277, %r925;
	ld.local.u32 	%r4171, [%rd214+16];
	shf.l.wrap.b32 	%r7278, %r4171, %r7278, %r925;
$L__BB0_551:
	shr.u32 	%r4172, %r7277, 30;
	shf.l.wrap.b32 	%r4173, %r7278, %r7277, 2;
	shl.b32 	%r4174, %r7278, 2;
	shr.u32 	%r4175, %r4173, 31;
	add.s32 	%r4176, %r4175, %r4172;
	neg.s32 	%r4177, %r4176;
	setp.lt.s32 	%p549, %r921, 0;
	selp.b32 	%r7279, %r4177, %r4176, %p549;
	xor.b32  	%r4178, %r4173, %r921;
	shr.s32 	%r4179, %r4173, 31;
	xor.b32  	%r4180, %r4179, %r4173;
	xor.b32  	%r4181, %r4179, %r4174;
	cvt.u64.u32 	%rd1364, %r4180;
	shl.b64 	%rd1365, %rd1364, 32;
	cvt.u64.u32 	%rd1366, %r4181;
	or.b64  	%rd1367, %rd1365, %rd1366;
	cvt.rn.f64.s64 	%fd137, %rd1367;
	mul.f64 	%fd138, %fd137, 0d3BF921FB54442D19;
	cvt.rn.f32.f64 	%f2197, %fd138;
	neg.f32 	%f2198, %f2197;
	setp.lt.s32 	%p550, %r4178, 0;
	selp.f32 	%f4572, %f2198, %f2197, %p550;
	bra.uni 	$L__BB0_553;
$L__BB0_552:
	mov.f32 	%f2199, 0f00000000;
	mul.rn.f32 	%f4572, %f342, %f2199;
	mov.b32 	%r7279, 0;
$L__BB0_553:
	setp.ltu.f32 	%p551, %f344, 0f47CE4780;
	mul.rn.f32 	%f2200, %f4572, %f4572;
	and.b32  	%r4183, %r7279, 1;
	setp.eq.b32 	%p552, %r4183, 1;
	selp.f32 	%f2201, 0f3F800000, %f4572, %p552;
	fma.rn.f32 	%f2202, %f2200, %f2201, 0f00000000;
	fma.rn.f32 	%f2203, %f2200, 0f37CBAC00, 0fBAB607ED;
	selp.f32 	%f2204, %f2203, 0fB94D4153, %p552;
	selp.f32 	%f2205, 0f3D2AAABB, 0f3C0885E4, %p552;
	fma.rn.f32 	%f2206, %f2204, %f2200, %f2205;
	selp.f32 	%f2207, 0fBEFFFFFF, 0fBE2AAAA8, %p552;
	fma.rn.f32 	%f2208, %f2206, %f2200, %f2207;
	fma.rn.f32 	%f2209, %f2208, %f2202, %f2201;
	and.b32  	%r4184, %r7279, 2;
	setp.eq.s32 	%p553, %r4184, 0;
	mov.f32 	%f2210, 0f00000000;
	sub.f32 	%f2211, %f2210, %f2209;
	selp.f32 	%f348, %f2209, %f2211, %p553;
	@%p551 bra 	$L__BB0_561;
	setp.eq.f32 	%p554, %f344, 0f7F800000;
	@%p554 bra 	$L__BB0_560;
	mov.b32 	%r934, %f342;
	shl.b32 	%r4186, %r934, 8;
	or.b32  	%r935, %r4186, -2147483648;
	mov.b64 	%rd2885, 0;
	mov.b32 	%r7280, 0;
$L__BB0_556:
	.pragma "nounroll";
	mul.wide.u32 	%rd1369, %r7280, 4;
	mov.u64 	%rd1370, __cudart_i2opi_f;
	add.s64 	%rd1371, %rd1370, %rd1369;
	ld.global.nc.u32 	%r4187, [%rd1371];
	mad.wide.u32 	%rd1372, %r4187, %r935, %rd2885;
	shr.u64 	%rd2885, %rd1372, 32;
	add.s64 	%rd1373, %rd1, %rd1369;
	st.local.u32 	[%rd1373], %rd1372;
	add.s32 	%r7280, %r7280, 1;
	setp.ne.s32 	%p555, %r7280, 6;
	@%p555 bra 	$L__BB0_556;
	shr.u32 	%r4188, %r934, 23;
	st.local.u32 	[%rd1+24], %rd2885;
	and.b32  	%r938, %r4188, 31;
	and.b32  	%r4189, %r4188, 224;
	add.s32 	%r4190, %r4189, -128;
	shr.u32 	%r4191, %r4190, 5;
	mul.wide.u32 	%rd1374, %r4191, 4;
	sub.s64 	%rd217, %rd1, %rd1374;
	ld.local.u32 	%r7281, [%rd217+24];
	ld.local.u32 	%r7282, [%rd217+20];
	setp.eq.s32 	%p556, %r938, 0;
	@%p556 bra 	$L__BB0_559;
	shf.l.wrap.b32 	%r7281, %r7282, %r7281, %r938;
	ld.local.u32 	%r4192, [%rd217+16];
	shf.l.wrap.b32 	%r7282, %r4192, %r7282, %r938;
$L__BB0_559:
	shr.u32 	%r4193, %r7281, 30;
	shf.l.wrap.b32 	%r4194, %r7282, %r7281, 2;
	shl.b32 	%r4195, %r7282, 2;
	shr.u32 	%r4196, %r4194, 31;
	add.s32 	%r4197, %r4196, %r4193;
	neg.s32 	%r4198, %r4197;
	setp.lt.s32 	%p557, %r934, 0;
	selp.b32 	%r7283, %r4198, %r4197, %p557;
	xor.b32  	%r4199, %r4194, %r934;
	shr.s32 	%r4200, %r4194, 31;
	xor.b32  	%r4201, %r4200, %r4194;
	xor.b32  	%r4202, %r4200, %r4195;
	cvt.u64.u32 	%rd1375, %r4201;
	shl.b64 	%rd1376, %rd1375, 32;
	cvt.u64.u32 	%rd1377, %r4202;
	or.b64  	%rd1378, %rd1376, %rd1377;
	cvt.rn.f64.s64 	%fd139, %rd1378;
	mul.f64 	%fd140, %fd139, 0d3BF921FB54442D19;
	cvt.rn.f32.f64 	%f2212, %fd140;
	neg.f32 	%f2213, %f2212;
	setp.lt.s32 	%p558, %r4199, 0;
	selp.f32 	%f4573, %f2213, %f2212, %p558;
	bra.uni 	$L__BB0_561;
$L__BB0_560:
	mov.f32 	%f2214, 0f00000000;
	mul.rn.f32 	%f4573, %f342, %f2214;
	mov.b32 	%r7283, 0;
$L__BB0_561:
	add.s32 	%r4204, %r7283, 1;
	mul.rn.f32 	%f2215, %f4573, %f4573;
	and.b32  	%r4205, %r7283, 1;
	setp.eq.b32 	%p559, %r4205, 1;
	selp.f32 	%f2216, %f4573, 0f3F800000, %p559;
	fma.rn.f32 	%f2217, %f2215, %f2216, 0f00000000;
	fma.rn.f32 	%f2218, %f2215, 0f37CBAC00, 0fBAB607ED;
	selp.f32 	%f2219, 0fB94D4153, %f2218, %p559;
	selp.f32 	%f2220, 0f3C0885E4, 0f3D2AAABB, %p559;
	fma.rn.f32 	%f2221, %f2219, %f2215, %f2220;
	selp.f32 	%f2222, 0fBE2AAAA8, 0fBEFFFFFF, %p559;
	fma.rn.f32 	%f2223, %f2221, %f2215, %f2222;
	fma.rn.f32 	%f2224, %f2223, %f2217, %f2216;
	and.b32  	%r4206, %r4204, 2;
	setp.eq.s32 	%p560, %r4206, 0;
	mov.f32 	%f2225, 0f00000000;
	sub.f32 	%f2226, %f2225, %f2224;
	selp.f32 	%f2227, %f2224, %f2226, %p560;
	fma.rn.f32 	%f352, %f348, %f2227, %f342;
	mul.f32 	%f2228, %f352, 0f3F22F983;
	cvt.rni.s32.f32 	%r7291, %f2228;
	cvt.rn.f32.s32 	%f2229, %r7291;
	fma.rn.f32 	%f2230, %f2229, 0fBFC90FDA, %f352;
	fma.rn.f32 	%f2231, %f2229, 0fB3A22168, %f2230;
	fma.rn.f32 	%f4575, %f2229, 0fA7C234C5, %f2231;
	abs.f32 	%f354, %f352;
	setp.ltu.f32 	%p561, %f354, 0f47CE4780;
	mov.u32 	%r7287, %r7291;
	mov.f32 	%f4574, %f4575;
	@%p561 bra 	$L__BB0_569;
	setp.eq.f32 	%p562, %f354, 0f7F800000;
	@%p562 bra 	$L__BB0_568;
	mov.b32 	%r948, %f352;
	shl.b32 	%r4208, %r948, 8;
	or.b32  	%r949, %r4208, -2147483648;
	mov.b64 	%rd2886, 0;
	mov.b32 	%r7284, 0;
$L__BB0_564:
	.pragma "nounroll";
	mul.wide.u32 	%rd1380, %r7284, 4;
	mov.u64 	%rd1381, __cudart_i2opi_f;
	add.s64 	%rd1382, %rd1381, %rd1380;
	ld.global.nc.u32 	%r4209, [%rd1382];
	mad.wide.u32 	%rd1383, %r4209, %r949, %rd2886;
	shr.u64 	%rd2886, %rd1383, 32;
	add.s64 	%rd1384, %rd2, %rd1380;
	st.local.u32 	[%rd1384], %rd1383;
	add.s32 	%r7284, %r7284, 1;
	setp.ne.s32 	%p563, %r7284, 6;
	@%p563 bra 	$L__BB0_564;
	shr.u32 	%r4210, %r948, 23;
	st.local.u32 	[%rd2+24], %rd2886;
	and.b32  	%r952, %r4210, 31;
	and.b32  	%r4211, %r4210, 224;
	add.s32 	%r4212, %r4211, -128;
	shr.u32 	%r4213, %r4212, 5;
	mul.wide.u32 	%rd1385, %r4213, 4;
	sub.s64 	%rd220, %rd2, %rd1385;
	ld.local.u32 	%r7285, [%rd220+24];
	ld.local.u32 	%r7286, [%rd220+20];
	setp.eq.s32 	%p564, %r952, 0;
	@%p564 bra 	$L__BB0_567;
	shf.l.wrap.b32 	%r7285, %r7286, %r7285, %r952;
	ld.local.u32 	%r4214, [%rd220+16];
	shf.l.wrap.b32 	%r7286, %r4214, %r7286, %r952;
$L__BB0_567:
	shr.u32 	%r4215, %r7285, 30;
	shf.l.wrap.b32 	%r4216, %r7286, %r7285, 2;
	shl.b32 	%r4217, %r7286, 2;
	shr.u32 	%r4218, %r4216, 31;
	add.s32 	%r4219, %r4218, %r4215;
	neg.s32 	%r4220, %r4219;
	setp.lt.s32 	%p565, %r948, 0;
	selp.b32 	%r7287, %r4220, %r4219, %p565;
	xor.b32  	%r4221, %r4216, %r948;
	shr.s32 	%r4222, %r4216, 31;
	xor.b32  	%r4223, %r4222, %r4216;
	xor.b32  	%r4224, %r4222, %r4217;
	cvt.u64.u32 	%rd1386, %r4223;
	shl.b64 	%rd1387, %rd1386, 32;
	cvt.u64.u32 	%rd1388, %r4224;
	or.b64  	%rd1389, %rd1387, %rd1388;
	cvt.rn.f64.s64 	%fd141, %rd1389;
	mul.f64 	%fd142, %fd141, 0d3BF921FB54442D19;
	cvt.rn.f32.f64 	%f2232, %fd142;
	neg.f32 	%f2233, %f2232;
	setp.lt.s32 	%p566, %r4221, 0;
	selp.f32 	%f4574, %f2233, %f2232, %p566;
	bra.uni 	$L__BB0_569;
$L__BB0_568:
	mov.f32 	%f2234, 0f00000000;
	mul.rn.f32 	%f4574, %f352, %f2234;
	mov.b32 	%r7287, 0;
$L__BB0_569:
	setp.ltu.f32 	%p567, %f354, 0f47CE4780;
	mul.rn.f32 	%f2235, %f4574, %f4574;
	and.b32  	%r4226, %r7287, 1;
	setp.eq.b32 	%p568, %r4226, 1;
	selp.f32 	%f2236, 0f3F800000, %f4574, %p568;
	fma.rn.f32 	%f2237, %f2235, %f2236, 0f00000000;
	fma.rn.f32 	%f2238, %f2235, 0f37CBAC00, 0fBAB607ED;
	selp.f32 	%f2239, %f2238, 0fB94D4153, %p568;
	selp.f32 	%f2240, 0f3D2AAABB, 0f3C0885E4, %p568;
	fma.rn.f32 	%f2241, %f2239, %f2235, %f2240;
	selp.f32 	%f2242, 0fBEFFFFFF, 0fBE2AAAA8, %p568;
	fma.rn.f32 	%f2243, %f2241, %f2235, %f2242;
	fma.rn.f32 	%f2244, %f2243, %f2237, %f2236;
	and.b32  	%r4227, %r7287, 2;
	setp.eq.s32 	%p569, %r4227, 0;
	mov.f32 	%f2245, 0f00000000;
	sub.f32 	%f2246, %f2245, %f2244;
	selp.f32 	%f358, %f2244, %f2246, %p569;
	@%p567 bra 	$L__BB0_577;
	setp.eq.f32 	%p570, %f354, 0f7F800000;
	@%p570 bra 	$L__BB0_576;
	mov.b32 	%r961, %f352;
	shl.b32 	%r4229, %r961, 8;
	or.b32  	%r962, %r4229, -2147483648;
	mov.b64 	%rd2887, 0;
	mov.b32 	%r7288, 0;
$L__BB0_572:
	.pragma "nounroll";
	mul.wide.u32 	%rd1391, %r7288, 4;
	mov.u64 	%rd1392, __cudart_i2opi_f;
	add.s64 	%rd1393, %rd1392, %rd1391;
	ld.global.nc.u32 	%r4230, [%rd1393];
	mad.wide.u32 	%rd1394, %r4230, %r962, %rd2887;
	shr.u64 	%rd2887, %rd1394, 32;
	add.s64 	%rd1395, %rd1, %rd1391;
	st.local.u32 	[%rd1395], %rd1394;
	add.s32 	%r7288, %r7288, 1;
	setp.ne.s32 	%p571, %r7288, 6;
	@%p571 bra 	$L__BB0_572;
	shr.u32 	%r4231, %r961, 23;
	st.local.u32 	[%rd1+24], %rd2887;
	and.b32  	%r965, %r4231, 31;
	and.b32  	%r4232, %r4231, 224;
	add.s32 	%r4233, %r4232, -128;
	shr.u32 	%r4234, %r4233, 5;
	mul.wide.u32 	%rd1396, %r4234, 4;
	sub.s64 	%rd223, %rd1, %rd1396;
	ld.local.u32 	%r7289, [%rd223+24];
	ld.local.u32 	%r7290, [%rd223+20];
	setp.eq.s32 	%p572, %r965, 0;
	@%p572 bra 	$L__BB0_575;
	shf.l.wrap.b32 	%r7289, %r7290, %r7289, %r965;
	ld.local.u32 	%r4235, [%rd223+16];
	shf.l.wrap.b32 	%r7290, %r4235, %r7290, %r965;
$L__BB0_575:
	shr.u32 	%r4236, %r7289, 30;
	shf.l.wrap.b32 	%r4237, %r7290, %r7289, 2;
	shl.b32 	%r4238, %r7290, 2;
	shr.u32 	%r4239, %r4237, 31;
	add.s32 	%r4240, %r4239, %r4236;
	neg.s32 	%r4241, %r4240;
	setp.lt.s32 	%p573, %r961, 0;
	selp.b32 	%r7291, %r4241, %r4240, %p573;
	xor.b32  	%r4242, %r4237, %r961;
	shr.s32 	%r4243, %r4237, 31;
	xor.b32  	%r4244, %r4243, %r4237;
	xor.b32  	%r4245, %r4243, %r4238;
	cvt.u64.u32 	%rd1397, %r4244;
	shl.b64 	%rd1398, %rd1397, 32;
	cvt.u64.u32 	%rd1399, %r4245;
	or.b64  	%rd1400, %rd1398, %rd1399;
	cvt.rn.f64.s64 	%fd143, %rd1400;
	mul.f64 	%fd144, %fd143, 0d3BF921FB54442D19;
	cvt.rn.f32.f64 	%f2247, %fd144;
	neg.f32 	%f2248, %f2247;
	setp.lt.s32 	%p574, %r4242, 0;
	selp.f32 	%f4575, %f2248, %f2247, %p574;
	bra.uni 	$L__BB0_577;
$L__BB0_576:
	mov.f32 	%f2249, 0f00000000;
	mul.rn.f32 	%f4575, %f352, %f2249;
	mov.b32 	%r7291, 0;
$L__BB0_577:
	add.s32 	%r4247, %r7291, 1;
	mul.rn.f32 	%f2250, %f4575, %f4575;
	and.b32  	%r4248, %r7291, 1;
	setp.eq.b32 	%p575, %r4248, 1;
	selp.f32 	%f2251, %f4575, 0f3F800000, %p575;
	fma.rn.f32 	%f2252, %f2250, %f2251, 0f00000000;
	fma.rn.f32 	%f2253, %f2250, 0f37CBAC00, 0fBAB607ED;
	selp.f32 	%f2254, 0fB94D4153, %f2253, %p575;
	selp.f32 	%f2255, 0f3C0885E4, 0f3D2AAABB, %p575;
	fma.rn.f32 	%f2256, %f2254, %f2250, %f2255;
	selp.f32 	%f2257, 0fBE2AAAA8, 0fBEFFFFFF, %p575;
	fma.rn.f32 	%f2258, %f2256, %f2250, %f2257;
	fma.rn.f32 	%f2259, %f2258, %f2252, %f2251;
	and.b32  	%r4249, %r4247, 2;
	setp.eq.s32 	%p576, %r4249, 0;
	mov.f32 	%f2260, 0f00000000;
	sub.f32 	%f2261, %f2260, %f2259;
	selp.f32 	%f2262, %f2259, %f2261, %p576;
	fma.rn.f32 	%f362, %f358, %f2262, %f352;
	mul.f32 	%f2263, %f362, 0f3F22F983;
	cvt.rni.s32.f32 	%r7299, %f2263;
	cvt.rn.f32.s32 	%f2264, %r7299;
	fma.rn.f32 	%f2265, %f2264, 0fBFC90FDA, %f362;
	fma.rn.f32 	%f2266, %f2264, 0fB3A22168, %f2265;
	fma.rn.f32 	%f4577, %f2264, 0fA7C234C5, %f2266;
	abs.f32 	%f364, %f362;
	setp.ltu.f32 	%p577, %f364, 0f47CE4780;
	mov.u32 	%r7295, %r7299;
	mov.f32 	%f4576, %f4577;
	@%p577 bra 	$L__BB0_585;
	setp.eq.f32 	%p578, %f364, 0f7F800000;
	@%p578 bra 	$L__BB0_584;
	mov.b32 	%r975, %f362;
	shl.b32 	%r4251, %r975, 8;
	or.b32  	%r976, %r4251, -2147483648;
	mov.b64 	%rd2888, 0;
	mov.b32 	%r7292, 0;
$L__BB0_580:
	.pragma "nounroll";
	mul.wide.u32 	%rd1402, %r7292, 4;
	mov.u64 	%rd1403, __cudart_i2opi_f;
	add.s64 	%rd1404, %rd1403, %rd1402;
	ld.global.nc.u32 	%r4252, [%rd1404];
	mad.wide.u32 	%rd1405, %r4252, %r976, %rd2888;
	shr.u64 	%rd2888, %rd1405, 32;
	add.s64 	%rd1406, %rd2, %rd1402;
	st.local.u32 	[%rd1406], %rd1405;
	add.s32 	%r7292, %r7292, 1;
	setp.ne.s32 	%p579, %r7292, 6;
	@%p579 bra 	$L__BB0_580;
	shr.u32 	%r4253, %r975, 23;
	st.local.u32 	[%rd2+24], %rd2888;
	and.b32  	%r979, %r4253, 31;
	and.b32  	%r4254, %r4253, 224;
	add.s32 	%r4255, %r4254, -128;
	shr.u32 	%r4256, %r4255, 5;
	mul.wide.u32 	%rd1407, %r4256, 4;
	sub.s64 	%rd226, %rd2, %rd1407;
	ld.local.u32 	%r7293, [%rd226+24];
	ld.local.u32 	%r7294, [%rd226+20];
	setp.eq.s32 	%p580, %r979, 0;
	@%p580 bra 	$L__BB0_583;
	shf.l.wrap.b32 	%r7293, %r7294, %r7293, %r979;
	ld.local.u32 	%r4257, [%rd226+16];
	shf.l.wrap.b32 	%r7294, %r4257, %r7294, %r979;
$L__BB0_583:
	shr.u32 	%r4258, %r7293, 30;
	shf.l.wrap.b32 	%r4259, %r7294, %r7293, 2;
	shl.b32 	%r4260, %r7294, 2;
	shr.u32 	%r4261, %r4259, 31;
	add.s32 	%r4262, %r4261, %r4258;
	neg.s32 	%r4263, %r4262;
	setp.lt.s32 	%p581, %r975, 0;
	selp.b32 	%r7295, %r4263, %r4262, %p581;
	xor.b32  	%r4264, %r4259, %r975;
	shr.s32 	%r4265, %r4259, 31;
	xor.b32  	%r4266, %r4265, %r4259;
	xor.b32  	%r4267, %r4265, %r4260;
	cvt.u64.u32 	%rd1408, %r4266;
	shl.b64 	%rd1409, %rd1408, 32;
	cvt.u64.u32 	%rd1410, %r4267;
	or.b64  	%rd1411, %rd1409, %rd1410;
	cvt.rn.f64.s64 	%fd145, %rd1411;
	mul.f64 	%fd146, %fd145, 0d3BF921FB54442D19;
	cvt.rn.f32.f64 	%f2267, %fd146;
	neg.f32 	%f2268, %f2267;
	setp.lt.s32 	%p582, %r4264, 0;
	selp.f32 	%f4576, %f2268, %f2267, %p582;
	bra.uni 	$L__BB0_585;
$L__BB0_584:
	mov.f32 	%f2269, 0f00000000;
	mul.rn.f32 	%f4576, %f362, %f2269;
	mov.b32 	%r7295, 0;
$L__BB0_585:
	setp.ltu.f32 	%p583, %f364, 0f47CE4780;
	mul.rn.f32 	%f2270, %f4576, %f4576;
	and.b32  	%r4269, %r7295, 1;
	setp.eq.b32 	%p584, %r4269, 1;
	selp.f32 	%f2271, 0f3F800000, %f4576, %p584;
	fma.rn.f32 	%f2272, %f2270, %f2271, 0f00000000;
	fma.rn.f32 	%f2273, %f2270, 0f37CBAC00, 0fBAB607ED;
	selp.f32 	%f2274, %f2273, 0fB94D4153, %p584;
	selp.f32 	%f2275, 0f3D2AAABB, 0f3C0885E4, %p584;
	fma.rn.f32 	%f2276, %f2274, %f2270, %f2275;
	selp.f32 	%f2277, 0fBEFFFFFF, 0fBE2AAAA8, %p584;
	fma.rn.f32 	%f2278, %f2276, %f2270, %f2277;
	fma.rn.f32 	%f2279, %f2278, %f2272, %f2271;
	and.b32  	%r4270, %r7295, 2;
	setp.eq.s32 	%p585, %r4270, 0;
	mov.f32 	%f2280, 0f00000000;
	sub.f32 	%f2281, %f2280, %f2279;
	selp.f32 	%f368, %f2279, %f2281, %p585;
	@%p583 bra 	$L__BB0_593;
	setp.eq.f32 	%p586, %f364, 0f7F800000;
	@%p586 bra 	$L__BB0_592;
	mov.b32 	%r988, %f362;
	shl.b32 	%r4272, %r988, 8;
	or.b32  	%r989, %r4272, -2147483648;
	mov.b64 	%rd2889, 0;
	mov.b32 	%r7296, 0;
$L__BB0_588:
	.pragma "nounroll";
	mul.wide.u32 	%rd1413, %r7296, 4;
	mov.u64 	%rd1414, __cudart_i2opi_f;
	add.s64 	%rd1415, %rd1414, %rd1413;
	ld.global.nc.u32 	%r4273, [%rd1415];
	mad.wide.u32 	%rd1416, %r4273, %r989, %rd2889;
	shr.u64 	%rd2889, %rd1416, 32;
	add.s64 	%rd1417, %rd1, %rd1413;
	st.local.u32 	[%rd1417], %rd1416;
	add.s32 	%r7296, %r7296, 1;
	setp.ne.s32 	%p587, %r7296, 6;
	@%p587 bra 	$L__BB0_588;
	shr.u32 	%r4274, %r988, 23;
	st.local.u32 	[%rd1+24], %rd2889;
	and.b32  	%r992, %r4274, 31;
	and.b32  	%r4275, %r4274, 224;
	add.s32 	%r4276, %r4275, -128;
	shr.u32 	%r4277, %r4276, 5;
	mul.wide.u32 	%rd1418, %r4277, 4;
	sub.s64 	%rd229, %rd1, %rd1418;
	ld.local.u32 	%r7297, [%rd229+24];
	ld.local.u32 	%r7298, [%rd229+20];
	setp.eq.s32 	%p588, %r992, 0;
	@%p588 bra 	$L__BB0_591;
	shf.l.wrap.b32 	%r7297, %r7298, %r7297, %r992;
	ld.local.u32 	%r4278, [%rd229+16];
	shf.l.wrap.b32 	%r7298, %r4278, %r7298, %r992;
$L__BB0_591:
	shr.u32 	%r4279, %r7297, 30;
	shf.l.wrap.b32 	%r4280, %r7298, %r7297, 2;
	shl.b32 	%r4281, %r7298, 2;
	shr.u32 	%r4282, %r4280, 31;
	add.s32 	%r4283, %r4282, %r4279;
	neg.s32 	%r4284, %r4283;
	setp.lt.s32 	%p589, %r988, 0;
	selp.b32 	%r7299, %r4284, %r4283, %p589;
	xor.b32  	%r4285, %r4280, %r988;
	shr.s32 	%r4286, %r4280, 31;
	xor.b32  	%r4287, %r4286, %r4280;
	xor.b32  	%r4288, %r4286, %r4281;
	cvt.u64.u32 	%rd1419, %r4287;
	shl.b64 	%rd1420, %rd1419, 32;
	cvt.u64.u32 	%rd1421, %r4288;
	or.b64  	%rd1422, %rd1420, %rd1421;
	cvt.rn.f64.s64 	%fd147, %rd1422;
	mul.f64 	%fd148, %fd147, 0d3BF921FB54442D19;
	cvt.rn.f32.f64 	%f2282, %fd148;
	neg.f32 	%f2283, %f2282;
	setp.lt.s32 	%p590, %r4285, 0;
	selp.f32 	%f4577, %f2283, %f2282, %p590;
	bra.uni 	$L__BB0_593;
$L__BB0_592:
	mov.f32 	%f2284, 0f00000000;
	mul.rn.f32 	%f4577, %f362, %f2284;
	mov.b32 	%r7299, 0;
$L__BB0_593:
	add.s32 	%r4290, %r7299, 1;
	mul.rn.f32 	%f2285, %f4577, %f4577;
	and.b32  	%r4291, %r7299, 1;
	setp.eq.b32 	%p591, %r4291, 1;
	selp.f32 	%f2286, %f4577, 0f3F800000, %p591;
	fma.rn.f32 	%f2287, %f2285, %f2286, 0f00000000;
	fma.rn.f32 	%f2288, %f2285, 0f37CBAC00, 0fBAB607ED;
	selp.f32 	%f2289, 0fB94D4153, %f2288, %p591;
	selp.f32 	%f2290, 0f3C0885E4, 0f3D2AAABB, %p591;
	fma.rn.f32 	%f2291, %f2289, %f2285, %f2290;
	selp.f32 	%f2292, 0fBE2AAAA8, 0fBEFFFFFF, %p591;
	fma.rn.f32 	%f2293, %f2291, %f2285, %f2292;
	fma.rn.f32 	%f2294, %f2293, %f2287, %f2286;
	and.b32  	%r4292, %r4290, 2;
	setp.eq.s32 	%p592, %r4292, 0;
	mov.f32 	%f2295, 0f00000000;
	sub.f32 	%f2296, %f2295, %f2294;
	selp.f32 	%f2297, %f2294, %f2296, %p592;
	fma.rn.f32 	%f372, %f368, %f2297, %f362;
	mul.f32 	%f2298, %f372, 0f3F22F983;
	cvt.rni.s32.f32 	%r7307, %f2298;
	cvt.rn.f32.s32 	%f2299, %r7307;
	fma.rn.f32 	%f2300, %f2299, 0fBFC90FDA, %f372;
	fma.rn.f32 	%f2301, %f2299, 0fB3A22168, %f2300;
	fma.rn.f32 	%f4579, %f2299, 0fA7C234C5, %f2301;
	abs.f32 	%f374, %f372;
	setp.ltu.f32 	%p593, %f374, 0f47CE4780;
	mov.u32 	%r7303, %r7307;
	mov.f32 	%f4578, %f4579;
	@%p593 bra 	$L__BB0_601;
	setp.eq.f32 	%p594, %f374, 0f7F800000;
	@%p594 bra 	$L__BB0_600;
	mov.b32 	%r1002, %f372;
	shl.b32 	%r4294, %r1002, 8;
	or.b32  	%r1003, %r4294, -2147483648;
	mov.b64 	%rd2890, 0;
	mov.b32 	%r7300, 0;
$L__BB0_596:
	.pragma "nounroll";
	mul.wide.u32 	%rd1424, %r7300, 4;
	mov.u64 	%rd1425, __cudart_i2opi_f;
	add.s64 	%rd1426, %rd1425, %rd1424;
	ld.global.nc.u32 	%r4295, [%rd1426];
	mad.wide.u32 	%rd1427, %r4295, %r1003, %rd2890;
	shr.u64 	%rd2890, %rd1427, 32;
	add.s64 	%rd1428, %rd2, %rd1424;
	st.local.u32 	[%rd1428], %rd1427;
	add.s32 	%r7300, %r7300, 1;
	setp.ne.s32 	%p595, %r7300, 6;
	@%p595 bra 	$L__BB0_596;
	shr.u32 	%r4296, %r1002, 23;
	st.local.u32 	[%rd2+24], %rd2890;
	and.b32  	%r1006, %r4296, 31;
	and.b32  	%r4297, %r4296, 224;
	add.s32 	%r4298, %r4297, -128;
	shr.u32 	%r4299, %r4298, 5;
	mul.wide.u32 	%rd1429, %r4299, 4;
	sub.s64 	%rd232, %rd2, %rd1429;
	ld.local.u32 	%r7301, [%rd232+24];
	ld.local.u32 	%r7302, [%rd232+20];
	setp.eq.s32 	%p596, %r1006, 0;
	@%p596 bra 	$L__BB0_599;
	shf.l.wrap.b32 	%r7301, %r7302, %r7301, %r1006;
	ld.local.u32 	%r4300, [%rd232+16];
	shf.l.wrap.b32 	%r7302, %r4300, %r7302, %r1006;
$L__BB0_599:
	shr.u32 	%r4301, %r7301, 30;
	shf.l.wrap.b32 	%r4302, %r7302, %r7301, 2;
	shl.b32 	%r4303, %r7302, 2;
	shr.u32 	%r4304, %r4302, 31;
	add.s32 	%r4305, %r4304, %r4301;
	neg.s32 	%r4306, %r4305;
	setp.lt.s32 	%p597, %r1002, 0;
	selp.b32 	%r7303, %r4306, %r4305, %p597;
	xor.b32  	%r4307, %r4302, %r1002;
	shr.s32 	%r4308, %r4302, 31;
	xor.b32  	%r4309, %r4308, %r4302;
	xor.b32  	%r4310, %r4308, %r4303;
	cvt.u64.u32 	%rd1430, %r4309;
	shl.b64 	%rd1431, %rd1430, 32;
	cvt.u64.u32 	%rd1432, %r4310;
	or.b64  	%rd1433, %rd1431, %rd1432;
	cvt.rn.f64.s64 	%fd149, %rd1433;
	mul.f64 	%fd150, %fd149, 0d3BF921FB54442D19;
	cvt.rn.f32.f64 	%f2302, %fd150;
	neg.f32 	%f2303, %f2302;
	setp.lt.s32 	%p598, %r4307, 0;
	selp.f32 	%f4578, %f2303, %f2302, %p598;
	bra.uni 	$L__BB0_601;
$L__BB0_600:
	mov.f32 	%f2304, 0f00000000;
	mul.rn.f32 	%f4578, %f372, %f2304;
	mov.b32 	%r7303, 0;
$L__BB0_601:
	setp.ltu.f32 	%p599, %f374, 0f47CE4780;
	mul.rn.f32 	%f2305, %f4578, %f4578;
	and.b32  	%r4312, %r7303, 1;
	setp.eq.b32 	%p600, %r4312, 1;
	selp.f32 	%f2306, 0f3F800000, %f4578, %p600;
	fma.rn.f32 	%f2307, %f2305, %f2306, 0f00000000;
	fma.rn.f32 	%f2308, %f2305, 0f37CBAC00, 0fBAB607ED;
	selp.f32 	%f2309, %f2308, 0fB94D4153, %p600;
	selp.f32 	%f2310, 0f3D2AAABB, 0f3C0885E4, %p600;
	fma.rn.f32 	%f2311, %f2309, %f2305, %f2310;
	selp.f32 	%f2312, 0fBEFFFFFF, 0fBE2AAAA8, %p600;
	fma.rn.f32 	%f2313, %f2311, %f2305, %f2312;
	fma.rn.f32 	%f2314, %f2313, %f2307, %f2306;
	and.b32  	%r4313, %r7303, 2;
	setp.eq.s32 	%p601, %r4313, 0;
	mov.f32 	%f2315, 0f00000000;
	sub.f32 	%f2316, %f2315, %f2314;
	selp.f32 	%f378, %f2314, %f2316, %p601;
	@%p599 bra 	$L__BB0_609;
	setp.eq.f32 	%p602, %f374, 0f7F800000;
	@%p602 bra 	$L__BB0_608;
	mov.b32 	%r1015, %f372;
	shl.b32 	%r4315, %r1015, 8;
	or.b32  	%r1016, %r4315, -2147483648;
	mov.b64 	%rd2891, 0;
	mov.b32 	%r7304, 0;
$L__BB0_604:
	.pragma "nounroll";
	mul.wide.u32 	%rd1435, %r7304, 4;
	mov.u64 	%rd1436, __cudart_i2opi_f;
	add.s64 	%rd1437, %rd1436, %rd1435;
	ld.global.nc.u32 	%r4316, [%rd1437];
	mad.wide.u32 	%rd1438, %r4316, %r1016, %rd2891;
	shr.u64 	%rd2891, %rd1438, 32;
	add.s64 	%rd1439, %rd1, %rd1435;
	st.local.u32 	[%rd1439], %rd1438;
	add.s32 	%r7304, %r7304, 1;
	setp.ne.s32 	%p603, %r7304, 6;
	@%p603 bra 	$L__BB0_604;
	shr.u32 	%r4317, %r1015, 23;
	st.local.u32 	[%rd1+24], %rd2891;
	and.b32  	%r1019, %r4317, 31;
	and.b32  	%r4318, %r4317, 224;
	add.s32 	%r4319, %r4318, -128;
	shr.u32 	%r4320, %r4319, 5;
	mul.wide.u32 	%rd1440, %r4320, 4;
	sub.s64 	%rd235, %rd1, %rd1440;
	ld.local.u32 	%r7305, [%rd235+24];
	ld.local.u32 	%r7306, [%rd235+20];
	setp.eq.s32 	%p604, %r1019, 0;
	@%p604 bra 	$L__BB0_607;
	shf.l.wrap.b32 	%r7305, %r7306, %r7305, %r1019;
	ld.local.u32 	%r4321, [%rd235+16];
	shf.l.wrap.b32 	%r7306, %r4321, %r7306, %r1019;
$L__BB0_607:
	shr.u32 	%r4322, %r7305, 30;
	shf.l.wrap.b32 	%r4323, %r7306, %r7305, 2;
	shl.b32 	%r4324, %r7306, 2;
	shr.u32 	%r4325, %r4323, 31;
	add.s32 	%r4326, %r4325, %r4322;
	neg.s32 	%r4327, %r4326;
	setp.lt.s32 	%p605, %r1015, 0;
	selp.b32 	%r7307, %r4327, %r4326, %p605;
	xor.b32  	%r4328, %r4323, %r1015;
	shr.s32 	%r4329, %r4323, 31;
	xor.b32  	%r4330, %r4329, %r4323;
	xor.b32  	%r4331, %r4329, %r4324;
	cvt.u64.u32 	%rd1441, %r4330;
	shl.b64 	%rd1442, %rd1441, 32;
	cvt.u64.u32 	%rd1443, %r4331;
	or.b64  	%rd1444, %rd1442, %rd1443;
	cvt.rn.f64.s64 	%fd151, %rd1444;
	mul.f64 	%fd152, %fd151, 0d3BF921FB54442D19;
	cvt.rn.f32.f64 	%f2317, %fd152;
	neg.f32 	%f2318, %f2317;
	setp.lt.s32 	%p606, %r4328, 0;
	selp.f32 	%f4579, %f2318, %f2317, %p606;
	bra.uni 	$L__BB0_609;
$L__BB0_608:
	mov.f32 	%f2319, 0f00000000;
	mul.rn.f32 	%f4579, %f372, %f2319;
	mov.b32 	%r7307, 0;
$L__BB0_609:
	add.s32 	%r4333, %r7307, 1;
	mul.rn.f32 	%f2320, %f4579, %f4579;
	and.b32  	%r4334, %r7307, 1;
	setp.eq.b32 	%p607, %r4334, 1;
	selp.f32 	%f2321, %f4579, 0f3F800000, %p607;
	fma.rn.f32 	%f2322, %f2320, %f2321, 0f00000000;
	fma.rn.f32 	%f2323, %f2320, 0f37CBAC00, 0fBAB607ED;
	selp.f32 	%f2324, 0fB94D4153, %f2323, %p607;
	selp.f32 	%f2325, 0f3C0885E4, 0f3D2AAABB, %p607;
	fma.rn.f32 	%f2326, %f2324, %f2320, %f2325;
	selp.f32 	%f2327, 0fBE2AAAA8, 0fBEFFFFFF, %p607;
	fma.rn.f32 	%f2328, %f2326, %f2320, %f2327;
	fma.rn.f32 	%f2329, %f2328, %f2322, %f2321;
	and.b32  	%r4335, %r4333, 2;
	setp.eq.s32 	%p608, %r4335, 0;
	mov.f32 	%f2330, 0f00000000;
	sub.f32 	%f2331, %f2330, %f2329;
	selp.f32 	%f2332, %f2329, %f2331, %p608;
	fma.rn.f32 	%f382, %f378, %f2332, %f372;
	mul.f32 	%f2333, %f382, 0f3F22F983;
	cvt.rni.s32.f32 	%r7315, %f2333;
	cvt.rn.f32.s32 	%f2334, %r7315;
	fma.rn.f32 	%f2335, %f2334, 0fBFC90FDA, %f382;
	fma.rn.f32 	%f2336, %f2334, 0fB3A22168, %f2335;
	fma.rn.f32 	%f4581, %f2334, 0fA7C234C5, %f2336;
	abs.f32 	%f384, %f382;
	setp.ltu.f32 	%p609, %f384, 0f47CE4780;
	mov.u32 	%r7311, %r7315;
	mov.f32 	%f4580, %f4581;
	@%p609 bra 	$L__BB0_617;
	setp.eq.f32 	%p610, %f384, 0f7F800000;
	@%p610 bra 	$L__BB0_616;
	mov.b32 	%r1029, %f382;
	shl.b32 	%r4337, %r1029, 8;
	or.b32  	%r1030, %r4337, -2147483648;
	mov.b64 	%rd2892, 0;
	mov.b32 	%r7308, 0;
$L__BB0_612:
	.pragma "nounroll";
	mul.wide.u32 	%rd1446, %r7308, 4;
	mov.u64 	%rd1447, __cudart_i2opi_f;
	add.s64 	%rd1448, %rd1447, %rd1446;
	ld.global.nc.u32 	%r4338, [%rd1448];
	mad.wide.u32 	%rd1449, %r4338, %r1030, %rd2892;
	shr.u64 	%rd2892, %rd1449, 32;
	add.s64 	%rd1450, %rd2, %rd1446;
	st.local.u32 	[%rd1450], %rd1449;
	add.s32 	%r7308, %r7308, 1;
	setp.ne.s32 	%p611, %r7308, 6;
	@%p611 bra 	$L__BB0_612;
	shr.u32 	%r4339, %r1029, 23;
	st.local.u32 	[%rd2+24], %rd2892;
	and.b32  	%r1033, %r4339, 31;
	and.b32  	%r4340, %r4339, 224;
	add.s32 	%r4341, %r4340, -128;
	shr.u32 	%r4342, %r4341, 5;
	mul.wide.u32 	%rd1451, %r4342, 4;
	sub.s64 	%rd238, %rd2, %rd1451;
	ld.local.u32 	%r7309, [%rd238+24];
	ld.local.u32 	%r7310, [%rd238+20];
	setp.eq.s32 	%p612, %r1033, 0;
	@%p612 bra 	$L__BB0_615;
	shf.l.wrap.b32 	%r7309, %r7310, %r7309, %r1033;
	ld.local.u32 	%r4343, [%rd238+16];
	shf.l.wrap.b32 	%r7310, %r4343, %r7310, %r1033;
$L__BB0_615:
	shr.u32 	%r4344, %r7309, 30;
	shf.l.wrap.b32 	%r4345, %r7310, %r7309, 2;
	shl.b32 	%r4346, %r7310, 2;
	shr.u32 	%r4347, %r4345, 31;
	add.s32 	%r4348, %r4347, %r4344;
	neg.s32 	%r4349, %r4348;
	setp.lt.s32 	%p613, %r1029, 0;
	selp.b32 	%r7311, %r4349, %r4348, %p613;
	xor.b32  	%r4350, %r4345, %r1029;
	shr.s32 	%r4351, %r4345, 31;
	xor.b32  	%r4352, %r4351, %r4345;
	xor.b32  	%r4353, %r4351, %r4346;
	cvt.u64.u32 	%rd1452, %r4352;
	shl.b64 	%rd1453, %rd1452, 32;
	cvt.u64.u32 	%rd1454, %r4353;
	or.b64  	%rd1455, %rd1453, %rd1454;
	cvt.rn.f64.s64 	%fd153, %rd1455;
	mul.f64 	%fd154, %fd153, 0d3BF921FB54442D19;
	cvt.rn.f32.f64 	%f2337, %fd154;
	neg.f32 	%f2338, %f2337;
	setp.lt.s32 	%p614, %r4350, 0;
	selp.f32 	%f4580, %f2338, %f2337, %p614;
	bra.uni 	$L__BB0_617;
$L__BB0_616:
	mov.f32 	%f2339, 0f00000000;
	mul.rn.f32 	%f4580, %f382, %f2339;
	mov.b32 	%r7311, 0;
$L__BB0_617:
	setp.ltu.f32 	%p615, %f384, 0f47CE4780;
	mul.rn.f32 	%f2340, %f4580, %f4580;
	and.b32  	%r4355, %r7311, 1;
	setp.eq.b32 	%p616, %r4355, 1;
	selp.f32 	%f2341, 0f3F800000, %f4580, %p616;
	fma.rn.f32 	%f2342, %f2340, %f2341, 0f00000000;
	fma.rn.f32 	%f2343, %f2340, 0f37CBAC00, 0fBAB607ED;
	selp.f32 	%f2344, %f2343, 0fB94D4153, %p616;
	selp.f32 	%f2345, 0f3D2AAABB, 0f3C0885E4, %p616;
	fma.rn.f32 	%f2346, %f2344, %f2340, %f2345;
	selp.f32 	%f2347, 0fBEFFFFFF, 0fBE2AAAA8, %p616;
	fma.rn.f32 	%f2348, %f2346, %f2340, %f2347;
	fma.rn.f32 	%f2349, %f2348, %f2342, %f2341;
	and.b32  	%r4356, %r7311, 2;
	setp.eq.s32 	%p617, %r4356, 0;
	mov.f32 	%f2350, 0f00000000;
	sub.f32 	%f2351, %f2350, %f2349;
	selp.f32 	%f388, %f2349, %f2351, %p617;
	@%p615 bra 	$L__BB0_625;
	setp.eq.f32 	%p618, %f384, 0f7F800000;
	@%p618 bra 	$L__BB0_624;
	mov.b32 	%r1042, %f382;
	shl.b32 	%r4358, %r1042, 8;
	or.b32  	%r1043, %r4358, -2147483648;
	mov.b64 	%rd2893, 0;
	mov.b32 	%r7312, 0;
$L__BB0_620:
	.pragma "nounroll";
	mul.wide.u32 	%rd1457, %r7312, 4;
	mov.u64 	%rd1458, __cudart_i2opi_f;
	add.s64 	%rd1459, %rd1458, %rd1457;
	ld.global.nc.u32 	%r4359, [%rd1459];
	mad.wide.u32 	%rd1460, %r4359, %r1043, %rd2893;
	shr.u64 	%rd2893, %rd1460, 32;
	add.s64 	%rd1461, %rd1, %rd1457;
	st.local.u32 	[%rd1461], %rd1460;
	add.s32 	%r7312, %r7312, 1;
	setp.ne.s32 	%p619, %r7312, 6;
	@%p619 bra 	$L__BB0_620;
	shr.u32 	%r4360, %r1042, 23;
	st.local.u32 	[%rd1+24], %rd2893;
	and.b32  	%r1046, %r4360, 31;
	and.b32  	%r4361, %r4360, 224;
	add.s32 	%r4362, %r4361, -128;
	shr.u32 	%r4363, %r4362, 5;
	mul.wide.u32 	%rd1462, %r4363, 4;
	sub.s64 	%rd241, %rd1, %rd1462;
	ld.local.u32 	%r7313, [%rd241+24];
	ld.local.u32 	%r7314, [%rd241+20];
	setp.eq.s32 	%p620, %r1046, 0;
	@%p620 bra 	$L__BB0_623;
	shf.l.wrap.b32 	%r7313, %r7314, %r7313, %r1046;
	ld.local.u32 	%r4364, [%rd241+16];
	shf.l.wrap.b32 	%r7314, %r4364, %r7314, %r1046;
$L__BB0_623:
	shr.u32 	%r4365, %r7313, 30;
	shf.l.wrap.b32 	%r4366, %r7314, %r7313, 2;
	shl.b32 	%r4367, %r7314, 2;
	shr.u32 	%r4368, %r4366, 31;
	add.s32 	%r4369, %r4368, %r4365;
	neg.s32 	%r4370, %r4369;
	setp.lt.s32 	%p621, %r1042, 0;
	selp.b32 	%r7315, %r4370, %r4369, %p621;
	xor.b32  	%r4371, %r4366, %r1042;
	shr.s32 	%r4372, %r4366, 31;
	xor.b32  	%r4373, %r4372, %r4366;
	xor.b32  	%r4374, %r4372, %r4367;
	cvt.u64.u32 	%rd1463, %r4373;
	shl.b64 	%rd1464, %rd1463, 32;
	cvt.u64.u32 	%rd1465, %r4374;
	or.b64  	%rd1466, %rd1464, %rd1465;
	cvt.rn.f64.s64 	%fd155, %rd1466;
	mul.f64 	%fd156, %fd155, 0d3BF921FB54442D19;
	cvt.rn.f32.f64 	%f2352, %fd156;
	neg.f32 	%f2353, %f2352;
	setp.lt.s32 	%p622, %r4371, 0;
	selp.f32 	%f4581, %f2353, %f2352, %p622;
	bra.uni 	$L__BB0_625;
$L__BB0_624:
	mov.f32 	%f2354, 0f00000000;
	mul.rn.f32 	%f4581, %f382, %f2354;
	mov.b32 	%r7315, 0;
$L__BB0_625:
	add.s32 	%r4376, %r7315, 1;
	mul.rn.f32 	%f2355, %f4581, %f4581;
	and.b32  	%r4377, %r7315, 1;
	setp.eq.b32 	%p623, %r4377, 1;
	selp.f32 	%f2356, %f4581, 0f3F800000, %p623;
	fma.rn.f32 	%f2357, %f2355, %f2356, 0f00000000;
	fma.rn.f32 	%f2358, %f2355, 0f37CBAC00, 0fBAB607ED;
	selp.f32 	%f2359, 0fB94D4153, %f2358, %p623;
	selp.f32 	%f2360, 0f3C0885E4, 0f3D2AAABB, %p623;
	fma.rn.f32 	%f2361, %f2359, %f2355, %f2360;
	selp.f32 	%f2362, 0fBE2AAAA8, 0fBEFFFFFF, %p623;
	fma.rn.f32 	%f2363, %f2361, %f2355, %f2362;
	fma.rn.f32 	%f2364, %f2363, %f2357, %f2356;
	and.b32  	%r4378, %r4376, 2;
	setp.eq.s32 	%p624, %r4378, 0;
	mov.f32 	%f2365, 0f00000000;
	sub.f32 	%f2366, %f2365, %f2364;
	selp.f32 	%f2367, %f2364, %f2366, %p624;
	fma.rn.f32 	%f392, %f388, %f2367, %f382;
	mul.f32 	%f2368, %f392, 0f3F22F983;
	cvt.rni.s32.f32 	%r7323, %f2368;
	cvt.rn.f32.s32 	%f2369, %r7323;
	fma.rn.f32 	%f2370, %f2369, 0fBFC90FDA, %f392;
	fma.rn.f32 	%f2371, %f2369, 0fB3A22168, %f2370;
	fma.rn.f32 	%f4583, %f2369, 0fA7C234C5, %f2371;
	abs.f32 	%f394, %f392;
	setp.ltu.f32 	%p625, %f394, 0f47CE4780;
	mov.u32 	%r7319, %r7323;
	mov.f32 	%f4582, %f4583;
	@%p625 bra 	$L__BB0_633;
	setp.eq.f32 	%p626, %f394, 0f7F800000;
	@%p626 bra 	$L__BB0_632;
	mov.b32 	%r1056, %f392;
	shl.b32 	%r4380, %r1056, 8;
	or.b32  	%r1057, %r4380, -2147483648;
	mov.b64 	%rd2894, 0;
	mov.b32 	%r7316, 0;
$L__BB0_628:
	.pragma "nounroll";
	mul.wide.u32 	%rd1468, %r7316, 4;
	mov.u64 	%rd1469, __cudart_i2opi_f;
	add.s64 	%rd1470, %rd1469, %rd1468;
	ld.global.nc.u32 	%r4381, [%rd1470];
	mad.wide.u32 	%rd1471, %r4381, %r1057, %rd2894;
	shr.u64 	%rd2894, %rd1471, 32;
	add.s64 	%rd1472, %rd2, %rd1468;
	st.local.u32 	[%rd1472], %rd1471;
	add.s32 	%r7316, %r7316, 1;
	setp.ne.s32 	%p627, %r7316, 6;
	@%p627 bra 	$L__BB0_628;
	shr.u32 	%r4382, %r1056, 23;
	st.local.u32 	[%rd2+24], %rd2894;
	and.b32  	%r1060, %r4382, 31;
	and.b32  	%r4383, %r4382, 224;
	add.s32 	%r4384, %r4383, -128;
	shr.u32 	%r4385, %r4384, 5;
	mul.wide.u32 	%rd1473, %r4385, 4;
	sub.s64 	%rd244, %rd2, %rd1473;
	ld.local.u32 	%r7317, [%rd244+24];
	ld.local.u32 	%r7318, [%rd244+20];
	setp.eq.s32 	%p628, %r1060, 0;
	@%p628 bra 	$L__BB0_631;
	shf.l.wrap.b32 	%r7317, %r7318, %r7317, %r1060;
	ld.local.u32 	%r4386, [%rd244+16];
	shf.l.wrap.b32 	%r7318, %r4386, %r7318, %r1060;
$L__BB0_631:
	shr.u32 	%r4387, %r7317, 30;
	shf.l.wrap.b32 	%r4388, %r7318, %r7317, 2;
	shl.b32 	%r4389, %r7318, 2;
	shr.u32 	%r4390, %r4388, 31;
	add.s32 	%r4391, %r4390, %r4387;
	neg.s32 	%r4392, %r4391;
	setp.lt.s32 	%p629, %r1056, 0;
	selp.b32 	%r7319, %r4392, %r4391, %p629;
	xor.b32  	%r4393, %r4388, %r1056;
	shr.s32 	%r4394, %r4388, 31;
	xor.b32  	%r4395, %r4394, %r4388;
	xor.b32  	%r4396, %r4394, %r4389;
	cvt.u64.u32 	%rd1474, %r4395;
	shl.b64 	%rd1475, %rd1474, 32;
	cvt.u64.u32 	%rd1476, %r4396;
	or.b64  	%rd1477, %rd1475, %rd1476;
	cvt.rn.f64.s64 	%fd157, %rd1477;
	mul.f64 	%fd158, %fd157, 0d3BF921FB54442D19;
	cvt.rn.f32.f64 	%f2372, %fd158;
	neg.f32 	%f2373, %f2372;
	setp.lt.s32 	%p630, %r4393, 0;
	selp.f32 	%f4582, %f2373, %f2372, %p630;
	bra.uni 	$L__BB0_633;
$L__BB0_632:
	mov.f32 	%f2374, 0f00000000;
	mul.rn.f32 	%f4582, %f392, %f2374;
	mov.b32 	%r7319, 0;
$L__BB0_633:
	setp.ltu.f32 	%p631, %f394, 0f47CE4780;
	mul.rn.f32 	%f2375, %f4582, %f4582;
	and.b32  	%r4398, %r7319, 1;
	setp.eq.b32 	%p632, %r4398, 1;
	selp.f32 	%f2376, 0f3F800000, %f4582, %p632;
	fma.rn.f32 	%f2377, %f2375, %f2376, 0f00000000;
	fma.rn.f32 	%f2378, %f2375, 0f37CBAC00, 0fBAB607ED;
	selp.f32 	%f2379, %f2378, 0fB94D4153, %p632;
	selp.f32 	%f2380, 0f3D2AAABB, 0f3C0885E4, %p632;
	fma.rn.f32 	%f2381, %f2379, %f2375, %f2380;
	selp.f32 	%f2382, 0fBEFFFFFF, 0fBE2AAAA8, %p632;
	fma.rn.f32 	%f2383, %f2381, %f2375, %f2382;
	fma.rn.f32 	%f2384, %f2383, %f2377, %f2376;
	and.b32  	%r4399, %r7319, 2;
	setp.eq.s32 	%p633, %r4399, 0;
	mov.f32 	%f2385, 0f00000000;
	sub.f32 	%f2386, %f2385, %f2384;
	selp.f32 	%f398, %f2384, %f2386, %p633;
	@%p631 bra 	$L__BB0_641;
	setp.eq.f32 	%p634, %f394, 0f7F800000;
	@%p634 bra 	$L__BB0_640;
	mov.b32 	%r1069, %f392;
	shl.b32 	%r4401, %r1069, 8;
	or.b32  	%r1070, %r4401, -2147483648;
	mov.b64 	%rd2895, 0;
	mov.b32 	%r7320, 0;
$L__BB0_636:
	.pragma "nounroll";
	mul.wide.u32 	%rd1479, %r7320, 4;
	mov.u64 	%rd1480, __cudart_i2opi_f;
	add.s64 	%rd1481, %rd1480, %rd1479;
	ld.global.nc.u32 	%r4402, [%rd1481];
	mad.wide.u32 	%rd1482, %r4402, %r1070, %rd2895;
	shr.u64 	%rd2895, %rd1482, 32;
	add.s64 	%rd1483, %rd1, %rd1479;
	st.local.u32 	[%rd1483], %rd1482;
	add.s32 	%r7320, %r7320, 1;
	setp.ne.s32 	%p635, %r7320, 6;
	@%p635 bra 	$L__BB0_636;
	shr.u32 	%r4403, %r1069, 23;
	st.local.u32 	[%rd1+24], %rd2895;
	and.b32  	%r1073, %r4403, 31;
	and.b32  	%r4404, %r4403, 224;
	add.s32 	%r4405, %r4404, -128;
	shr.u32 	%r4406, %r4405, 5;
	mul.wide.u32 	%rd1484, %r4406, 4;
	sub.s64 	%rd247, %rd1, %rd1484;
	ld.local.u32 	%r7321, [%rd247+24];
	ld.local.u32 	%r7322, [%rd247+20];
	setp.eq.s32 	%p636, %r1073, 0;
	@%p636 bra 	$L__BB0_639;
	shf.l.wrap.b32 	%r7321, %r7322, %r7321, %r1073;
	ld.local.u32 	%r4407, [%rd247+16];
	shf.l.wrap.b32 	%r7322, %r4407, %r7322, %r1073;
$L__BB0_639:
	shr.u32 	%r4408, %r7321, 30;
	shf.l.wrap.b32 	%r4409, %r7322, %r7321, 2;
	shl.b32 	%r4410, %r7322, 2;
	shr.u32 	%r4411, %r4409, 31;
	add.s32 	%r4412, %r4411, %r4408;
	neg.s32 	%r4413, %r4412;
	setp.lt.s32 	%p637, %r1069, 0;
	selp.b32 	%r7323, %r4413, %r4412, %p637;
	xor.b32  	%r4414, %r4409, %r1069;
	shr.s32 	%r4415, %r4409, 31;
	xor.b32  	%r4416, %r4415, %r4409;
	xor.b32  	%r4417, %r4415, %r4410;
	cvt.u64.u32 	%rd1485, %r4416;
	shl.b64 	%rd1486, %rd1485, 32;
	cvt.u64.u32 	%rd1487, %r4417;
	or.b64  	%rd1488, %rd1486, %rd1487;
	cvt.rn.f64.s64 	%fd159, %rd1488;
	mul.f64 	%fd160, %fd159, 0d3BF921FB54442D19;
	cvt.rn.f32.f64 	%f2387, %fd160;
	neg.f32 	%f2388, %f2387;
	setp.lt.s32 	%p638, %r4414, 0;
	selp.f32 	%f4583, %f2388, %f2387, %p638;
	bra.uni 	$L__BB0_641;
$L__BB0_640:
	mov.f32 	%f2389, 0f00000000;
	mul.rn.f32 	%f4583, %f392, %f2389;
	mov.b32 	%r7323, 0;
$L__BB0_641:
	add.s32 	%r4419, %r7323, 1;
	mul.rn.f32 	%f2390, %f4583, %f4583;
	and.b32  	%r4420, %r7323, 1;
	setp.eq.b32 	%p639, %r4420, 1;
	selp.f32 	%f2391, %f4583, 0f3F800000, %p639;
	fma.rn.f32 	%f2392, %f2390, %f2391, 0f00000000;
	fma.rn.f32 	%f2393, %f2390, 0f37CBAC00, 0fBAB607ED;
	selp.f32 	%f2394, 0fB94D4153, %f2393, %p639;
	selp.f32 	%f2395, 0f3C0885E4, 0f3D2AAABB, %p639;
	fma.rn.f32 	%f2396, %f2394, %f2390, %f2395;
	selp.f32 	%f2397, 0fBE2AAAA8, 0fBEFFFFFF, %p639;
	fma.rn.f32 	%f2398, %f2396, %f2390, %f2397;
	fma.rn.f32 	%f2399, %f2398, %f2392, %f2391;
	and.b32  	%r4421, %r4419, 2;
	setp.eq.s32 	%p640, %r4421, 0;
	mov.f32 	%f2400, 0f00000000;
	sub.f32 	%f2401, %f2400, %f2399;
	selp.f32 	%f2402, %f2399, %f2401, %p640;
	fma.rn.f32 	%f402, %f398, %f2402, %f392;
	mul.f32 	%f2403, %f402, 0f3F22F983;
	cvt.rni.s32.f32 	%r7331, %f2403;
	cvt.rn.f32.s32 	%f2404, %r7331;
	fma.rn.f32 	%f2405, %f2404, 0fBFC90FDA, %f402;
	fma.rn.f32 	%f2406, %f2404, 0fB3A22168, %f2405;
	fma.rn.f32 	%f4585, %f2404, 0fA7C234C5, %f2406;
	abs.f32 	%f404, %f402;
	setp.ltu.f32 	%p641, %f404, 0f47CE4780;
	mov.u32 	%r7327, %r7331;
	mov.f32 	%f4584, %f4585;
	@%p641 bra 	$L__BB0_649;
	setp.eq.f32 	%p642, %f404, 0f7F800000;
	@%p642 bra 	$L__BB0_648;
	mov.b32 	%r1083, %f402;
	shl.b32 	%r4423, %r1083, 8;
	or.b32  	%r1084, %r4423, -2147483648;
	mov.b64 	%rd2896, 0;
	mov.b32 	%r7324, 0;
$L__BB0_644:
	.pragma "nounroll";
	mul.wide.u32 	%rd1490, %r7324, 4;
	mov.u64 	%rd1491, __cudart_i2opi_f;
	add.s64 	%rd1492, %rd1491, %rd1490;
	ld.global.nc.u32 	%r4424, [%rd1492];
	mad.wide.u32 	%rd1493, %r4424, %r1084, %rd2896;
	shr.u64 	%rd2896, %rd1493, 32;
	add.s64 	%rd1494, %rd2, %rd1490;
	st.local.u32 	[%rd1494], %rd1493;
	add.s32 	%r7324, %r7324, 1;
	setp.ne.s32 	%p643, %r7324, 6;
	@%p643 bra 	$L__BB0_644;
	shr.u32 	%r4425, %r1083, 23;
	st.local.u32 	[%rd2+24], %rd2896;
	and.b32  	%r1087, %r4425, 31;
	and.b32  	%r4426, %r4425, 224;
	add.s32 	%r4427, %r4426, -128;
	shr.u32 	%r4428, %r4427, 5;
	mul.wide.u32 	%rd1495, %r4428, 4;
	sub.s64 	%rd250, %rd2, %rd1495;
	ld.local.u32 	%r7325, [%rd250+24];
	ld.local.u32 	%r7326, [%rd250+20];
	setp.eq.s32 	%p644, %r1087, 0;
	@%p644 bra 	$L__BB0_647;
	shf.l.wrap.b32 	%r7325, %r7326, %r7325, %r1087;
	ld.local.u32 	%r4429, [%rd250+16];
	shf.l.wrap.b32 	%r7326, %r4429, %r7326, %r1087;
$L__BB0_647:
	shr.u32 	%r4430, %r7325, 30;
	shf.l.wrap.b32 	%r4431, %r7326, %r7325, 2;
	shl.b32 	%r4432, %r7326, 2;
	shr.u32 	%r4433, %r4431, 31;
	add.s32 	%r4434, %r4433, %r4430;
	neg.s32 	%r4435, %r4434;
	setp.lt.s32 	%p645, %r1083, 0;
	selp.b32 	%r7327, %r4435, %r4434, %p645;
	xor.b32  	%r4436, %r4431, %r1083;
	shr.s32 	%r4437, %r4431, 31;
	xor.b32  	%r4438, %r4437, %r4431;
	xor.b32  	%r4439, %r4437, %r4432;
	cvt.u64.u32 	%rd1496, %r4438;
	shl.b64 	%rd1497, %rd1496, 32;
	cvt.u64.u32 	%rd1498, %r4439;
	or.b64  	%rd1499, %rd1497, %rd1498;
	cvt.rn.f64.s64 	%fd161, %rd1499;
	mul.f64 	%fd162, %fd161, 0d3BF921FB54442D19;
	cvt.rn.f32.f64 	%f2407, %fd162;
	neg.f32 	%f2408, %f2407;
	setp.lt.s32 	%p646, %r4436, 0;
	selp.f32 	%f4584, %f2408, %f2407, %p646;
	bra.uni 	$L__BB0_649;
$L__BB0_648:
	mov.f32 	%f2409, 0f00000000;
	mul.rn.f32 	%f4584, %f402, %f2409;
	mov.b32 	%r7327, 0;
$L__BB0_649:
	setp.ltu.f32 	%p647, %f404, 0f47CE4780;
	mul.rn.f32 	%f2410, %f4584, %f4584;
	and.b32  	%r4441, %r7327, 1;
	setp.eq.b32 	%p648, %r4441, 1;
	selp.f32 	%f2411, 0f3F800000, %f4584, %p648;
	fma.rn.f32 	%f2412, %f2410, %f2411, 0f00000000;
	fma.rn.f32 	%f2413, %f2410, 0f37CBAC00, 0fBAB607ED;
	selp.f32 	%f2414, %f2413, 0fB94D4153, %p648;
	selp.f32 	%f2415, 0f3D2AAABB, 0f3C0885E4, %p648;
	fma.rn.f32 	%f2416, %f2414, %f2410, %f2415;
	selp.f32 	%f2417, 0fBEFFFFFF, 0fBE2AAAA8, %p648;
	fma.rn.f32 	%f2418, %f2416, %f2410, %f2417;
	fma.rn.f32 	%f2419, %f2418, %f2412, %f2411;
	and.b32  	%r4442, %r7327, 2;
	setp.eq.s32 	%p649, %r4442, 0;
	mov.f32 	%f2420, 0f00000000;
	sub.f32 	%f2421, %f2420, %f2419;
	selp.f32 	%f408, %f2419, %f2421, %p649;
	@%p647 bra 	$L__BB0_657;
	setp.eq.f32 	%p650, %f404, 0f7F800000;
	@%p650 bra 	$L__BB0_656;
	mov.b32 	%r1096, %f402;
	shl.b32 	%r4444, %r1096, 8;
	or.b32  	%r1097, %r4444, -2147483648;
	mov.b64 	%rd2897, 0;
	mov.b32 	%r7328, 0;
$L__BB0_652:
	.pragma "nounroll";
	mul.wide.u32 	%rd1501, %r7328, 4;
	mov.u64 	%rd1502, __cudart_i2opi_f;
	add.s64 	%rd1503, %rd1502, %rd1501;
	ld.global.nc.u32 	%r4445, [%rd1503];
	mad.wide.u32 	%rd1504, %r4445, %r1097, %rd2897;
	shr.u64 	%rd2897, %rd1504, 32;
	add.s64 	%rd1505, %rd1, %rd1501;
	st.local.u32 	[%rd1505], %rd1504;
	add.s32 	%r7328, %r7328, 1;
	setp.ne.s32 	%p651, %r7328, 6;
	@%p651 bra 	$L__BB0_652;
	shr.u32 	%r4446, %r1096, 23;
	st.local.u32 	[%rd1+24], %rd2897;
	and.b32  	%r1100, %r4446, 31;
	and.b32  	%r4447, %r4446, 224;
	add.s32 	%r4448, %r4447, -128;
	shr.u32 	%r4449, %r4448, 5;
	mul.wide.u32 	%rd1506, %r4449, 4;
	sub.s64 	%rd253, %rd1, %rd1506;
	ld.local.u32 	%r7329, [%rd253+24];
	ld.local.u32 	%r7330, [%rd253+20];
	setp.eq.s32 	%p652, %r1100, 0;
	@%p652 bra 	$L__BB0_655;
	shf.l.wrap.b32 	%r7329, %r7330, %r7329, %r1100;
	ld.local.u32 	%r4450, [%rd253+16];
	shf.l.wrap.b32 	%r7330, %r4450, %r7330, %r1100;
$L__BB0_655:
	shr.u32 	%r4451, %r7329, 30;
	shf.l.wrap.b32 	%r4452, %r7330, %r7329, 2;
	shl.b32 	%r4453, %r7330, 2;
	shr.u32 	%r4454, %r4452, 31;
	add.s32 	%r4455, %r4454, %r4451;
	neg.s32 	%r4456, %r4455;
	setp.lt.s32 	%p653, %r1096, 0;
	selp.b32 	%r7331, %r4456, %r4455, %p653;
	xor.b32  	%r4457, %r4452, %r1096;
	shr.s32 	%r4458, %r4452, 31;
	xor.b32  	%r4459, %r4458, %r4452;
	xor.b32  	%r4460, %r4458, %r4453;
	cvt.u64.u32 	%rd1507, %r4459;
	shl.b64 	%rd1508, %rd1507, 32;
	cvt.u64.u32 	%rd1509, %r4460;
	or.b64  	%rd1510, %rd1508, %rd1509;
	cvt.rn.f64.s64 	%fd163, %rd1510;
	mul.f64 	%fd164, %fd163, 0d3BF921FB54442D19;
	cvt.rn.f32.f64 	%f2422, %fd164;
	neg.f32 	%f2423, %f2422;
	setp.lt.s32 	%p654, %r4457, 0;
	selp.f32 	%f4585, %f2423, %f2422, %p654;
	bra.uni 	$L__BB0_657;
$L__BB0_656:
	mov.f32 	%f2424, 0f00000000;
	mul.rn.f32 	%f4585, %f402, %f2424;
	mov.b32 	%r7331, 0;
$L__BB0_657:
	add.s32 	%r4462, %r7331, 1;
	mul.rn.f32 	%f2425, %f4585, %f4585;
	and.b32  	%r4463, %r7331, 1;
	setp.eq.b32 	%p655, %r4463, 1;
	selp.f32 	%f2426, %f4585, 0f3F800000, %p655;
	fma.rn.f32 	%f2427, %f2425, %f2426, 0f00000000;
	fma.rn.f32 	%f2428, %f2425, 0f37CBAC00, 0fBAB607ED;
	selp.f32 	%f2429, 0fB94D4153, %f2428, %p655;
	selp.f32 	%f2430, 0f3C0885E4, 0f3D2AAABB, %p655;
	fma.rn.f32 	%f2431, %f2429, %f2425, %f2430;
	selp.f32 	%f2432, 0fBE2AAAA8, 0fBEFFFFFF, %p655;
	fma.rn.f32 	%f2433, %f2431, %f2425, %f2432;
	fma.rn.f32 	%f2434, %f2433, %f2427, %f2426;
	and.b32  	%r4464, %r4462, 2;
	setp.eq.s32 	%p656, %r4464, 0;
	mov.f32 	%f2435, 0f00000000;
	sub.f32 	%f2436, %f2435, %f2434;
	selp.f32 	%f2437, %f2434, %f2436, %p656;
	fma.rn.f32 	%f412, %f408, %f2437, %f402;
	mul.f32 	%f2438, %f412, 0f3F22F983;
	cvt.rni.s32.f32 	%r7339, %f2438;
	cvt.rn.f32.s32 	%f2439, %r7339;
	fma.rn.f32 	%f2440, %f2439, 0fBFC90FDA, %f412;
	fma.rn.f32 	%f2441, %f2439, 0fB3A22168, %f2440;
	fma.rn.f32 	%f4587, %f2439, 0fA7C234C5, %f2441;
	abs.f32 	%f414, %f412;
	setp.ltu.f32 	%p657, %f414, 0f47CE4780;
	mov.u32 	%r7335, %r7339;
	mov.f32 	%f4586, %f4587;
	@%p657 bra 	$L__BB0_665;
	setp.eq.f32 	%p658, %f414, 0f7F800000;
	@%p658 bra 	$L__BB0_664;
	mov.b32 	%r1110, %f412;
	shl.b32 	%r4466, %r1110, 8;
	or.b32  	%r1111, %r4466, -2147483648;
	mov.b64 	%rd2898, 0;
	mov.b32 	%r7332, 0;
$L__BB0_660:
	.pragma "nounroll";
	mul.wide.u32 	%rd1512, %r7332, 4;
	mov.u64 	%rd1513, __cudart_i2opi_f;
	add.s64 	%rd1514, %rd1513, %rd1512;
	ld.global.nc.u32 	%r4467, [%rd1514];
	mad.wide.u32 	%rd1515, %r4467, %r1111, %rd2898;
	shr.u64 	%rd2898, %rd1515, 32;
	add.s64 	%rd1516, %rd2, %rd1512;
	st.local.u32 	[%rd1516], %rd1515;
	add.s32 	%r7332, %r7332, 1;
	setp.ne.s32 	%p659, %r7332, 6;
	@%p659 bra 	$L__BB0_660;
	shr.u32 	%r4468, %r1110, 23;
	st.local.u32 	[%rd2+24], %rd2898;
	and.b32  	%r1114, %r4468, 31;
	and.b32  	%r4469, %r4468, 224;
	add.s32 	%r4470, %r4469, -128;
	shr.u32 	%r4471, %r4470, 5;
	mul.wide.u32 	%rd1517, %r4471, 4;
	sub.s64 	%rd256, %rd2, %rd1517;
	ld.local.u32 	%r7333, [%rd256+24];
	ld.local.u32 	%r7334, [%rd256+20];
	setp.eq.s32 	%p660, %r1114, 0;
	@%p660 bra 	$L__BB0_663;
	shf.l.wrap.b32 	%r7333, %r7334, %r7333, %r1114;
	ld.local.u32 	%r4472, [%rd256+16];
	shf.l.wrap.b32 	%r7334, %r4472, %r7334, %r1114;
$L__BB0_663:
	shr.u32 	%r4473, %r7333, 30;
	shf.l.wrap.b32 	%r4474, %r7334, %r7333, 2;
	shl.b32 	%r4475, %r7334, 2;
	shr.u32 	%r4476, %r4474, 31;
	add.s32 	%r4477, %r4476, %r4473;
	neg.s32 	%r4478, %r4477;
	setp.lt.s32 	%p661, %r1110, 0;
	selp.b32 	%r7335, %r4478, %r4477, %p661;
	xor.b32  	%r4479, %r4474, %r1110;
	shr.s32 	%r4480, %r4474, 31;
	xor.b32  	%r4481, %r4480, %r4474;
	xor.b32  	%r4482, %r4480, %r4475;
	cvt.u64.u32 	%rd1518, %r4481;
	shl.b64 	%rd1519, %rd1518, 32;
	cvt.u64.u32 	%rd1520, %r4482;
	or.b64  	%rd1521, %rd1519, %rd1520;
	cvt.rn.f64.s64 	%fd165, %rd1521;
	mul.f64 	%fd166, %fd165, 0d3BF921FB54442D19;
	cvt.rn.f32.f64 	%f2442, %fd166;
	neg.f32 	%f2443, %f2442;
	setp.lt.s32 	%p662, %r4479, 0;
	selp.f32 	%f4586, %f2443, %f2442, %p662;
	bra.uni 	$L__BB0_665;
$L__BB0_664:
	mov.f32 	%f2444, 0f00000000;
	mul.rn.f32 	%f4586, %f412, %f2444;
	mov.b32 	%r7335, 0;
$L__BB0_665:
	setp.ltu.f32 	%p663, %f414, 0f47CE4780;
	mul.rn.f32 	%f2445, %f4586, %f4586;
	and.b32  	%r4484, %r7335, 1;
	setp.eq.b32 	%p664, %r4484, 1;
	selp.f32 	%f2446, 0f3F800000, %f4586, %p664;
	fma.rn.f32 	%f2447, %f2445, %f2446, 0f00000000;
	fma.rn.f32 	%f2448, %f2445, 0f37CBAC00, 0fBAB607ED;
	selp.f32 	%f2449, %f2448, 0fB94D4153, %p664;
	selp.f32 	%f2450, 0f3D2AAABB, 0f3C0885E4, %p664;
	fma.rn.f32 	%f2451, %f2449, %f2445, %f2450;
	selp.f32 	%f2452, 0fBEFFFFFF, 0fBE2AAAA8, %p664;
	fma.rn.f32 	%f2453, %f2451, %f2445, %f2452;
	fma.rn.f32 	%f2454, %f2453, %f2447, %f2446;
	and.b32  	%r4485, %r7335, 2;
	setp.eq.s32 	%p665, %r4485, 0;
	mov.f32 	%f2455, 0f00000000;
	sub.f32 	%f2456, %f2455, %f2454;
	selp.f32 	%f418, %f2454, %f2456, %p665;
	@%p663 bra 	$L__BB0_673;
	setp.eq.f32 	%p666, %f414, 0f7F800000;
	@%p666 bra 	$L__BB0_672;
	mov.b32 	%r1123, %f412;
	shl.b32 	%r4487, %r1123, 8;
	or.b32  	%r1124, %r4487, -2147483648;
	mov.b64 	%rd2899, 0;
	mov.b32 	%r7336, 0;
$L__BB0_668:
	.pragma "nounroll";
	mul.wide.u32 	%rd1523, %r7336, 4;
	mov.u64 	%rd1524, __cudart_i2opi_f;
	add.s64 	%rd1525, %rd1524, %rd1523;
	ld.global.nc.u32 	%r4488, [%rd1525];
	mad.wide.u32 	%rd1526, %r4488, %r1124, %rd2899;
	shr.u64 	%rd2899, %rd1526, 32;
	add.s64 	%rd1527, %rd1, %rd1523;
	st.local.u32 	[%rd1527], %rd1526;
	add.s32 	%r7336, %r7336, 1;
	setp.ne.s32 	%p667, %r7336, 6;
	@%p667 bra 	$L__BB0_668;
	shr.u32 	%r4489, %r1123, 23;
	st.local.u32 	[%rd1+24], %rd2899;
	and.b32  	%r1127, %r4489, 31;
	and.b32  	%r4490, %r4489, 224;
	add.s32 	%r4491, %r4490, -128;
	shr.u32 	%r4492, %r4491, 5;
	mul.wide.u32 	%rd1528, %r4492, 4;
	sub.s64 	%rd259, %rd1, %rd1528;
	ld.local.u32 	%r7337, [%rd259+24];
	ld.local.u32 	%r7338, [%rd259+20];
	setp.eq.s32 	%p668, %r1127, 0;
	@%p668 bra 	$L__BB0_671;
	shf.l.wrap.b32 	%r7337, %r7338, %r7337, %r1127;
	ld.local.u32 	%r4493, [%rd259+16];
	shf.l.wrap.b32 	%r7338, %r4493, %r7338, %r1127;
$L__BB0_671:
	shr.u32 	%r4494, %r7337, 30;
	shf.l.wrap.b32 	%r4495, %r7338, %r7337, 2;
	shl.b32 	%r4496, %r7338, 2;
	shr.u32 	%r4497, %r4495, 31;
	add.s32 	%r4498, %r4497, %r4494;
	neg.s32 	%r4499, %r4498;
	setp.lt.s32 	%p669, %r1123, 0;
	selp.b32 	%r7339, %r4499, %r4498, %p669;
	xor.b32  	%r4500, %r4495, %r1123;
	shr.s32 	%r4501, %r4495, 31;
	xor.b32  	%r4502, %r4501, %r4495;
	xor.b32  	%r4503, %r4501, %r4496;
	cvt.u64.u32 	%rd1529, %r4502;
	shl.b64 	%rd1530, %rd1529, 32;
	cvt.u64.u32 	%rd1531, %r4503;
	or.b64  	%rd1532, %rd1530, %rd1531;
	cvt.rn.f64.s64 	%fd167, %rd1532;
	mul.f64 	%fd168, %fd167, 0d3BF921FB54442D19;
	cvt.rn.f32.f64 	%f2457, %fd168;
	neg.f32 	%f2458, %f2457;
	setp.lt.s32 	%p670, %r4500, 0;
	selp.f32 	%f4587, %f2458, %f2457, %p670;
	bra.uni 	$L__BB0_673;
$L__BB0_672:
	mov.f32 	%f2459, 0f00000000;
	mul.rn.f32 	%f4587, %f412, %f2459;
	mov.b32 	%r7339, 0;
$L__BB0_673:
	add.s32 	%r4505, %r7339, 1;
	mul.rn.f32 	%f2460, %f4587, %f4587;
	and.b32  	%r4506, %r7339, 1;
	setp.eq.b32 	%p671, %r4506, 1;
	selp.f32 	%f2461, %f4587, 0f3F800000, %p671;
	fma.rn.f32 	%f2462, %f2460, %f2461, 0f00000000;
	fma.rn.f32 	%f2463, %f2460, 0f37CBAC00, 0fBAB607ED;
	selp.f32 	%f2464, 0fB94D4153, %f2463, %p671;
	selp.f32 	%f2465, 0f3C0885E4, 0f3D2AAABB, %p671;
	fma.rn.f32 	%f2466, %f2464, %f2460, %f2465;
	selp.f32 	%f2467, 0fBE2AAAA8, 0fBEFFFFFF, %p671;
	fma.rn.f32 	%f2468, %f2466, %f2460, %f2467;
	fma.rn.f32 	%f2469, %f2468, %f2462, %f2461;
	and.b32  	%r4507, %r4505, 2;
	setp.eq.s32 	%p672, %r4507, 0;
	mov.f32 	%f2470, 0f00000000;
	sub.f32 	%f2471, %f2470, %f2469;
	selp.f32 	%f2472, %f2469, %f2471, %p672;
	fma.rn.f32 	%f422, %f418, %f2472, %f412;
	mul.f32 	%f2473, %f422, 0f3F22F983;
	cvt.rni.s32.f32 	%r7347, %f2473;
	cvt.rn.f32.s32 	%f2474, %r7347;
	fma.rn.f32 	%f2475, %f2474, 0fBFC90FDA, %f422;
	fma.rn.f32 	%f2476, %f2474, 0fB3A22168, %f2475;
	fma.rn.f32 	%f4589, %f2474, 0fA7C234C5, %f2476;
	abs.f32 	%f424, %f422;
	setp.ltu.f32 	%p673, %f424, 0f47CE4780;
	mov.u32 	%r7343, %r7347;
	mov.f32 	%f4588, %f4589;
	@%p673 bra 	$L__BB0_681;
	setp.eq.f32 	%p674, %f424, 0f7F800000;
	@%p674 bra 	$L__BB0_680;
	mov.b32 	%r1137, %f422;
	shl.b32 	%r4509, %r1137, 8;
	or.b32  	%r1138, %r4509, -2147483648;
	mov.b64 	%rd2900, 0;
	mov.b32 	%r7340, 0;
$L__BB0_676:
	.pragma "nounroll";
	mul.wide.u32 	%rd1534, %r7340, 4;
	mov.u64 	%rd1535, __cudart_i2opi_f;
	add.s64 	%rd1536, %rd1535, %rd1534;
	ld.global.nc.u32 	%r4510, [%rd1536];
	mad.wide.u32 	%rd1537, %r4510, %r1138, %rd2900;
	shr.u64 	%rd2900, %rd1537, 32;
	add.s64 	%rd1538, %rd2, %rd1534;
	st.local.u32 	[%rd1538], %rd1537;
	add.s32 	%r7340, %r7340, 1;
	setp.ne.s32 	%p675, %r7340, 6;
	@%p675 bra 	$L__BB0_676;
	shr.u32 	%r4511, %r1137, 23;
	st.local.u32 	[%rd2+24], %rd2900;
	and.b32  	%r1141, %r4511, 31;
	and.b32  	%r4512, %r4511, 224;
	add.s32 	%r4513, %r4512, -128;
	shr.u32 	%r4514, %r4513, 5;
	mul.wide.u32 	%rd1539, %r4514, 4;
	sub.s64 	%rd262, %rd2, %rd1539;
	ld.local.u32 	%r7341, [%rd262+24];
	ld.local.u32 	%r7342, [%rd262+20];
	setp.eq.s32 	%p676, %r1141, 0;
	@%p676 bra 	$L__BB0_679;
	shf.l.wrap.b32 	%r7341, %r7342, %r7341, %r1141;
	ld.local.u32 	%r4515, [%rd262+16];
	shf.l.wrap.b32 	%r7342, %r4515, %r7342, %r1141;
$L__BB0_679:
	shr.u32 	%r4516, %r7341, 30;
	shf.l.wrap.b32 	%r4517, %r7342, %r7341, 2;
	shl.b32 	%r4518, %r7342, 2;
	shr.u32 	%r4519, %r4517, 31;
	add.s32 	%r4520, %r4519, %r4516;
	neg.s32 	%r4521, %r4520;
	setp.lt.s32 	%p677, %r1137, 0;
	selp.b32 	%r7343, %r4521, %r4520, %p677;
	xor.b32  	%r4522, %r4517, %r1137;
	shr.s32 	%r4523, %r4517, 31;
	xor.b32  	%r4524, %r4523, %r4517;
	xor.b32  	%r4525, %r4523, %r4518;
	cvt.u64.u32 	%rd1540, %r4524;
	shl.b64 	%rd1541, %rd1540, 32;
	cvt.u64.u32 	%rd1542, %r4525;
	or.b64  	%rd1543, %rd1541, %rd1542;
	cvt.rn.f64.s64 	%fd169, %rd1543;
	mul.f64 	%fd170, %fd169, 0d3BF921FB54442D19;
	cvt.rn.f32.f64 	%f2477, %fd170;
	neg.f32 	%f2478, %f2477;
	setp.lt.s32 	%p678, %r4522, 0;
	selp.f32 	%f4588, %f2478, %f2477, %p678;
	bra.uni 	$L__BB0_681;
$L__BB0_680:
	mov.f32 	%f2479, 0f00000000;
	mul.rn.f32 	%f4588, %f422, %f2479;
	mov.b32 	%r7343, 0;
$L__BB0_681:
	setp.ltu.f32 	%p679, %f424, 0f47CE4780;
	mul.rn.f32 	%f2480, %f4588, %f4588;
	and.b32  	%r4527, %r7343, 1;
	setp.eq.b32 	%p680, %r4527, 1;
	selp.f32 	%f2481, 0f3F800000, %f4588, %p680;
	fma.rn.f32 	%f2482, %f2480, %f2481, 0f00000000;
	fma.rn.f32 	%f2483, %f2480, 0f37CBAC00, 0fBAB607ED;
	selp.f32 	%f2484, %f2483, 0fB94D4153, %p680;
	selp.f32 	%f2485, 0f3D2AAABB, 0f3C0885E4, %p680;
	fma.rn.f32 	%f2486, %f2484, %f2480, %f2485;
	selp.f32 	%f2487, 0fBEFFFFFF, 0fBE2AAAA8, %p680;
	fma.rn.f32 	%f2488, %f2486, %f2480, %f2487;
	fma.rn.f32 	%f2489, %f2488, %f2482, %f2481;
	and.b32  	%r4528, %r7343, 2;
	setp.eq.s32 	%p681, %r4528, 0;
	mov.f32 	%f2490, 0f00000000;
	sub.f32 	%f2491, %f2490, %f2489;
	selp.f32 	%f428, %f2489, %f2491, %p681;
	@%p679 bra 	$L__BB0_689;
	setp.eq.f32 	%p682, %f424, 0f7F800000;
	@%p682 bra 	$L__BB0_688;
	mov.b32 	%r1150, %f422;
	shl.b32 	%r4530, %r1150, 8;
	or.b32  	%r1151, %r4530, -2147483648;
	mov.b64 	%rd2901, 0;
	mov.b32 	%r7344, 0;
$L__BB0_684:
	.pragma "nounroll";
	mul.wide.u32 	%rd1545, %r7344, 4;
	mov.u64 	%rd1546, __cudart_i2opi_f;
	add.s64 	%rd1547, %rd1546, %rd1545;
	ld.global.nc.u32 	%r4531, [%rd1547];
	mad.wide.u32 	%rd1548, %r4531, %r1151, %rd2901;
	shr.u64 	%rd2901, %rd1548, 32;
	add.s64 	%rd1549, %rd1, %rd1545;
	st.local.u32 	[%rd1549], %rd1548;
	add.s32 	%r7344, %r7344, 1;
	setp.ne.s32 	%p683, %r7344, 6;
	@%p683 bra 	$L__BB0_684;
	shr.u32 	%r4532, %r1150, 23;
	st.local.u32 	[%rd1+24], %rd2901;
	and.b32  	%r1154, %r4532, 31;
	and.b32  	%r4533, %r4532, 224;
	add.s32 	%r4534, %r4533, -128;
	shr.u32 	%r4535, %r4534, 5;
	mul.wide.u32 	%rd1550, %r4535, 4;
	sub.s64 	%rd265, %rd1, %rd1550;
	ld.local.u32 	%r7345, [%rd265+24];
	ld.local.u32 	%r7346, [%rd265+20];
	setp.eq.s32 	%p684, %r1154, 0;
	@%p684 bra 	$L__BB0_687;
	shf.l.wrap.b32 	%r7345, %r7346, %r7345, %r1154;
	ld.local.u32 	%r4536, [%rd265+16];
	shf.l.wrap.b32 	%r7346, %r4536, %r7346, %r1154;
$L__BB0_687:
	shr.u32 	%r4537, %r7345, 30;
	shf.l.wrap.b32 	%r4538, %r7346, %r7345, 2;
	shl.b32 	%r4539, %r7346, 2;
	shr.u32 	%r4540, %r4538, 31;
	add.s32 	%r4541, %r4540, %r4537;
	neg.s32 	%r4542, %r4541;
	setp.lt.s32 	%p685, %r1150, 0;
	selp.b32 	%r7347, %r4542, %r4541, %p685;
	xor.b32  	%r4543, %r4538, %r1150;
	shr.s32 	%r4544, %r4538, 31;
	xor.b32  	%r4545, %r4544, %r4538;
	xor.b32  	%r4546, %r4544, %r4539;
	cvt.u64.u32 	%rd1551, %r4545;
	shl.b64 	%rd1552, %rd1551, 32;
	cvt.u64.u32 	%rd1553, %r4546;
	or.b64  	%rd1554, %rd1552, %rd1553;
	cvt.rn.f64.s64 	%fd171, %rd1554;
	mul.f64 	%fd172, %fd171, 0d3BF921FB54442D19;
	cvt.rn.f32.f64 	%f2492, %fd172;
	neg.f32 	%f2493, %f2492;
	setp.lt.s32 	%p686, %r4543, 0;
	selp.f32 	%f4589, %f2493, %f2492, %p686;
	bra.uni 	$L__BB0_689;
$L__BB0_688:
	mov.f32 	%f2494, 0f00000000;
	mul.rn.f32 	%f4589, %f422, %f2494;
	mov.b32 	%r7347, 0;
$L__BB0_689:
	add.s32 	%r4548, %r7347, 1;
	mul.rn.f32 	%f2495, %f4589, %f4589;
	and.b32  	%r4549, %r7347, 1;
	setp.eq.b32 	%p687, %r4549, 1;
	selp.f32 	%f2496, %f4589, 0f3F800000, %p687;
	fma.rn.f32 	%f2497, %f2495, %f2496, 0f00000000;
	fma.rn.f32 	%f2498, %f2495, 0f37CBAC00, 0fBAB607ED;
	selp.f32 	%f2499, 0fB94D4153, %f2498, %p687;
	selp.f32 	%f2500, 0f3C0885E4, 0f3D2AAABB, %p687;
	fma.rn.f32 	%f2501, %f2499, %f2495, %f2500;
	selp.f32 	%f2502, 0fBE2AAAA8, 0fBEFFFFFF, %p687;
	fma.rn.f32 	%f2503, %f2501, %f2495, %f2502;
	fma.rn.f32 	%f2504, %f2503, %f2497, %f2496;
	and.b32  	%r4550, %r4548, 2;
	setp.eq.s32 	%p688, %r4550, 0;
	mov.f32 	%f2505, 0f00000000;
	sub.f32 	%f2506, %f2505, %f2504;
	selp.f32 	%f2507, %f2504, %f2506, %p688;
	fma.rn.f32 	%f432, %f428, %f2507, %f422;
	mul.f32 	%f2508, %f432, 0f3F22F983;
	cvt.rni.s32.f32 	%r7355, %f2508;
	cvt.rn.f32.s32 	%f2509, %r7355;
	fma.rn.f32 	%f2510, %f2509, 0fBFC90FDA, %f432;
	fma.rn.f32 	%f2511, %f2509, 0fB3A22168, %f2510;
	fma.rn.f32 	%f4591, %f2509, 0fA7C234C5, %f2511;
	abs.f32 	%f434, %f432;
	setp.ltu.f32 	%p689, %f434, 0f47CE4780;
	mov.u32 	%r7351, %r7355;
	mov.f32 	%f4590, %f4591;
	@%p689 bra 	$L__BB0_697;
	setp.eq.f32 	%p690, %f434, 0f7F800000;
	@%p690 bra 	$L__BB0_696;
	mov.b32 	%r1164, %f432;
	shl.b32 	%r4552, %r1164, 8;
	or.b32  	%r1165, %r4552, -2147483648;
	mov.b64 	%rd2902, 0;
	mov.b32 	%r7348, 0;
$L__BB0_692:
	.pragma "nounroll";
	mul.wide.u32 	%rd1556, %r7348, 4;
	mov.u64 	%rd1557, __cudart_i2opi_f;
	add.s64 	%rd1558, %rd1557, %rd1556;
	ld.global.nc.u32 	%r4553, [%rd1558];
	mad.wide.u32 	%rd1559, %r4553, %r1165, %rd2902;
	shr.u64 	%rd2902, %rd1559, 32;
	add.s64 	%rd1560, %rd2, %rd1556;
	st.local.u32 	[%rd1560], %rd1559;
	add.s32 	%r7348, %r7348, 1;
	setp.ne.s32 	%p691, %r7348, 6;
	@%p691 bra 	$L__BB0_692;
	shr.u32 	%r4554, %r1164, 23;
	st.local.u32 	[%rd2+24], %rd2902;
	and.b32  	%r1168, %r4554, 31;
	and.b32  	%r4555, %r4554, 224;
	add.s32 	%r4556, %r4555, -128;
	shr.u32 	%r4557, %r4556, 5;
	mul.wide.u32 	%rd1561, %r4557, 4;
	sub.s64 	%rd268, %rd2, %rd1561;
	ld.local.u32 	%r7349, [%rd268+24];
	ld.local.u32 	%r7350, [%rd268+20];
	setp.eq.s32 	%p692, %r1168, 0;
	@%p692 bra 	$L__BB0_695;
	shf.l.wrap.b32 	%r7349, %r7350, %r7349, %r1168;
	ld.local.u32 	%r4558, [%rd268+16];
	shf.l.wrap.b32 	%r7350, %r4558, %r7350, %r1168;
$L__BB0_695:
	shr.u32 	%r4559, %r7349, 30;
	shf.l.wrap.b32 	%r4560, %r7350, %r7349, 2;
	shl.b32 	%r4561, %r7350, 2;
	shr.u32 	%r4562, %r4560, 31;
	add.s32 	%r4563, %r4562, %r4559;
	neg.s32 	%r4564, %r4563;
	setp.lt.s32 	%p693, %r1164, 0;
	selp.b32 	%r7351, %r4564, %r4563, %p693;
	xor.b32  	%r4565, %r4560, %r1164;
	shr.s32 	%r4566, %r4560, 31;
	xor.b32  	%r4567, %r4566, %r4560;
	xor.b32  	%r4568, %r4566, %r4561;
	cvt.u64.u32 	%rd1562, %r4567;
	shl.b64 	%rd1563, %rd1562, 32;
	cvt.u64.u32 	%rd1564, %r4568;
	or.b64  	%rd1565, %rd1563, %rd1564;
	cvt.rn.f64.s64 	%fd173, %rd1565;
	mul.f64 	%fd174, %fd173, 0d3BF921FB54442D19;
	cvt.rn.f32.f64 	%f2512, %fd174;
	neg.f32 	%f2513, %f2512;
	setp.lt.s32 	%p694, %r4565, 0;
	selp.f32 	%f4590, %f2513, %f2512, %p694;
	bra.uni 	$L__BB0_697;
$L__BB0_696:
	mov.f32 	%f2514, 0f00000000;
	mul.rn.f32 	%f4590, %f432, %f2514;
	mov.b32 	%r7351, 0;
$L__BB0_697:
	setp.ltu.f32 	%p695, %f434, 0f47CE4780;
	mul.rn.f32 	%f2515, %f4590, %f4590;
	and.b32  	%r4570, %r7351, 1;
	setp.eq.b32 	%p696, %r4570, 1;
	selp.f32 	%f2516, 0f3F800000, %f4590, %p696;
	fma.rn.f32 	%f2517, %f2515, %f2516, 0f00000000;
	fma.rn.f32 	%f2518, %f2515, 0f37CBAC00, 0fBAB607ED;
	selp.f32 	%f2519, %f2518, 0fB94D4153, %p696;
	selp.f32 	%f2520, 0f3D2AAABB, 0f3C0885E4, %p696;
	fma.rn.f32 	%f2521, %f2519, %f2515, %f2520;
	selp.f32 	%f2522, 0fBEFFFFFF, 0fBE2AAAA8, %p696;
	fma.rn.f32 	%f2523, %f2521, %f2515, %f2522;
	fma.rn.f32 	%f2524, %f2523, %f2517, %f2516;
	and.b32  	%r4571, %r7351, 2;
	setp.eq.s32 	%p697, %r4571, 0;
	mov.f32 	%f2525, 0f00000000;
	sub.f32 	%f2526, %f2525, %f2524;
	selp.f32 	%f438, %f2524, %f2526, %p697;
	@%p695 bra 	$L__BB0_705;
	setp.eq.f32 	%p698, %f434, 0f7F800000;
	@%p698 bra 	$L__BB0_704;
	mov.b32 	%r1177, %f432;
	shl.b32 	%r4573, %r1177, 8;
	or.b32  	%r1178, %r4573, -2147483648;
	mov.b64 	%rd2903, 0;
	mov.b32 	%r7352, 0;
$L__BB0_700:
	.pragma "nounroll";
	mul.wide.u32 	%rd1567, %r7352, 4;
	mov.u64 	%rd1568, __cudart_i2opi_f;
	add.s64 	%rd1569, %rd1568, %rd1567;
	ld.global.nc.u32 	%r4574, [%rd1569];
	mad.wide.u32 	%rd1570, %r4574, %r1178, %rd2903;
	shr.u64 	%rd2903, %rd1570, 32;
	add.s64 	%rd1571, %rd1, %rd1567;
	st.local.u32 	[%rd1571], %rd1570;
	add.s32 	%r7352, %r7352, 1;
	setp.ne.s32 	%p699, %r7352, 6;
	@%p699 bra 	$L__BB0_700;
	shr.u32 	%r4575, %r1177, 23;
	st.local.u32 	[%rd1+24], %rd2903;
	and.b32  	%r1181, %r4575, 31;
	and.b32  	%r4576, %r4575, 224;
	add.s32 	%r4577, %r4576, -128;
	shr.u32 	%r4578, %r4577, 5;
	mul.wide.u32 	%rd1572, %r4578, 4;
	sub.s64 	%rd271, %rd1, %rd1572;
	ld.local.u32 	%r7353, [%rd271+24];
	ld.local.u32 	%r7354, [%rd271+20];
	setp.eq.s32 	%p700, %r1181, 0;
	@%p700 bra 	$L__BB0_703;
	shf.l.wrap.b32 	%r7353, %r7354, %r7353, %r1181;
	ld.local.u32 	%r4579, [%rd271+16];
	shf.l.wrap.b32 	%r7354, %r4579, %r7354, %r1181;
$L__BB0_703:
	shr.u32 	%r4580, %r7353, 30;
	shf.l.wrap.b32 	%r4581, %r7354, %r7353, 2;
	shl.b32 	%r4582, %r7354, 2;
	shr.u32 	%r4583, %r4581, 31;
	add.s32 	%r4584, %r4583, %r4580;
	neg.s32 	%r4585, %r4584;
	setp.lt.s32 	%p701, %r1177, 0;
	selp.b32 	%r7355, %r4585, %r4584, %p701;
	xor.b32  	%r4586, %r4581, %r1177;
	shr.s32 	%r4587, %r4581, 31;
	xor.b32  	%r4588, %r4587, %r4581;
	xor.b32  	%r4589, %r4587, %r4582;
	cvt.u64.u32 	%rd1573, %r4588;
	shl.b64 	%rd1574, %rd1573, 32;
	cvt.u64.u32 	%rd1575, %r4589;
	or.b64  	%rd1576, %rd1574, %rd1575;
	cvt.rn.f64.s64 	%fd175, %rd1576;
	mul.f64 	%fd176, %fd175, 0d3BF921FB54442D19;
	cvt.rn.f32.f64 	%f2527, %fd176;
	neg.f32 	%f2528, %f2527;
	setp.lt.s32 	%p702, %r4586, 0;
	selp.f32 	%f4591, %f2528, %f2527, %p702;
	bra.uni 	$L__BB0_705;
$L__BB0_704:
	mov.f32 	%f2529, 0f00000000;
	mul.rn.f32 	%f4591, %f432, %f2529;
	mov.b32 	%r7355, 0;
$L__BB0_705:
	add.s32 	%r4591, %r7355, 1;
	mul.rn.f32 	%f2530, %f4591, %f4591;
	and.b32  	%r4592, %r7355, 1;
	setp.eq.b32 	%p703, %r4592, 1;
	selp.f32 	%f2531, %f4591, 0f3F800000, %p703;
	fma.rn.f32 	%f2532, %f2530, %f2531, 0f00000000;
	fma.rn.f32 	%f2533, %f2530, 0f37CBAC00, 0fBAB607ED;
	selp.f32 	%f2534, 0fB94D4153, %f2533, %p703;
	selp.f32 	%f2535, 0f3C0885E4, 0f3D2AAABB, %p703;
	fma.rn.f32 	%f2536, %f2534, %f2530, %f2535;
	selp.f32 	%f2537, 0fBE2AAAA8, 0fBEFFFFFF, %p703;
	fma.rn.f32 	%f2538, %f2536, %f2530, %f2537;
	fma.rn.f32 	%f2539, %f2538, %f2532, %f2531;
	and.b32  	%r4593, %r4591, 2;
	setp.eq.s32 	%p704, %r4593, 0;
	mov.f32 	%f2540, 0f00000000;
	sub.f32 	%f2541, %f2540, %f2539;
	selp.f32 	%f2542, %f2539, %f2541, %p704;
	fma.rn.f32 	%f442, %f438, %f2542, %f432;
	mul.f32 	%f2543, %f442, 0f3F22F983;
	cvt.rni.s32.f32 	%r7363, %f2543;
	cvt.rn.f32.s32 	%f2544, %r7363;
	fma.rn.f32 	%f2545, %f2544, 0fBFC90FDA, %f442;
	fma.rn.f32 	%f2546, %f2544, 0fB3A22168, %f2545;
	fma.rn.f32 	%f4593, %f2544, 0fA7C234C5, %f2546;
	abs.f32 	%f444, %f442;
	setp.ltu.f32 	%p705, %f444, 0f47CE4780;
	mov.u32 	%r7359, %r7363;
	mov.f32 	%f4592, %f4593;
	@%p705 bra 	$L__BB0_713;
	setp.eq.f32 	%p706, %f444, 0f7F800000;
	@%p706 bra 	$L__BB0_712;
	mov.b32 	%r1191, %f442;
	shl.b32 	%r4595, %r1191, 8;
	or.b32  	%r1192, %r4595, -2147483648;
	mov.b64 	%rd2904, 0;
	mov.b32 	%r7356, 0;
$L__BB0_708:
	.pragma "nounroll";
	mul.wide.u32 	%rd1578, %r7356, 4;
	mov.u64 	%rd1579, __cudart_i2opi_f;
	add.s64 	%rd1580, %rd1579, %rd1578;
	ld.global.nc.u32 	%r4596, [%rd1580];
	mad.wide.u32 	%rd1581, %r4596, %r1192, %rd2904;
	shr.u64 	%rd2904, %rd1581, 32;
	add.s64 	%rd1582, %rd2, %rd1578;
	st.local.u32 	[%rd1582], %rd1581;
	add.s32 	%r7356, %r7356, 1;
	setp.ne.s32 	%p707, %r7356, 6;
	@%p707 bra 	$L__BB0_708;
	shr.u32 	%r4597, %r1191, 23;
	st.local.u32 	[%rd2+24], %rd2904;
	and.b32  	%r1195, %r4597, 31;
	and.b32  	%r4598, %r4597, 224;
	add.s32 	%r4599, %r4598, -128;
	shr.u32 	%r4600, %r4599, 5;
	mul.wide.u32 	%rd1583, %r4600, 4;
	sub.s64 	%rd274, %rd2, %rd1583;
	ld.local.u32 	%r7357, [%rd274+24];
	ld.local.u32 	%r7358, [%rd274+20];
	setp.eq.s32 	%p708, %r1195, 0;
	@%p708 bra 	$L__BB0_711;
	shf.l.wrap.b32 	%r7357, %r7358, %r7357, %r1195;
	ld.local.u32 	%r4601, [%rd274+16];
	shf.l.wrap.b32 	%r7358, %r4601, %r7358, %r1195;
$L__BB0_711:
	shr.u32 	%r4602, %r7357, 30;
	shf.l.wrap.b32 	%r4603, %r7358, %r7357, 2;
	shl.b32 	%r4604, %r7358, 2;
	shr.u32 	%r4605, %r4603, 31;
	add.s32 	%r4606, %r4605, %r4602;
	neg.s32 	%r4607, %r4606;
	setp.lt.s32 	%p709, %r1191, 0;
	selp.b32 	%r7359, %r4607, %r4606, %p709;
	xor.b32  	%r4608, %r4603, %r1191;
	shr.s32 	%r4609, %r4603, 31;
	xor.b32  	%r4610, %r4609, %r4603;
	xor.b32  	%r4611, %r4609, %r4604;
	cvt.u64.u32 	%rd1584, %r4610;
	shl.b64 	%rd1585, %rd1584, 32;
	cvt.u64.u32 	%rd1586, %r4611;
	or.b64  	%rd1587, %rd1585, %rd1586;
	cvt.rn.f64.s64 	%fd177, %rd1587;
	mul.f64 	%fd178, %fd177, 0d3BF921FB54442D19;
	cvt.rn.f32.f64 	%f2547, %fd178;
	neg.f32 	%f2548, %f2547;
	setp.lt.s32 	%p710, %r4608, 0;
	selp.f32 	%f4592, %f2548, %f2547, %p710;
	bra.uni 	$L__BB0_713;
$L__BB0_712:
	mov.f32 	%f2549, 0f00000000;
	mul.rn.f32 	%f4592, %f442, %f2549;
	mov.b32 	%r7359, 0;
$L__BB0_713:
	setp.ltu.f32 	%p711, %f444, 0f47CE4780;
	mul.rn.f32 	%f2550, %f4592, %f4592;
	and.b32  	%r4613, %r7359, 1;
	setp.eq.b32 	%p712, %r4613, 1;
	selp.f32 	%f2551, 0f3F800000, %f4592, %p712;
	fma.rn.f32 	%f2552, %f2550, %f2551, 0f00000000;
	fma.rn.f32 	%f2553, %f2550, 0f37CBAC00, 0fBAB607ED;
	selp.f32 	%f2554, %f2553, 0fB94D4153, %p712;
	selp.f32 	%f2555, 0f3D2AAABB, 0f3C0885E4, %p712;
	fma.rn.f32 	%f2556, %f2554, %f2550, %f2555;
	selp.f32 	%f2557, 0fBEFFFFFF, 0fBE2AAAA8, %p712;
	fma.rn.f32 	%f2558, %f2556, %f2550, %f2557;
	fma.rn.f32 	%f2559, %f2558, %f2552, %f2551;
	and.b32  	%r4614, %r7359, 2;
	setp.eq.s32 	%p713, %r4614, 0;
	mov.f32 	%f2560, 0f00000000;
	sub.f32 	%f2561, %f2560, %f2559;
	selp.f32 	%f448, %f2559, %f2561, %p713;
	@%p711 bra 	$L__BB0_721;
	setp.eq.f32 	%p714, %f444, 0f7F800000;
	@%p714 bra 	$L__BB0_720;
	mov.b32 	%r1204, %f442;
	shl.b32 	%r4616, %r1204, 8;
	or.b32  	%r1205, %r4616, -2147483648;
	mov.b64 	%rd2905, 0;
	mov.b32 	%r7360, 0;
$L__BB0_716:
	.pragma "nounroll";
	mul.wide.u32 	%rd1589, %r7360, 4;
	mov.u64 	%rd1590, __cudart_i2opi_f;
	add.s64 	%rd1591, %rd1590, %rd1589;
	ld.global.nc.u32 	%r4617, [%rd1591];
	mad.wide.u32 	%rd1592, %r4617, %r1205, %rd2905;
	shr.u64 	%rd2905, %rd1592, 32;
	add.s64 	%rd1593, %rd1, %rd1589;
	st.local.u32 	[%rd1593], %rd1592;
	add.s32 	%r7360, %r7360, 1;
	setp.ne.s32 	%p715, %r7360, 6;
	@%p715 bra 	$L__BB0_716;
	shr.u32 	%r4618, %r1204, 23;
	st.local.u32 	[%rd1+24], %rd2905;
	and.b32  	%r1208, %r4618, 31;
	and.b32  	%r4619, %r4618, 224;
	add.s32 	%r4620, %r4619, -128;
	shr.u32 	%r4621, %r4620, 5;
	mul.wide.u32 	%rd1594, %r4621, 4;
	sub.s64 	%rd277, %rd1, %rd1594;
	ld.local.u32 	%r7361, [%rd277+24];
	ld.local.u32 	%r7362, [%rd277+20];
	setp.eq.s32 	%p716, %r1208, 0;
	@%p716 bra 	$L__BB0_719;
	shf.l.wrap.b32 	%r7361, %r7362, %r7361, %r1208;
	ld.local.u32 	%r4622, [%rd277+16];
	shf.l.wrap.b32 	%r7362, %r4622, %r7362, %r1208;
$L__BB0_719:
	shr.u32 	%r4623, %r7361, 30;
	shf.l.wrap.b32 	%r4624, %r7362, %r7361, 2;
	shl.b32 	%r4625, %r7362, 2;
	shr.u32 	%r4626, %r4624, 31;
	add.s32 	%r4627, %r4626, %r4623;
	neg.s32 	%r4628, %r4627;
	setp.lt.s32 	%p717, %r1204, 0;
	selp.b32 	%r7363, %r4628, %r4627, %p717;
	xor.b32  	%r4629, %r4624, %r1204;
	shr.s32 	%r4630, %r4624, 31;
	xor.b32  	%r4631, %r4630, %r4624;
	xor.b32  	%r4632, %r4630, %r4625;
	cvt.u64.u32 	%rd1595, %r4631;
	shl.b64 	%rd1596, %rd1595, 32;
	cvt.u64.u32 	%rd1597, %r4632;
	or.b64  	%rd1598, %rd1596, %rd1597;
	cvt.rn.f64.s64 	%fd179, %rd1598;
	mul.f64 	%fd180, %fd179, 0d3BF921FB54442D19;
	cvt.rn.f32.f64 	%f2562, %fd180;
	neg.f32 	%f2563, %f2562;
	setp.lt.s32 	%p718, %r4629, 0;
	selp.f32 	%f4593, %f2563, %f2562, %p718;
	bra.uni 	$L__BB0_721;
$L__BB0_720:
	mov.f32 	%f2564, 0f00000000;
	mul.rn.f32 	%f4593, %f442, %f2564;
	mov.b32 	%r7363, 0;
$L__BB0_721:
	add.s32 	%r4634, %r7363, 1;
	mul.rn.f32 	%f2565, %f4593, %f4593;
	and.b32  	%r4635, %r7363, 1;
	setp.eq.b32 	%p719, %r4635, 1;
	selp.f32 	%f2566, %f4593, 0f3F800000, %p719;
	fma.rn.f32 	%f2567, %f2565, %f2566, 0f00000000;
	fma.rn.f32 	%f2568, %f2565, 0f37CBAC00, 0fBAB607ED;
	selp.f32 	%f2569, 0fB94D4153, %f2568, %p719;
	selp.f32 	%f2570, 0f3C0885E4, 0f3D2AAABB, %p719;
	fma.rn.f32 	%f2571, %f2569, %f2565, %f2570;
	selp.f32 	%f2572, 0fBE2AAAA8, 0fBEFFFFFF, %p719;
	fma.rn.f32 	%f2573, %f2571, %f2565, %f2572;
	fma.rn.f32 	%f2574, %f2573, %f2567, %f2566;
	and.b32  	%r4636, %r4634, 2;
	setp.eq.s32 	%p720, %r4636, 0;
	mov.f32 	%f2575, 0f00000000;
	sub.f32 	%f2576, %f2575, %f2574;
	selp.f32 	%f2577, %f2574, %f2576, %p720;
	fma.rn.f32 	%f452, %f448, %f2577, %f442;
	mul.f32 	%f2578, %f452, 0f3F22F983;
	cvt.rni.s32.f32 	%r7371, %f2578;
	cvt.rn.f32.s32 	%f2579, %r7371;
	fma.rn.f32 	%f2580, %f2579, 0fBFC90FDA, %f452;
	fma.rn.f32 	%f2581, %f2579, 0fB3A22168, %f2580;
	fma.rn.f32 	%f4595, %f2579, 0fA7C234C5, %f2581;
	abs.f32 	%f454, %f452;
	setp.ltu.f32 	%p721, %f454, 0f47CE4780;
	mov.u32 	%r7367, %r7371;
	mov.f32 	%f4594, %f4595;
	@%p721 bra 	$L__BB0_729;
	setp.eq.f32 	%p722, %f454, 0f7F800000;
	@%p722 bra 	$L__BB0_728;
	mov.b32 	%r1218, %f452;
	shl.b32 	%r4638, %r1218, 8;
	or.b32  	%r1219, %r4638, -2147483648;
	mov.b64 	%rd2906, 0;
	mov.b32 	%r7364, 0;
$L__BB0_724:
	.pragma "nounroll";
	mul.wide.u32 	%rd1600, %r7364, 4;
	mov.u64 	%rd1601, __cudart_i2opi_f;
	add.s64 	%rd1602, %rd1601, %rd1600;
	ld.global.nc.u32 	%r4639, [%rd1602];
	mad.wide.u32 	%rd1603, %r4639, %r1219, %rd2906;
	shr.u64 	%rd2906, %rd1603, 32;
	add.s64 	%rd1604, %rd2, %rd1600;
	st.local.u32 	[%rd1604], %rd1603;
	add.s32 	%r7364, %r7364, 1;
	setp.ne.s32 	%p723, %r7364, 6;
	@%p723 bra 	$L__BB0_724;
	shr.u32 	%r4640, %r1218, 23;
	st.local.u32 	[%rd2+24], %rd2906;
	and.b32  	%r1222, %r4640, 31;
	and.b32  	%r4641, %r4640, 224;
	add.s32 	%r4642, %r4641, -128;
	shr.u32 	%r4643, %r4642, 5;
	mul.wide.u32 	%rd1605, %r4643, 4;
	sub.s64 	%rd280, %rd2, %rd1605;
	ld.local.u32 	%r7365, [%rd280+24];
	ld.local.u32 	%r7366, [%rd280+20];
	setp.eq.s32 	%p724, %r1222, 0;
	@%p724 bra 	$L__BB0_727;
	shf.l.wrap.b32 	%r7365, %r7366, %r7365, %r1222;
	ld.local.u32 	%r4644, [%rd280+16];
	shf.l.wrap.b32 	%r7366, %r4644, %r7366, %r1222;
$L__BB0_727:
	shr.u32 	%r4645, %r7365, 30;
	shf.l.wrap.b32 	%r4646, %r7366, %r7365, 2;
	shl.b32 	%r4647, %r7366, 2;
	shr.u32 	%r4648, %r4646, 31;
	add.s32 	%r4649, %r4648, %r4645;
	neg.s32 	%r4650, %r4649;
	setp.lt.s32 	%p725, %r1218, 0;
	selp.b32 	%r7367, %r4650, %r4649, %p725;
	xor.b32  	%r4651, %r4646, %r1218;
	shr.s32 	%r4652, %r4646, 31;
	xor.b32  	%r4653, %r4652, %r4646;
	xor.b32  	%r4654, %r4652, %r4647;
	cvt.u64.u32 	%rd1606, %r4653;
	shl.b64 	%rd1607, %rd1606, 32;
	cvt.u64.u32 	%rd1608, %r4654;
	or.b64  	%rd1609, %rd1607, %rd1608;
	cvt.rn.f64.s64 	%fd181, %rd1609;
	mul.f64 	%fd182, %fd181, 0d3BF921FB54442D19;
	cvt.rn.f32.f64 	%f2582, %fd182;
	neg.f32 	%f2583, %f2582;
	setp.lt.s32 	%p726, %r4651, 0;
	selp.f32 	%f4594, %f2583, %f2582, %p726;
	bra.uni 	$L__BB0_729;
$L__BB0_728:
	mov.f32 	%f2584, 0f00000000;
	mul.rn.f32 	%f4594, %f452, %f2584;
	mov.b32 	%r7367, 0;
$L__BB0_729:
	setp.ltu.f32 	%p727, %f454, 0f47CE4780;
	mul.rn.f32 	%f2585, %f4594, %f4594;
	and.b32  	%r4656, %r7367, 1;
	setp.eq.b32 	%p728, %r4656, 1;
	selp.f32 	%f2586, 0f3F800000, %f4594, %p728;
	fma.rn.f32 	%f2587, %f2585, %f2586, 0f00000000;
	fma.rn.f32 	%f2588, %f2585, 0f37CBAC00, 0fBAB607ED;
	selp.f32 	%f2589, %f2588, 0fB94D4153, %p728;
	selp.f32 	%f2590, 0f3D2AAABB, 0f3C0885E4, %p728;
	fma.rn.f32 	%f2591, %f2589, %f2585, %f2590;
	selp.f32 	%f2592, 0fBEFFFFFF, 0fBE2AAAA8, %p728;
	fma.rn.f32 	%f2593, %f2591, %f2585, %f2592;
	fma.rn.f32 	%f2594, %f2593, %f2587, %f2586;
	and.b32  	%r4657, %r7367, 2;
	setp.eq.s32 	%p729, %r4657, 0;
	mov.f32 	%f2595, 0f00000000;
	sub.f32 	%f2596, %f2595, %f2594;
	selp.f32 	%f458, %f2594, %f2596, %p729;
	@%p727 bra 	$L__BB0_737;
	setp.eq.f32 	%p730, %f454, 0f7F800000;
	@%p730 bra 	$L__BB0_736;
	mov.b32 	%r1231, %f452;
	shl.b32 	%r4659, %r1231, 8;
	or.b32  	%r1232, %r4659, -2147483648;
	mov.b64 	%rd2907, 0;
	mov.b32 	%r7368, 0;
$L__BB0_732:
	.pragma "nounroll";
	mul.wide.u32 	%rd1611, %r7368, 4;
	mov.u64 	%rd1612, __cudart_i2opi_f;
	add.s64 	%rd1613, %rd1612, %rd1611;
	ld.global.nc.u32 	%r4660, [%rd1613];
	mad.wide.u32 	%rd1614, %r4660, %r1232, %rd2907;
	shr.u64 	%rd2907, %rd1614, 32;
	add.s64 	%rd1615, %rd1, %rd1611;
	st.local.u32 	[%rd1615], %rd1614;
	add.s32 	%r7368, %r7368, 1;
	setp.ne.s32 	%p731, %r7368, 6;
	@%p731 bra 	$L__BB0_732;
	shr.u32 	%r4661, %r1231, 23;
	st.local.u32 	[%rd1+24], %rd2907;
	and.b32  	%r1235, %r4661, 31;
	and.b32  	%r4662, %r4661, 224;
	add.s32 	%r4663, %r4662, -128;
	shr.u32 	%r4664, %r4663, 5;
	mul.wide.u32 	%rd1616, %r4664, 4;
	sub.s64 	%rd283, %rd1, %rd1616;
	ld.local.u32 	%r7369, [%rd283+24];
	ld.local.u32 	%r7370, [%rd283+20];
	setp.eq.s32 	%p732, %r1235, 0;
	@%p732 bra 	$L__BB0_735;
	shf.l.wrap.b32 	%r7369, %r7370, %r7369, %r1235;
	ld.local.u32 	%r4665, [%rd283+16];
	shf.l.wrap.b32 	%r7370, %r4665, %r7370, %r1235;
$L__BB0_735:
	shr.u32 	%r4666, %r7369, 30;
	shf.l.wrap.b32 	%r4667, %r7370, %r7369, 2;
	shl.b32 	%r4668, %r7370, 2;
	shr.u32 	%r4669, %r4667, 31;
	add.s32 	%r4670, %r4669, %r4666;
	neg.s32 	%r4671, %r4670;
	setp.lt.s32 	%p733, %r1231, 0;
	selp.b32 	%r7371, %r4671, %r4670, %p733;
	xor.b32  	%r4672, %r4667, %r1231;
	shr.s32 	%r4673, %r4667, 31;
	xor.b32  	%r4674, %r4673, %r4667;
	xor.b32  	%r4675, %r4673, %r4668;
	cvt.u64.u32 	%rd1617, %r4674;
	shl.b64 	%rd1618, %rd1617, 32;
	cvt.u64.u32 	%rd1619, %r4675;
	or.b64  	%rd1620, %rd1618, %rd1619;
	cvt.rn.f64.s64 	%fd183, %rd1620;
	mul.f64 	%fd184, %fd183, 0d3BF921FB54442D19;
	cvt.rn.f32.f64 	%f2597, %fd184;
	neg.f32 	%f2598, %f2597;
	setp.lt.s32 	%p734, %r4672, 0;
	selp.f32 	%f4595, %f2598, %f2597, %p734;
	bra.uni 	$L__BB0_737;
$L__BB0_736:
	mov.f32 	%f2599, 0f00000000;
	mul.rn.f32 	%f4595, %f452, %f2599;
	mov.b32 	%r7371, 0;
$L__BB0_737:
	add.s32 	%r4677, %r7371, 1;
	mul.rn.f32 	%f2600, %f4595, %f4595;
	and.b32  	%r4678, %r7371, 1;
	setp.eq.b32 	%p735, %r4678, 1;
	selp.f32 	%f2601, %f4595, 0f3F800000, %p735;
	fma.rn.f32 	%f2602, %f2600, %f2601, 0f00000000;
	fma.rn.f32 	%f2603, %f2600, 0f37CBAC00, 0fBAB607ED;
	selp.f32 	%f2604, 0fB94D4153, %f2603, %p735;
	selp.f32 	%f2605, 0f3C0885E4, 0f3D2AAABB, %p735;
	fma.rn.f32 	%f2606, %f2604, %f2600, %f2605;
	selp.f32 	%f2607, 0fBE2AAAA8, 0fBEFFFFFF, %p735;
	fma.rn.f32 	%f2608, %f2606, %f2600, %f2607;
	fma.rn.f32 	%f2609, %f2608, %f2602, %f2601;
	and.b32  	%r4679, %r4677, 2;
	setp.eq.s32 	%p736, %r4679, 0;
	mov.f32 	%f2610, 0f00000000;
	sub.f32 	%f2611, %f2610, %f2609;
	selp.f32 	%f2612, %f2609, %f2611, %p736;
	fma.rn.f32 	%f462, %f458, %f2612, %f452;
	mul.f32 	%f2613, %f462, 0f3F22F983;
	cvt.rni.s32.f32 	%r7379, %f2613;
	cvt.rn.f32.s32 	%f2614, %r7379;
	fma.rn.f32 	%f2615, %f2614, 0fBFC90FDA, %f462;
	fma.rn.f32 	%f2616, %f2614, 0fB3A22168, %f2615;
	fma.rn.f32 	%f4597, %f2614, 0fA7C234C5, %f2616;
	abs.f32 	%f464, %f462;
	setp.ltu.f32 	%p737, %f464, 0f47CE4780;
	mov.u32 	%r7375, %r7379;
	mov.f32 	%f4596, %f4597;
	@%p737 bra 	$L__BB0_745;
	setp.eq.f32 	%p738, %f464, 0f7F800000;
	@%p738 bra 	$L__BB0_744;
	mov.b32 	%r1245, %f462;
	shl.b32 	%r4681, %r1245, 8;
	or.b32  	%r1246, %r4681, -2147483648;
	mov.b64 	%rd2908, 0;
	mov.b32 	%r7372, 0;
$L__BB0_740:
	.pragma "nounroll";
	mul.wide.u32 	%rd1622, %r7372, 4;
	mov.u64 	%rd1623, __cudart_i2opi_f;
	add.s64 	%rd1624, %rd1623, %rd1622;
	ld.global.nc.u32 	%r4682, [%rd1624];
	mad.wide.u32 	%rd1625, %r4682, %r1246, %rd2908;
	shr.u64 	%rd2908, %rd1625, 32;
	add.s64 	%rd1626, %rd2, %rd1622;
	st.local.u32 	[%rd1626], %rd1625;
	add.s32 	%r7372, %r7372, 1;
	setp.ne.s32 	%p739, %r7372, 6;
	@%p739 bra 	$L__BB0_740;
	shr.u32 	%r4683, %r1245, 23;
	st.local.u32 	[%rd2+24], %rd2908;
	and.b32  	%r1249, %r4683, 31;
	and.b32  	%r4684, %r4683, 224;
	add.s32 	%r4685, %r4684, -128;
	shr.u32 	%r4686, %r4685, 5;
	mul.wide.u32 	%rd1627, %r4686, 4;
	sub.s64 	%rd286, %rd2, %rd1627;
	ld.local.u32 	%r7373, [%rd286+24];
	ld.local.u32 	%r7374, [%rd286+20];
	setp.eq.s32 	%p740, %r1249, 0;
	@%p740 bra 	$L__BB0_743;
	shf.l.wrap.b32 	%r7373, %r7374, %r7373, %r1249;
	ld.local.u32 	%r4687, [%rd286+16];
	shf.l.wrap.b32 	%r7374, %r4687, %r7374, %r1249;
$L__BB0_743:
	shr.u32 	%r4688, %r7373, 30;
	shf.l.wrap.b32 	%r4689, %r7374, %r7373, 2;
	shl.b32 	%r4690, %r7374, 2;
	shr.u32 	%r4691, %r4689, 31;
	add.s32 	%r4692, %r4691, %r4688;
	neg.s32 	%r4693, %r4692;
	setp.lt.s32 	%p741, %r1245, 0;
	selp.b32 	%r7375, %r4693, %r4692, %p741;
	xor.b32  	%r4694, %r4689, %r1245;
	shr.s32 	%r4695, %r4689, 31;
	xor.b32  	%r4696, %r4695, %r4689;
	xor.b32  	%r4697, %r4695, %r4690;
	cvt.u64.u32 	%rd1628, %r4696;
	shl.b64 	%rd1629, %rd1628, 32;
	cvt.u64.u32 	%rd1630, %r4697;
	or.b64  	%rd1631, %rd1629, %rd1630;
	cvt.rn.f64.s64 	%fd185, %rd1631;
	mul.f64 	%fd186, %fd185, 0d3BF921FB54442D19;
	cvt.rn.f32.f64 	%f2617, %fd186;
	neg.f32 	%f2618, %f2617;
	setp.lt.s32 	%p742, %r4694, 0;
	selp.f32 	%f4596, %f2618, %f2617, %p742;
	bra.uni 	$L__BB0_745;
$L__BB0_744:
	mov.f32 	%f2619, 0f00000000;
	mul.rn.f32 	%f4596, %f462, %f2619;
	mov.b32 	%r7375, 0;
$L__BB0_745:
	setp.ltu.f32 	%p743, %f464, 0f47CE4780;
	mul.rn.f32 	%f2620, %f4596, %f4596;
	and.b32  	%r4699, %r7375, 1;
	setp.eq.b32 	%p744, %r4699, 1;
	selp.f32 	%f2621, 0f3F800000, %f4596, %p744;
	fma.rn.f32 	%f2622, %f2620, %f2621, 0f00000000;
	fma.rn.f32 	%f2623, %f2620, 0f37CBAC00, 0fBAB607ED;
	selp.f32 	%f2624, %f2623, 0fB94D4153, %p744;
	selp.f32 	%f2625, 0f3D2AAABB, 0f3C0885E4, %p744;
	fma.rn.f32 	%f2626, %f2624, %f2620, %f2625;
	selp.f32 	%f2627, 0fBEFFFFFF, 0fBE2AAAA8, %p744;
	fma.rn.f32 	%f2628, %f2626, %f2620, %f2627;
	fma.rn.f32 	%f2629, %f2628, %f2622, %f2621;
	and.b32  	%r4700, %r7375, 2;
	setp.eq.s32 	%p745, %r4700, 0;
	mov.f32 	%f2630, 0f00000000;
	sub.f32 	%f2631, %f2630, %f2629;
	selp.f32 	%f468, %f2629, %f2631, %p745;
	@%p743 bra 	$L__BB0_753;
	setp.eq.f32 	%p746, %f464, 0f7F800000;
	@%p746 bra 	$L__BB0_752;
	mov.b32 	%r1258, %f462;
	shl.b32 	%r4702, %r1258, 8;
	or.b32  	%r1259, %r4702, -2147483648;
	mov.b64 	%rd2909, 0;
	mov.b32 	%r7376, 0;
$L__BB0_748:
	.pragma "nounroll";
	mul.wide.u32 	%rd1633, %r7376, 4;
	mov.u64 	%rd1634, __cudart_i2opi_f;
	add.s64 	%rd1635, %rd1634, %rd1633;
	ld.global.nc.u32 	%r4703, [%rd1635];
	mad.wide.u32 	%rd1636, %r4703, %r1259, %rd2909;
	shr.u64 	%rd2909, %rd1636, 32;
	add.s64 	%rd1637, %rd1, %rd1633;
	st.local.u32 	[%rd1637], %rd1636;
	add.s32 	%r7376, %r7376, 1;
	setp.ne.s32 	%p747, %r7376, 6;
	@%p747 bra 	$L__BB0_748;
	shr.u32 	%r4704, %r1258, 23;
	st.local.u32 	[%rd1+24], %rd2909;
	and.b32  	%r1262, %r4704, 31;
	and.b32  	%r4705, %r4704, 224;
	add.s32 	%r4706, %r4705, -128;
	shr.u32 	%r4707, %r4706, 5;
	mul.wide.u32 	%rd1638, %r4707, 4;
	sub.s64 	%rd289, %rd1, %rd1638;
	ld.local.u32 	%r7377, [%rd289+24];
	ld.local.u32 	%r7378, [%rd289+20];
	setp.eq.s32 	%p748, %r1262, 0;
	@%p748 bra 	$L__BB0_751;
	shf.l.wrap.b32 	%r7377, %r7378, %r7377, %r1262;
	ld.local.u32 	%r4708, [%rd289+16];
	shf.l.wrap.b32 	%r7378, %r4708, %r7378, %r1262;
$L__BB0_751:
	shr.u32 	%r4709, %r7377, 30;
	shf.l.wrap.b32 	%r4710, %r7378, %r7377, 2;
	shl.b32 	%r4711, %r7378, 2;
	shr.u32 	%r4712, %r4710, 31;
	add.s32 	%r4713, %r4712, %r4709;
	neg.s32 	%r4714, %r4713;
	setp.lt.s32 	%p749, %r1258, 0;
	selp.b32 	%r7379, %r4714, %r4713, %p749;
	xor.b32  	%r4715, %r4710, %r1258;
	shr.s32 	%r4716, %r4710, 31;
	xor.b32  	%r4717, %r4716, %r4710;
	xor.b32  	%r4718, %r4716, %r4711;
	cvt.u64.u32 	%rd1639, %r4717;
	shl.b64 	%rd1640, %rd1639, 32;
	cvt.u64.u32 	%rd1641, %r4718;
	or.b64  	%rd1642, %rd1640, %rd1641;
	cvt.rn.f64.s64 	%fd187, %rd1642;
	mul.f64 	%fd188, %fd187, 0d3BF921FB54442D19;
	cvt.rn.f32.f64 	%f2632, %fd188;
	neg.f32 	%f2633, %f2632;
	setp.lt.s32 	%p750, %r4715, 0;
	selp.f32 	%f4597, %f2633, %f2632, %p750;
	bra.uni 	$L__BB0_753;
$L__BB0_752:
	mov.f32 	%f2634, 0f00000000;
	mul.rn.f32 	%f4597, %f462, %f2634;
	mov.b32 	%r7379, 0;
$L__BB0_753:
	add.s32 	%r4720, %r7379, 1;
	mul.rn.f32 	%f2635, %f4597, %f4597;
	and.b32  	%r4721, %r7379, 1;
	setp.eq.b32 	%p751, %r4721, 1;
	selp.f32 	%f2636, %f4597, 0f3F800000, %p751;
	fma.rn.f32 	%f2637, %f2635, %f2636, 0f00000000;
	fma.rn.f32 	%f2638, %f2635, 0f37CBAC00, 0fBAB607ED;
	selp.f32 	%f2639, 0fB94D4153, %f2638, %p751;
	selp.f32 	%f2640, 0f3C0885E4, 0f3D2AAABB, %p751;
	fma.rn.f32 	%f2641, %f2639, %f2635, %f2640;
	selp.f32 	%f2642, 0fBE2AAAA8, 0fBEFFFFFF, %p751;
	fma.rn.f32 	%f2643, %f2641, %f2635, %f2642;
	fma.rn.f32 	%f2644, %f2643, %f2637, %f2636;
	and.b32  	%r4722, %r4720, 2;
	setp.eq.s32 	%p752, %r4722, 0;
	mov.f32 	%f2645, 0f00000000;
	sub.f32 	%f2646, %f2645, %f2644;
	selp.f32 	%f2647, %f2644, %f2646, %p752;
	fma.rn.f32 	%f472, %f468, %f2647, %f462;
	mul.f32 	%f2648, %f472, 0f3F22F983;
	cvt.rni.s32.f32 	%r7387, %f2648;
	cvt.rn.f32.s32 	%f2649, %r7387;
	fma.rn.f32 	%f2650, %f2649, 0fBFC90FDA, %f472;
	fma.rn.f32 	%f2651, %f2649, 0fB3A22168, %f2650;
	fma.rn.f32 	%f4599, %f2649, 0fA7C234C5, %f2651;
	abs.f32 	%f474, %f472;
	setp.ltu.f32 	%p753, %f474, 0f47CE4780;
	mov.u32 	%r7383, %r7387;
	mov.f32 	%f4598, %f4599;
	@%p753 bra 	$L__BB0_761;
	setp.eq.f32 	%p754, %f474, 0f7F800000;
	@%p754 bra 	$L__BB0_760;
	mov.b32 	%r1272, %f472;
	shl.b32 	%r4724, %r1272, 8;
	or.b32  	%r1273, %r4724, -2147483648;
	mov.b64 	%rd2910, 0;
	mov.b32 	%r7380, 0;
$L__BB0_756:
	.pragma "nounroll";
	mul.wide.u32 	%rd1644, %r7380, 4;
	mov.u64 	%rd1645, __cudart_i2opi_f;
	add.s64 	%rd1646, %rd1645, %rd1644;
	ld.global.nc.u32 	%r4725, [%rd1646];
	mad.wide.u32 	%rd1647, %r4725, %r1273, %rd2910;
	shr.u64 	%rd2910, %rd1647, 32;
	add.s64 	%rd1648, %rd2, %rd1644;
	st.local.u32 	[%rd1648], %rd1647;
	add.s32 	%r7380, %r7380, 1;
	setp.ne.s32 	%p755, %r7380, 6;
	@%p755 bra 	$L__BB0_756;
	shr.u32 	%r4726, %r1272, 23;
	st.local.u32 	[%rd2+24], %rd2910;
	and.b32  	%r1276, %r4726, 31;
	and.b32  	%r4727, %r4726, 224;
	add.s32 	%r4728, %r4727, -128;
	shr.u32 	%r4729, %r4728, 5;
	mul.wide.u32 	%rd1649, %r4729, 4;
	sub.s64 	%rd292, %rd2, %rd1649;
	ld.local.u32 	%r7381, [%rd292+24];
	ld.local.u32 	%r7382, [%rd292+20];
	setp.eq.s32 	%p756, %r1276, 0;
	@%p756 bra 	$L__BB0_759;
	shf.l.wrap.b32 	%r7381, %r7382, %r7381, %r1276;
	ld.local.u32 	%r4730, [%rd292+16];
	shf.l.wrap.b32 	%r7382, %r4730, %r7382, %r1276;
$L__BB0_759:
	shr.u32 	%r4731, %r7381, 30;
	shf.l.wrap.b32 	%r4732, %r7382, %r7381, 2;
	shl.b32 	%r4733, %r7382, 2;
	shr.u32 	%r4734, %r4732, 31;
	add.s32 	%r4735, %r4734, %r4731;
	neg.s32 	%r4736, %r4735;
	setp.lt.s32 	%p757, %r1272, 0;
	selp.b32 	%r7383, %r4736, %r4735, %p757;
	xor.b32  	%r4737, %r4732, %r1272;
	shr.s32 	%r4738, %r4732, 31;
	xor.b32  	%r4739, %r4738, %r4732;
	xor.b32  	%r4740, %r4738, %r4733;
	cvt.u64.u32 	%rd1650, %r4739;
	shl.b64 	%rd1651, %rd1650, 32;
	cvt.u64.u32 	%rd1652, %r4740;
	or.b64  	%rd1653, %rd1651, %rd1652;
	cvt.rn.f64.s64 	%fd189, %rd1653;
	mul.f64 	%fd190, %fd189, 0d3BF921FB54442D19;
	cvt.rn.f32.f64 	%f2652, %fd190;
	neg.f32 	%f2653, %f2652;
	setp.lt.s32 	%p758, %r4737, 0;
	selp.f32 	%f4598, %f2653, %f2652, %p758;
	bra.uni 	$L__BB0_761;
$L__BB0_760:
	mov.f32 	%f2654, 0f00000000;
	mul.rn.f32 	%f4598, %f472, %f2654;
	mov.b32 	%r7383, 0;
$L__BB0_761:
	setp.ltu.f32 	%p759, %f474, 0f47CE4780;
	mul.rn.f32 	%f2655, %f4598, %f4598;
	and.b32  	%r4742, %r7383, 1;
	setp.eq.b32 	%p760, %r4742, 1;
	selp.f32 	%f2656, 0f3F800000, %f4598, %p760;
	fma.rn.f32 	%f2657, %f2655, %f2656, 0f00000000;
	fma.rn.f32 	%f2658, %f2655, 0f37CBAC00, 0fBAB607ED;
	selp.f32 	%f2659, %f2658, 0fB94D4153, %p760;
	selp.f32 	%f2660, 0f3D2AAABB, 0f3C0885E4, %p760;
	fma.rn.f32 	%f2661, %f2659, %f2655, %f2660;
	selp.f32 	%f2662, 0fBEFFFFFF, 0fBE2AAAA8, %p760;
	fma.rn.f32 	%f2663, %f2661, %f2655, %f2662;
	fma.rn.f32 	%f2664, %f2663, %f2657, %f2656;
	and.b32  	%r4743, %r7383, 2;
	setp.eq.s32 	%p761, %r4743, 0;
	mov.f32 	%f2665, 0f00000000;
	sub.f32 	%f2666, %f2665, %f2664;
	selp.f32 	%f478, %f2664, %f2666, %p761;
	@%p759 bra 	$L__BB0_769;
	setp.eq.f32 	%p762, %f474, 0f7F800000;
	@%p762 bra 	$L__BB0_768;
	mov.b32 	%r1285, %f472;
	shl.b32 	%r4745, %r1285, 8;
	or.b32  	%r1286, %r4745, -2147483648;
	mov.b64 	%rd2911, 0;
	mov.b32 	%r7384, 0;
$L__BB0_764:
	.pragma "nounroll";
	mul.wide.u32 	%rd1655, %r7384, 4;
	mov.u64 	%rd1656, __cudart_i2opi_f;
	add.s64 	%rd1657, %rd1656, %rd1655;
	ld.global.nc.u32 	%r4746, [%rd1657];
	mad.wide.u32 	%rd1658, %r4746, %r1286, %rd2911;
	shr.u64 	%rd2911, %rd1658, 32;
	add.s64 	%rd1659, %rd1, %rd1655;
	st.local.u32 	[%rd1659], %rd1658;
	add.s32 	%r7384, %r7384, 1;
	setp.ne.s32 	%p763, %r7384, 6;
	@%p763 bra 	$L__BB0_764;
	shr.u32 	%r4747, %r1285, 23;
	st.local.u32 	[%rd1+24], %rd2911;
	and.b32  	%r1289, %r4747, 31;
	and.b32  	%r4748, %r4747, 224;
	add.s32 	%r4749, %r4748, -128;
	shr.u32 	%r4750, %r4749, 5;
	mul.wide.u32 	%rd1660, %r4750, 4;
	sub.s64 	%rd295, %rd1, %rd1660;
	ld.local.u32 	%r7385, [%rd295+24];
	ld.local.u32 	%r7386, [%rd295+20];
	setp.eq.s32 	%p764, %r1289, 0;
	@%p764 bra 	$L__BB0_767;
	shf.l.wrap.b32 	%r7385, %r7386, %r7385, %r1289;
	ld.local.u32 	%r4751, [%rd295+16];
	shf.l.wrap.b32 	%r7386, %r4751, %r7386, %r1289;
$L__BB0_767:
	shr.u32 	%r4752, %r7385, 30;
	shf.l.wrap.b32 	%r4753, %r7386, %r7385, 2;
	shl.b32 	%r4754, %r7386, 2;
	shr.u32 	%r4755, %r4753, 31;
	add.s32 	%r4756, %r4755, %r4752;
	neg.s32 	%r4757, %r4756;
	setp.lt.s32 	%p765, %r1285, 0;
	selp.b32 	%r7387, %r4757, %r4756, %p765;
	xor.b32  	%r4758, %r4753, %r1285;
	shr.s32 	%r4759, %r4753, 31;
	xor.b32  	%r4760, %r4759, %r4753;
	xor.b32  	%r4761, %r4759, %r4754;
	cvt.u64.u32 	%rd1661, %r4760;
	shl.b64 	%rd1662, %rd1661, 32;
	cvt.u64.u32 	%rd1663, %r4761;
	or.b64  	%rd1664, %rd1662, %rd1663;
	cvt.rn.f64.s64 	%fd191, %rd1664;
	mul.f64 	%fd192, %fd191, 0d3BF921FB54442D19;
	cvt.rn.f32.f64 	%f2667, %fd192;
	neg.f32 	%f2668, %f2667;
	setp.lt.s32 	%p766, %r4758, 0;
	selp.f32 	%f4599, %f2668, %f2667, %p766;
	bra.uni 	$L__BB0_769;
$L__BB0_768:
	mov.f32 	%f2669, 0f00000000;
	mul.rn.f32 	%f4599, %f472, %f2669;
	mov.b32 	%r7387, 0;
$L__BB0_769:
	add.s32 	%r4763, %r7387, 1;
	mul.rn.f32 	%f2670, %f4599, %f4599;
	and.b32  	%r4764, %r7387, 1;
	setp.eq.b32 	%p767, %r4764, 1;
	selp.f32 	%f2671, %f4599, 0f3F800000, %p767;
	fma.rn.f32 	%f2672, %f2670, %f2671, 0f00000000;
	fma.rn.f32 	%f2673, %f2670, 0f37CBAC00, 0fBAB607ED;
	selp.f32 	%f2674, 0fB94D4153, %f2673, %p767;
	selp.f32 	%f2675, 0f3C0885E4, 0f3D2AAABB, %p767;
	fma.rn.f32 	%f2676, %f2674, %f2670, %f2675;
	selp.f32 	%f2677, 0fBE2AAAA8, 0fBEFFFFFF, %p767;
	fma.rn.f32 	%f2678, %f2676, %f2670, %f2677;
	fma.rn.f32 	%f2679, %f2678, %f2672, %f2671;
	and.b32  	%r4765, %r4763, 2;
	setp.eq.s32 	%p768, %r4765, 0;
	mov.f32 	%f2680, 0f00000000;
	sub.f32 	%f2681, %f2680, %f2679;
	selp.f32 	%f2682, %f2679, %f2681, %p768;
	fma.rn.f32 	%f482, %f478, %f2682, %f472;
	mul.f32 	%f2683, %f482, 0f3F22F983;
	cvt.rni.s32.f32 	%r7395, %f2683;
	cvt.rn.f32.s32 	%f2684, %r7395;
	fma.rn.f32 	%f2685, %f2684, 0fBFC90FDA, %f482;
	fma.rn.f32 	%f2686, %f2684, 0fB3A22168, %f2685;
	fma.rn.f32 	%f4601, %f2684, 0fA7C234C5, %f2686;
	abs.f32 	%f484, %f482;
	setp.ltu.f32 	%p769, %f484, 0f47CE4780;
	mov.u32 	%r7391, %r7395;
	mov.f32 	%f4600, %f4601;
	@%p769 bra 	$L__BB0_777;
	setp.eq.f32 	%p770, %f484, 0f7F800000;
	@%p770 bra 	$L__BB0_776;
	mov.b32 	%r1299, %f482;
	shl.b32 	%r4767, %r1299, 8;
	or.b32  	%r1300, %r4767, -2147483648;
	mov.b64 	%rd2912, 0;
	mov.b32 	%r7388, 0;
$L__BB0_772:
	.pragma "nounroll";
	mul.wide.u32 	%rd1666, %r7388, 4;
	mov.u64 	%rd1667, __cudart_i2opi_f;
	add.s64 	%rd1668, %rd1667, %rd1666;
	ld.global.nc.u32 	%r4768, [%rd1668];
	mad.wide.u32 	%rd1669, %r4768, %r1300, %rd2912;
	shr.u64 	%rd2912, %rd1669, 32;
	add.s64 	%rd1670, %rd2, %rd1666;
	st.local.u32 	[%rd1670], %rd1669;
	add.s32 	%r7388, %r7388, 1;
	setp.ne.s32 	%p771, %r7388, 6;
	@%p771 bra 	$L__BB0_772;
	shr.u32 	%r4769, %r1299, 23;
	st.local.u32 	[%rd2+24], %rd2912;
	and.b32  	%r1303, %r4769, 31;
	and.b32  	%r4770, %r4769, 224;
	add.s32 	%r4771, %r4770, -128;
	shr.u32 	%r4772, %r4771, 5;
	mul.wide.u32 	%rd1671, %r4772, 4;
	sub.s64 	%rd298, %rd2, %rd1671;
	ld.local.u32 	%r7389, [%rd298+24];
	ld.local.u32 	%r7390, [%rd298+20];
	setp.eq.s32 	%p772, %r1303, 0;
	@%p772 bra 	$L__BB0_775;
	shf.l.wrap.b32 	%r7389, %r7390, %r7389, %r1303;
	ld.local.u32 	%r4773, [%rd298+16];
	shf.l.wrap.b32 	%r7390, %r4773, %r7390, %r1303;
$L__BB0_775:
	shr.u32 	%r4774, %r7389, 30;
	shf.l.wrap.b32 	%r4775, %r7390, %r7389, 2;
	shl.b32 	%r4776, %r7390, 2;
	shr.u32 	%r4777, %r4775, 31;
	add.s32 	%r4778, %r4777, %r4774;
	neg.s32 	%r4779, %r4778;
	setp.lt.s32 	%p773, %r1299, 0;
	selp.b32 	%r7391, %r4779, %r4778, %p773;
	xor.b32  	%r4780, %r4775, %r1299;
	shr.s32 	%r4781, %r4775, 31;
	xor.b32  	%r4782, %r4781, %r4775;
	xor.b32  	%r4783, %r4781, %r4776;
	cvt.u64.u32 	%rd1672, %r4782;
	shl.b64 	%rd1673, %rd1672, 32;
	cvt.u64.u32 	%rd1674, %r4783;
	or.b64  	%rd1675, %rd1673, %rd1674;
	cvt.rn.f64.s64 	%fd193, %rd1675;
	mul.f64 	%fd194, %fd193, 0d3BF921FB54442D19;
	cvt.rn.f32.f64 	%f2687, %fd194;
	neg.f32 	%f2688, %f2687;
	setp.lt.s32 	%p774, %r4780, 0;
	selp.f32 	%f4600, %f2688, %f2687, %p774;
	bra.uni 	$L__BB0_777;
$L__BB0_776:
	mov.f32 	%f2689, 0f00000000;
	mul.rn.f32 	%f4600, %f482, %f2689;
	mov.b32 	%r7391, 0;
$L__BB0_777:
	setp.ltu.f32 	%p775, %f484, 0f47CE4780;
	mul.rn.f32 	%f2690, %f4600, %f4600;
	and.b32  	%r4785, %r7391, 1;
	setp.eq.b32 	%p776, %r4785, 1;
	selp.f32 	%f2691, 0f3F800000, %f4600, %p776;
	fma.rn.f32 	%f2692, %f2690, %f2691, 0f00000000;
	fma.rn.f32 	%f2693, %f2690, 0f37CBAC00, 0fBAB607ED;
	selp.f32 	%f2694, %f2693, 0fB94D4153, %p776;
	selp.f32 	%f2695, 0f3D2AAABB, 0f3C0885E4, %p776;
	fma.rn.f32 	%f2696, %f2694, %f2690, %f2695;
	selp.f32 	%f2697, 0fBEFFFFFF, 0fBE2AAAA8, %p776;
	fma.rn.f32 	%f2698, %f2696, %f2690, %f2697;
	fma.rn.f32 	%f2699, %f2698, %f2692, %f2691;
	and.b32  	%r4786, %r7391, 2;
	setp.eq.s32 	%p777, %r4786, 0;
	mov.f32 	%f2700, 0f00000000;
	sub.f32 	%f2701, %f2700, %f2699;
	selp.f32 	%f488, %f2699, %f2701, %p777;
	@%p775 bra 	$L__BB0_785;
	setp.eq.f32 	%p778, %f484, 0f7F800000;
	@%p778 bra 	$L__BB0_784;
	mov.b32 	%r1312, %f482;
	shl.b32 	%r4788, %r1312, 8;
	or.b32  	%r1313, %r4788, -2147483648;
	mov.b64 	%rd2913, 0;
	mov.b32 	%r7392, 0;
$L__BB0_780:
	.pragma "nounroll";
	mul.wide.u32 	%rd1677, %r7392, 4;
	mov.u64 	%rd1678, __cudart_i2opi_f;
	add.s64 	%rd1679, %rd1678, %rd1677;
	ld.global.nc.u32 	%r4789, [%rd1679];
	mad.wide.u32 	%rd1680, %r4789, %r1313, %rd2913;
	shr.u64 	%rd2913, %rd1680, 32;
	add.s64 	%rd1681, %rd1, %rd1677;
	st.local.u32 	[%rd1681], %rd1680;
	add.s32 	%r7392, %r7392, 1;
	setp.ne.s32 	%p779, %r7392, 6;
	@%p779 bra 	$L__BB0_780;
	shr.u32 	%r4790, %r1312, 23;
	st.local.u32 	[%rd1+24], %rd2913;
	and.b32  	%r1316, %r4790, 31;
	and.b32  	%r4791, %r4790, 224;
	add.s32 	%r4792, %r4791, -128;
	shr.u32 	%r4793, %r4792, 5;
	mul.wide.u32 	%rd1682, %r4793, 4;
	sub.s64 	%rd301, %rd1, %rd1682;
	ld.local.u32 	%r7393, [%rd301+24];
	ld.local.u32 	%r7394, [%rd301+20];
	setp.eq.s32 	%p780, %r1316, 0;
	@%p780 bra 	$L__BB0_783;
	shf.l.wrap.b32 	%r7393, %r7394, %r7393, %r1316;
	ld.local.u32 	%r4794, [%rd301+16];
	shf.l.wrap.b32 	%r7394, %r4794, %r7394, %r1316;
$L__BB0_783:
	shr.u32 	%r4795, %r7393, 30;
	shf.l.wrap.b32 	%r4796, %r7394, %r7393, 2;
	shl.b32 	%r4797, %r7394, 2;
	shr.u32 	%r4798, %r4796, 31;
	add.s32 	%r4799, %r4798, %r4795;
	neg.s32 	%r4800, %r4799;
	setp.lt.s32 	%p781, %r1312, 0;
	selp.b32 	%r7395, %r4800, %r4799, %p781;
	xor.b32  	%r4801, %r4796, %r1312;
	shr.s32 	%r4802, %r4796, 31;
	xor.b32  	%r4803, %r4802, %r4796;
	xor.b32  	%r4804, %r4802, %r4797;
	cvt.u64.u32 	%rd1683, %r4803;
	shl.b64 	%rd1684, %rd1683, 32;
	cvt.u64.u32 	%rd1685, %r4804;
	or.b64  	%rd1686, %rd1684, %rd1685;
	cvt.rn.f64.s64 	%fd195, %rd1686;
	mul.f64 	%fd196, %fd195, 0d3BF921FB54442D19;
	cvt.rn.f32.f64 	%f2702, %fd196;
	neg.f32 	%f2703, %f2702;
	setp.lt.s32 	%p782, %r4801, 0;
	selp.f32 	%f4601, %f2703, %f2702, %p782;
	bra.uni 	$L__BB0_785;
$L__BB0_784:
	mov.f32 	%f2704, 0f00000000;
	mul.rn.f32 	%f4601, %f482, %f2704;
	mov.b32 	%r7395, 0;
$L__BB0_785:
	add.s32 	%r4806, %r7395, 1;
	mul.rn.f32 	%f2705, %f4601, %f4601;
	and.b32  	%r4807, %r7395, 1;
	setp.eq.b32 	%p783, %r4807, 1;
	selp.f32 	%f2706, %f4601, 0f3F800000, %p783;
	fma.rn.f32 	%f2707, %f2705, %f2706, 0f00000000;
	fma.rn.f32 	%f2708, %f2705, 0f37CBAC00, 0fBAB607ED;
	selp.f32 	%f2709, 0fB94D4153, %f2708, %p783;
	selp.f32 	%f2710, 0f3C0885E4, 0f3D2AAABB, %p783;
	fma.rn.f32 	%f2711, %f2709, %f2705, %f2710;
	selp.f32 	%f2712, 0fBE2AAAA8, 0fBEFFFFFF, %p783;
	fma.rn.f32 	%f2713, %f2711, %f2705, %f2712;
	fma.rn.f32 	%f2714, %f2713, %f2707, %f2706;
	and.b32  	%r4808, %r4806, 2;
	setp.eq.s32 	%p784, %r4808, 0;
	mov.f32 	%f2715, 0f00000000;
	sub.f32 	%f2716, %f2715, %f2714;
	selp.f32 	%f2717, %f2714, %f2716, %p784;
	fma.rn.f32 	%f492, %f488, %f2717, %f482;
	mul.f32 	%f2718, %f492, 0f3F22F983;
	cvt.rni.s32.f32 	%r7403, %f2718;
	cvt.rn.f32.s32 	%f2719, %r7403;
	fma.rn.f32 	%f2720, %f2719, 0fBFC90FDA, %f492;
	fma.rn.f32 	%f2721, %f2719, 0fB3A22168, %f2720;
	fma.rn.f32 	%f4603, %f2719, 0fA7C234C5, %f2721;
	abs.f32 	%f494, %f492;
	setp.ltu.f32 	%p785, %f494, 0f47CE4780;
	mov.u32 	%r7399, %r7403;
	mov.f32 	%f4602, %f4603;
	@%p785 bra 	$L__BB0_793;
	setp.eq.f32 	%p786, %f494, 0f7F800000;
	@%p786 bra 	$L__BB0_792;
	mov.b32 	%r1326, %f492;
	shl.b32 	%r4810, %r1326, 8;
	or.b32  	%r1327, %r4810, -2147483648;
	mov.b64 	%rd2914, 0;
	mov.b32 	%r7396, 0;
$L__BB0_788:
	.pragma "nounroll";
	mul.wide.u32 	%rd1688, %r7396, 4;
	mov.u64 	%rd1689, __cudart_i2opi_f;
	add.s64 	%rd1690, %rd1689, %rd1688;
	ld.global.nc.u32 	%r4811, [%rd1690];
	mad.wide.u32 	%rd1691, %r4811, %r1327, %rd2914;
	shr.u64 	%rd2914, %rd1691, 32;
	add.s64 	%rd1692, %rd2, %rd1688;
	st.local.u32 	[%rd1692], %rd1691;
	add.s32 	%r7396, %r7396, 1;
	setp.ne.s32 	%p787, %r7396, 6;
	@%p787 bra 	$L__BB0_788;
	shr.u32 	%r4812, %r1326, 23;
	st.local.u32 	[%rd2+24], %rd2914;
	and.b32  	%r1330, %r4812, 31;
	and.b32  	%r4813, %r4812, 224;
	add.s32 	%r4814, %r4813, -128;
	shr.u32 	%r4815, %r4814, 5;
	mul.wide.u32 	%rd1693, %r4815, 4;
	sub.s64 	%rd304, %rd2, %rd1693;
	ld.local.u32 	%r7397, [%rd304+24];
	ld.local.u32 	%r7398, [%rd304+20];
	setp.eq.s32 	%p788, %r1330, 0;
	@%p788 bra 	$L__BB0_791;
	shf.l.wrap.b32 	%r7397, %r7398, %r7397, %r1330;
	ld.local.u32 	%r4816, [%rd304+16];
	shf.l.wrap.b32 	%r7398, %r4816, %r7398, %r1330;
$L__BB0_791:
	shr.u32 	%r4817, %r7397, 30;
	shf.l.wrap.b32 	%r4818, %r7398, %r7397, 2;
	shl.b32 	%r4819, %r7398, 2;
	shr.u32 	%r4820, %r4818, 31;
	add.s32 	%r4821, %r4820, %r4817;
	neg.s32 	%r4822, %r4821;
	setp.lt.s32 	%p789, %r1326, 0;
	selp.b32 	%r7399, %r4822, %r4821, %p789;
	xor.b32  	%r4823, %r4818, %r1326;
	shr.s32 	%r4824, %r4818, 31;
	xor.b32  	%r4825, %r4824, %r4818;
	xor.b32  	%r4826, %r4824, %r4819;
	cvt.u64.u32 	%rd1694, %r4825;
	shl.b64 	%rd1695, %rd1694, 32;
	cvt.u64.u32 	%rd1696, %r4826;
	or.b64  	%rd1697, %rd1695, %rd1696;
	cvt.rn.f64.s64 	%fd197, %rd1697;
	mul.f64 	%fd198, %fd197, 0d3BF921FB54442D19;
	cvt.rn.f32.f64 	%f2722, %fd198;
	neg.f32 	%f2723, %f2722;
	setp.lt.s32 	%p790, %r4823, 0;
	selp.f32 	%f4602, %f2723, %f2722, %p790;
	bra.uni 	$L__BB0_793;
$L__BB0_792:
	mov.f32 	%f2724, 0f00000000;
	mul.rn.f32 	%f4602, %f492, %f2724;
	mov.b32 	%r7399, 0;
$L__BB0_793:
	setp.ltu.f32 	%p791, %f494, 0f47CE4780;
	mul.rn.f32 	%f2725, %f4602, %f4602;
	and.b32  	%r4828, %r7399, 1;
	setp.eq.b32 	%p792, %r4828, 1;
	selp.f32 	%f2726, 0f3F800000, %f4602, %p792;
	fma.rn.f32 	%f2727, %f2725, %f2726, 0f00000000;
	fma.rn.f32 	%f2728, %f2725, 0f37CBAC00, 0fBAB607ED;
	selp.f32 	%f2729, %f2728, 0fB94D4153, %p792;
	selp.f32 	%f2730, 0f3D2AAABB, 0f3C0885E4, %p792;
	fma.rn.f32 	%f2731, %f2729, %f2725, %f2730;
	selp.f32 	%f2732, 0fBEFFFFFF, 0fBE2AAAA8, %p792;
	fma.rn.f32 	%f2733, %f2731, %f2725, %f2732;
	fma.rn.f32 	%f2734, %f2733, %f2727, %f2726;
	and.b32  	%r4829, %r7399, 2;
	setp.eq.s32 	%p793, %r4829, 0;
	mov.f32 	%f2735, 0f00000000;
	sub.f32 	%f2736, %f2735, %f2734;
	selp.f32 	%f498, %f2734, %f2736, %p793;
	@%p791 bra 	$L__BB0_801;
	setp.eq.f32 	%p794, %f494, 0f7F800000;
	@%p794 bra 	$L__BB0_800;
	mov.b32 	%r1339, %f492;
	shl.b32 	%r4831, %r1339, 8;
	or.b32  	%r1340, %r4831, -2147483648;
	mov.b64 	%rd2915, 0;
	mov.b32 	%r7400, 0;
$L__BB0_796:
	.pragma "nounroll";
	mul.wide.u32 	%rd1699, %r7400, 4;
	mov.u64 	%rd1700, __cudart_i2opi_f;
	add.s64 	%rd1701, %rd1700, %rd1699;
	ld.global.nc.u32 	%r4832, [%rd1701];
	mad.wide.u32 	%rd1702, %r4832, %r1340, %rd2915;
	shr.u64 	%rd2915, %rd1702, 32;
	add.s64 	%rd1703, %rd1, %rd1699;
	st.local.u32 	[%rd1703], %rd1702;
	add.s32 	%r7400, %r7400, 1;
	setp.ne.s32 	%p795, %r7400, 6;
	@%p795 bra 	$L__BB0_796;
	shr.u32 	%r4833, %r1339, 23;
	st.local.u32 	[%rd1+24], %rd2915;
	and.b32  	%r1343, %r4833, 31;
	and.b32  	%r4834, %r4833, 224;
	add.s32 	%r4835, %r4834, -128;
	shr.u32 	%r4836, %r4835, 5;
	mul.wide.u32 	%rd1704, %r4836, 4;
	sub.s64 	%rd307, %rd1, %rd1704;
	ld.local.u32 	%r7401, [%rd307+24];
	ld.local.u32 	%r7402, [%rd307+20];
	setp.eq.s32 	%p796, %r1343, 0;
	@%p796 bra 	$L__BB0_799;
	shf.l.wrap.b32 	%r7401, %r7402, %r7401, %r1343;
	ld.local.u32 	%r4837, [%rd307+16];
	shf.l.wrap.b32 	%r7402, %r4837, %r7402, %r1343;
$L__BB0_799:
	shr.u32 	%r4838, %r7401, 30;
	shf.l.wrap.b32 	%r4839, %r7402, %r7401, 2;
	shl.b32 	%r4840, %r7402, 2;
	shr.u32 	%r4841, %r4839, 31;
	add.s32 	%r4842, %r4841, %r4838;
	neg.s32 	%r4843, %r4842;
	setp.lt.s32 	%p797, %r1339, 0;
	selp.b32 	%r7403, %r4843, %r4842, %p797;
	xor.b32  	%r4844, %r4839, %r1339;
	shr.s32 	%r4845, %r4839, 31;
	xor.b32  	%r4846, %r4845, %r4839;
	xor.b32  	%r4847, %r4845, %r4840;
	cvt.u64.u32 	%rd1705, %r4846;
	shl.b64 	%rd1706, %rd1705, 32;
	cvt.u64.u32 	%rd1707, %r4847;
	or.b64  	%rd1708, %rd1706, %rd1707;
	cvt.rn.f64.s64 	%fd199, %rd1708;
	mul.f64 	%fd200, %fd199, 0d3BF921FB54442D19;
	cvt.rn.f32.f64 	%f2737, %fd200;
	neg.f32 	%f2738, %f2737;
	setp.lt.s32 	%p798, %r4844, 0;
	selp.f32 	%f4603, %f2738, %f2737, %p798;
	bra.uni 	$L__BB0_801;
$L__BB0_800:
	mov.f32 	%f2739, 0f00000000;
	mul.rn.f32 	%f4603, %f492, %f2739;
	mov.b32 	%r7403, 0;
$L__BB0_801:
	add.s32 	%r4849, %r7403, 1;
	mul.rn.f32 	%f2740, %f4603, %f4603;
	and.b32  	%r4850, %r7403, 1;
	setp.eq.b32 	%p799, %r4850, 1;
	selp.f32 	%f2741, %f4603, 0f3F800000, %p799;
	fma.rn.f32 	%f2742, %f2740, %f2741, 0f00000000;
	fma.rn.f32 	%f2743, %f2740, 0f37CBAC00, 0fBAB607ED;
	selp.f32 	%f2744, 0fB94D4153, %f2743, %p799;
	selp.f32 	%f2745, 0f3C0885E4, 0f3D2AAABB, %p799;
	fma.rn.f32 	%f2746, %f2744, %f2740, %f2745;
	selp.f32 	%f2747, 0fBE2AAAA8, 0fBEFFFFFF, %p799;
	fma.rn.f32 	%f2748, %f2746, %f2740, %f2747;
	fma.rn.f32 	%f2749, %f2748, %f2742, %f2741;
	and.b32  	%r4851, %r4849, 2;
	setp.eq.s32 	%p800, %r4851, 0;
	mov.f32 	%f2750, 0f00000000;
	sub.f32 	%f2751, %f2750, %f2749;
	selp.f32 	%f2752, %f2749, %f2751, %p800;
	fma.rn.f32 	%f502, %f498, %f2752, %f492;
	mul.f32 	%f2753, %f502, 0f3F22F983;
	cvt.rni.s32.f32 	%r7411, %f2753;
	cvt.rn.f32.s32 	%f2754, %r7411;
	fma.rn.f32 	%f2755, %f2754, 0fBFC90FDA, %f502;
	fma.rn.f32 	%f2756, %f2754, 0fB3A22168, %f2755;
	fma.rn.f32 	%f4605, %f2754, 0fA7C234C5, %f2756;
	abs.f32 	%f504, %f502;
	setp.ltu.f32 	%p801, %f504, 0f47CE4780;
	mov.u32 	%r7407, %r7411;
	mov.f32 	%f4604, %f4605;
	@%p801 bra 	$L__BB0_809;
	setp.eq.f32 	%p802, %f504, 0f7F800000;
	@%p802 bra 	$L__BB0_808;
	mov.b32 	%r1353, %f502;
	shl.b32 	%r4853, %r1353, 8;
	or.b32  	%r1354, %r4853, -2147483648;
	mov.b64 	%rd2916, 0;
	mov.b32 	%r7404, 0;
$L__BB0_804:
	.pragma "nounroll";
	mul.wide.u32 	%rd1710, %r7404, 4;
	mov.u64 	%rd1711, __cudart_i2opi_f;
	add.s64 	%rd1712, %rd1711, %rd1710;
	ld.global.nc.u32 	%r4854, [%rd1712];
	mad.wide.u32 	%rd1713, %r4854, %r1354, %rd2916;
	shr.u64 	%rd2916, %rd1713, 32;
	add.s64 	%rd1714, %rd2, %rd1710;
	st.local.u32 	[%rd1714], %rd1713;
	add.s32 	%r7404, %r7404, 1;
	setp.ne.s32 	%p803, %r7404, 6;
	@%p803 bra 	$L__BB0_804;
	shr.u32 	%r4855, %r1353, 23;
	st.local.u32 	[%rd2+24], %rd2916;
	and.b32  	%r1357, %r4855, 31;
	and.b32  	%r4856, %r4855, 224;
	add.s32 	%r4857, %r4856, -128;
	shr.u32 	%r4858, %r4857, 5;
	mul.wide.u32 	%rd1715, %r4858, 4;
	sub.s64 	%rd310, %rd2, %rd1715;
	ld.local.u32 	%r7405, [%rd310+24];
	ld.local.u32 	%r7406, [%rd310+20];
	setp.eq.s32 	%p804, %r1357, 0;
	@%p804 bra 	$L__BB0_807;
	shf.l.wrap.b32 	%r7405, %r7406, %r7405, %r1357;
	ld.local.u32 	%r4859, [%rd310+16];
	shf.l.wrap.b32 	%r7406, %r4859, %r7406, %r1357;
$L__BB0_807:
	shr.u32 	%r4860, %r7405, 30;
	shf.l.wrap.b32 	%r4861, %r7406, %r7405, 2;
	shl.b32 	%r4862, %r7406, 2;
	shr.u32 	%r4863, %r4861, 31;
	add.s32 	%r4864, %r4863, %r4860;
	neg.s32 	%r4865, %r4864;
	setp.lt.s32 	%p805, %r1353, 0;
	selp.b32 	%r7407, %r4865, %r4864, %p805;
	xor.b32  	%r4866, %r4861, %r1353;
	shr.s32 	%r4867, %r4861, 31;
	xor.b32  	%r4868, %r4867, %r4861;
	xor.b32  	%r4869, %r4867, %r4862;
	cvt.u64.u32 	%rd1716, %r4868;
	shl.b64 	%rd1717, %rd1716, 32;
	cvt.u64.u32 	%rd1718, %r4869;
	or.b64  	%rd1719, %rd1717, %rd1718;
	cvt.rn.f64.s64 	%fd201, %rd1719;
	mul.f64 	%fd202, %fd201, 0d3BF921FB54442D19;
	cvt.rn.f32.f64 	%f2757, %fd202;
	neg.f32 	%f2758, %f2757;
	setp.lt.s32 	%p806, %r4866, 0;
	selp.f32 	%f4604, %f2758, %f2757, %p806;
	bra.uni 	$L__BB0_809;
$L__BB0_808:
	mov.f32 	%f2759, 0f00000000;
	mul.rn.f32 	%f4604, %f502, %f2759;
	mov.b32 	%r7407, 0;
$L__BB0_809:
	setp.ltu.f32 	%p807, %f504, 0f47CE4780;
	mul.rn.f32 	%f2760, %f4604, %f4604;
	and.b32  	%r4871, %r7407, 1;
	setp.eq.b32 	%p808, %r4871, 1;
	selp.f32 	%f2761, 0f3F800000, %f4604, %p808;
	fma.rn.f32 	%f2762, %f2760, %f2761, 0f00000000;
	fma.rn.f32 	%f2763, %f2760, 0f37CBAC00, 0fBAB607ED;
	selp.f32 	%f2764, %f2763, 0fB94D4153, %p808;
	selp.f32 	%f2765, 0f3D2AAABB, 0f3C0885E4, %p808;
	fma.rn.f32 	%f2766, %f2764, %f2760, %f2765;
	selp.f32 	%f2767, 0fBEFFFFFF, 0fBE2AAAA8, %p808;
	fma.rn.f32 	%f2768, %f2766, %f2760, %f2767;
	fma.rn.f32 	%f2769, %f2768, %f2762, %f2761;
	and.b32  	%r4872, %r7407, 2;
	setp.eq.s32 	%p809, %r4872, 0;
	mov.f32 	%f2770, 0f00000000;
	sub.f32 	%f2771, %f2770, %f2769;
	selp.f32 	%f508, %f2769, %f2771, %p809;
	@%p807 bra 	$L__BB0_817;
	setp.eq.f32 	%p810, %f504, 0f7F800000;
	@%p810 bra 	$L__BB0_816;
	mov.b32 	%r1366, %f502;
	shl.b32 	%r4874, %r1366, 8;
	or.b32  	%r1367, %r4874, -2147483648;
	mov.b64 	%rd2917, 0;
	mov.b32 	%r7408, 0;
$L__BB0_812:
	.pragma "nounroll";
	mul.wide.u32 	%rd1721, %r7408, 4;
	mov.u64 	%rd1722, __cudart_i2opi_f;
	add.s64 	%rd1723, %rd1722, %rd1721;
	ld.global.nc.u32 	%r4875, [%rd1723];
	mad.wide.u32 	%rd1724, %r4875, %r1367, %rd2917;
	shr.u64 	%rd2917, %rd1724, 32;
	add.s64 	%rd1725, %rd1, %rd1721;
	st.local.u32 	[%rd1725], %rd1724;
	add.s32 	%r7408, %r7408, 1;
	setp.ne.s32 	%p811, %r7408, 6;
	@%p811 bra 	$L__BB0_812;
	shr.u32 	%r4876, %r1366, 23;
	st.local.u32 	[%rd1+24], %rd2917;
	and.b32  	%r1370, %r4876, 31;
	and.b32  	%r4877, %r4876, 224;
	add.s32 	%r4878, %r4877, -128;
	shr.u32 	%r4879, %r4878, 5;
	mul.wide.u32 	%rd1726, %r4879, 4;
	sub.s64 	%rd313, %rd1, %rd1726;
	ld.local.u32 	%r7409, [%rd313+24];
	ld.local.u32 	%r7410, [%rd313+20];
	setp.eq.s32 	%p812, %r1370, 0;
	@%p812 bra 	$L__BB0_815;
	shf.l.wrap.b32 	%r7409, %r7410, %r7409, %r1370;
	ld.local.u32 	%r4880, [%rd313+16];
	shf.l.wrap.b32 	%r7410, %r4880, %r7410, %r1370;
$L__BB0_815:
	shr.u32 	%r4881, %r7409, 30;
	shf.l.wrap.b32 	%r4882, %r7410, %r7409, 2;
	shl.b32 	%r4883, %r7410, 2;
	shr.u32 	%r4884, %r4882, 31;
	add.s32 	%r4885, %r4884, %r4881;
	neg.s32 	%r4886, %r4885;
	setp.lt.s32 	%p813, %r1366, 0;
	selp.b32 	%r7411, %r4886, %r4885, %p813;
	xor.b32  	%r4887, %r4882, %r1366;
	shr.s32 	%r4888, %r4882, 31;
	xor.b32  	%r4889, %r4888, %r4882;
	xor.b32  	%r4890, %r4888, %r4883;
	cvt.u64.u32 	%rd1727, %r4889;
	shl.b64 	%rd1728, %rd1727, 32;
	cvt.u64.u32 	%rd1729, %r4890;
	or.b64  	%rd1730, %rd1728, %rd1729;
	cvt.rn.f64.s64 	%fd203, %rd1730;
	mul.f64 	%fd204, %fd203, 0d3BF921FB54442D19;
	cvt.rn.f32.f64 	%f2772, %fd204;
	neg.f32 	%f2773, %f2772;
	setp.lt.s32 	%p814, %r4887, 0;
	selp.f32 	%f4605, %f2773, %f2772, %p814;
	bra.uni 	$L__BB0_817;
$L__BB0_816:
	mov.f32 	%f2774, 0f00000000;
	mul.rn.f32 	%f4605, %f502, %f2774;
	mov.b32 	%r7411, 0;
$L__BB0_817:
	add.s32 	%r4892, %r7411, 1;
	mul.rn.f32 	%f2775, %f4605, %f4605;
	and.b32  	%r4893, %r7411, 1;
	setp.eq.b32 	%p815, %r4893, 1;
	selp.f32 	%f2776, %f4605, 0f3F800000, %p815;
	fma.rn.f32 	%f2777, %f2775, %f2776, 0f00000000;
	fma.rn.f32 	%f2778, %f2775, 0f37CBAC00, 0fBAB607ED;
	selp.f32 	%f2779, 0fB94D4153, %f2778, %p815;
	selp.f32 	%f2780, 0f3C0885E4, 0f3D2AAABB, %p815;
	fma.rn.f32 	%f2781, %f2779, %f2775, %f2780;
	selp.f32 	%f2782, 0fBE2AAAA8, 0fBEFFFFFF, %p815;
	fma.rn.f32 	%f2783, %f2781, %f2775, %f2782;
	fma.rn.f32 	%f2784, %f2783, %f2777, %f2776;
	and.b32  	%r4894, %r4892, 2;
	setp.eq.s32 	%p816, %r4894, 0;
	mov.f32 	%f2785, 0f00000000;
	sub.f32 	%f2786, %f2785, %f2784;
	selp.f32 	%f2787, %f2784, %f2786, %p816;
	fma.rn.f32 	%f512, %f508, %f2787, %f502;
	mul.f32 	%f2788, %f512, 0f3F22F983;
	cvt.rni.s32.f32 	%r7419, %f2788;
	cvt.rn.f32.s32 	%f2789, %r7419;
	fma.rn.f32 	%f2790, %f2789, 0fBFC90FDA, %f512;
	fma.rn.f32 	%f2791, %f2789, 0fB3A22168, %f2790;
	fma.rn.f32 	%f4607, %f2789, 0fA7C234C5, %f2791;
	abs.f32 	%f514, %f512;
	setp.ltu.f32 	%p817, %f514, 0f47CE4780;
	mov.u32 	%r7415, %r7419;
	mov.f32 	%f4606, %f4607;
	@%p817 bra 	$L__BB0_825;
	setp.eq.f32 	%p818, %f514, 0f7F800000;
	@%p818 bra 	$L__BB0_824;
	mov.b32 	%r1380, %f512;
	shl.b32 	%r4896, %r1380, 8;
	or.b32  	%r1381, %r4896, -2147483648;
	mov.b64 	%rd2918, 0;
	mov.b32 	%r7412, 0;
$L__BB0_820:
	.pragma "nounroll";
	mul.wide.u32 	%rd1732, %r7412, 4;
	mov.u64 	%rd1733, __cudart_i2opi_f;
	add.s64 	%rd1734, %rd1733, %rd1732;
	ld.global.nc.u32 	%r4897, [%rd1734];
	mad.wide.u32 	%rd1735, %r4897, %r1381, %rd2918;
	shr.u64 	%rd2918, %rd1735, 32;
	add.s64 	%rd1736, %rd2, %rd1732;
	st.local.u32 	[%rd1736], %rd1735;
	add.s32 	%r7412, %r7412, 1;
	setp.ne.s32 	%p819, %r7412, 6;
	@%p819 bra 	$L__BB0_820;
	shr.u32 	%r4898, %r1380, 23;
	st.local.u32 	[%rd2+24], %rd2918;
	and.b32  	%r1384, %r4898, 31;
	and.b32  	%r4899, %r4898, 224;
	add.s32 	%r4900, %r4899, -128;
	shr.u32 	%r4901, %r4900, 5;
	mul.wide.u32 	%rd1737, %r4901, 4;
	sub.s64 	%rd316, %rd2, %rd1737;
	ld.local.u32 	%r7413, [%rd316+24];
	ld.local.u32 	%r7414, [%rd316+20];
	setp.eq.s32 	%p820, %r1384, 0;
	@%p820 bra 	$L__BB0_823;
	shf.l.wrap.b32 	%r7413, %r7414, %r7413, %r1384;
	ld.local.u32 	%r4902, [%rd316+16];
	shf.l.wrap.b32 	%r7414, %r4902, %r7414, %r1384;
$L__BB0_823:
	shr.u32 	%r4903, %r7413, 30;
	shf.l.wrap.b32 	%r4904, %r7414, %r7413, 2;
	shl.b32 	%r4905, %r7414, 2;
	shr.u32 	%r4906, %r4904, 31;
	add.s32 	%r4907, %r4906, %r4903;
	neg.s32 	%r4908, %r4907;
	setp.lt.s32 	%p821, %r1380, 0;
	selp.b32 	%r7415, %r4908, %r4907, %p821;
	xor.b32  	%r4909, %r4904, %r1380;
	shr.s32 	%r4910, %r4904, 31;
	xor.b32  	%r4911, %r4910, %r4904;
	xor.b32  	%r4912, %r4910, %r4905;
	cvt.u64.u32 	%rd1738, %r4911;
	shl.b64 	%rd1739, %rd1738, 32;
	cvt.u64.u32 	%rd1740, %r4912;
	or.b64  	%rd1741, %rd1739, %rd1740;
	cvt.rn.f64.s64 	%fd205, %rd1741;
	mul.f64 	%fd206, %fd205, 0d3BF921FB54442D19;
	cvt.rn.f32.f64 	%f2792, %fd206;
	neg.f32 	%f2793, %f2792;
	setp.lt.s32 	%p822, %r4909, 0;
	selp.f32 	%f4606, %f2793, %f2792, %p822;
	bra.uni 	$L__BB0_825;
$L__BB0_824:
	mov.f32 	%f2794, 0f00000000;
	mul.rn.f32 	%f4606, %f512, %f2794;
	mov.b32 	%r7415, 0;
$L__BB0_825:
	setp.ltu.f32 	%p823, %f514, 0f47CE4780;
	mul.rn.f32 	%f2795, %f4606, %f4606;
	and.b32  	%r4914, %r7415, 1;
	setp.eq.b32 	%p824, %r4914, 1;
	selp.f32 	%f2796, 0f3F800000, %f4606, %p824;
	fma.rn.f32 	%f2797, %f2795, %f2796, 0f00000000;
	fma.rn.f32 	%f2798, %f2795, 0f37CBAC00, 0fBAB607ED;
	selp.f32 	%f2799, %f2798, 0fB94D4153, %p824;
	selp.f32 	%f2800, 0f3D2AAABB, 0f3C0885E4, %p824;
	fma.rn.f32 	%f2801, %f2799, %f2795, %f2800;
	selp.f32 	%f2802, 0fBEFFFFFF, 0fBE2AAAA8, %p824;
	fma.rn.f32 	%f2803, %f2801, %f2795, %f2802;
	fma.rn.f32 	%f2804, %f2803, %f2797, %f2796;
	and.b32  	%r4915, %r7415, 2;
	setp.eq.s32 	%p825, %r4915, 0;
	mov.f32 	%f2805, 0f00000000;
	sub.f32 	%f2806, %f2805, %f2804;
	selp.f32 	%f518, %f2804, %f2806, %p825;
	@%p823 bra 	$L__BB0_833;
	setp.eq.f32 	%p826, %f514, 0f7F800000;
	@%p826 bra 	$L__BB0_832;
	mov.b32 	%r1393, %f512;
	shl.b32 	%r4917, %r1393, 8;
	or.b32  	%r1394, %r4917, -2147483648;
	mov.b64 	%rd2919, 0;
	mov.b32 	%r7416, 0;
$L__BB0_828:
	.pragma "nounroll";
	mul.wide.u32 	%rd1743, %r7416, 4;
	mov.u64 	%rd1744, __cudart_i2opi_f;
	add.s64 	%rd1745, %rd1744, %rd1743;
	ld.global.nc.u32 	%r4918, [%rd1745];
	mad.wide.u32 	%rd1746, %r4918, %r1394, %rd2919;
	shr.u64 	%rd2919, %rd1746, 32;
	add.s64 	%rd1747, %rd1, %rd1743;
	st.local.u32 	[%rd1747], %rd1746;
	add.s32 	%r7416, %r7416, 1;
	setp.ne.s32 	%p827, %r7416, 6;
	@%p827 bra 	$L__BB0_828;
	shr.u32 	%r4919, %r1393, 23;
	st.local.u32 	[%rd1+24], %rd2919;
	and.b32  	%r1397, %r4919, 31;
	and.b32  	%r4920, %r4919, 224;
	add.s32 	%r4921, %r4920, -128;
	shr.u32 	%r4922, %r4921, 5;
	mul.wide.u32 	%rd1748, %r4922, 4;
	sub.s64 	%rd319, %rd1, %rd1748;
	ld.local.u32 	%r7417, [%rd319+24];
	ld.local.u32 	%r7418, [%rd319+20];
	setp.eq.s32 	%p828, %r1397, 0;
	@%p828 bra 	$L__BB0_831;
	shf.l.wrap.b32 	%r7417, %r7418, %r7417, %r1397;
	ld.local.u32 	%r4923, [%rd319+16];
	shf.l.wrap.b32 	%r7418, %r4923, %r7418, %r1397;
$L__BB0_831:
	shr.u32 	%r4924, %r7417, 30;
	shf.l.wrap.b32 	%r4925, %r7418, %r7417, 2;
	shl.b32 	%r4926, %r7418, 2;
	shr.u32 	%r4927, %r4925, 31;
	add.s32 	%r4928, %r4927, %r4924;
	neg.s32 	%r4929, %r4928;
	setp.lt.s32 	%p829, %r1393, 0;
	selp.b32 	%r7419, %r4929, %r4928, %p829;
	xor.b32  	%r4930, %r4925, %r1393;
	shr.s32 	%r4931, %r4925, 31;
	xor.b32  	%r4932, %r4931, %r4925;
	xor.b32  	%r4933, %r4931, %r4926;
	cvt.u64.u32 	%rd1749, %r4932;
	shl.b64 	%rd1750, %rd1749, 32;
	cvt.u64.u32 	%rd1751, %r4933;
	or.b64  	%rd1752, %rd1750, %rd1751;
	cvt.rn.f64.s64 	%fd207, %rd1752;
	mul.f64 	%fd208, %fd207, 0d3BF921FB54442D19;
	cvt.rn.f32.f64 	%f2807, %fd208;
	neg.f32 	%f2808, %f2807;
	setp.lt.s32 	%p830, %r4930, 0;
	selp.f32 	%f4607, %f2808, %f2807, %p830;
	bra.uni 	$L__BB0_833;
$L__BB0_832:
	mov.f32 	%f2809, 0f00000000;
	mul.rn.f32 	%f4607, %f512, %f2809;
	mov.b32 	%r7419, 0;
$L__BB0_833:
	add.s32 	%r4935, %r7419, 1;
	mul.rn.f32 	%f2810, %f4607, %f4607;
	and.b32  	%r4936, %r7419, 1;
	setp.eq.b32 	%p831, %r4936, 1;
	selp.f32 	%f2811, %f4607, 0f3F800000, %p831;
	fma.rn.f32 	%f2812, %f2810, %f2811, 0f00000000;
	fma.rn.f32 	%f2813, %f2810, 0f37CBAC00, 0fBAB607ED;
	selp.f32 	%f2814, 0fB94D4153, %f2813, %p831;
	selp.f32 	%f2815, 0f3C0885E4, 0f3D2AAABB, %p831;
	fma.rn.f32 	%f2816, %f2814, %f2810, %f2815;
	selp.f32 	%f2817, 0fBE2AAAA8, 0fBEFFFFFF, %p831;
	fma.rn.f32 	%f2818, %f2816, %f2810, %f2817;
	fma.rn.f32 	%f2819, %f2818, %f2812, %f2811;
	and.b32  	%r4937, %r4935, 2;
	setp.eq.s32 	%p832, %r4937, 0;
	mov.f32 	%f2820, 0f00000000;
	sub.f32 	%f2821, %f2820, %f2819;
	selp.f32 	%f2822, %f2819, %f2821, %p832;
	fma.rn.f32 	%f522, %f518, %f2822, %f512;
	mul.f32 	%f2823, %f522, 0f3F22F983;
	cvt.rni.s32.f32 	%r7427, %f2823;
	cvt.rn.f32.s32 	%f2824, %r7427;
	fma.rn.f32 	%f2825, %f2824, 0fBFC90FDA, %f522;
	fma.rn.f32 	%f2826, %f2824, 0fB3A22168, %f2825;
	fma.rn.f32 	%f4609, %f2824, 0fA7C234C5, %f2826;
	abs.f32 	%f524, %f522;
	setp.ltu.f32 	%p833, %f524, 0f47CE4780;
	mov.u32 	%r7423, %r7427;
	mov.f32 	%f4608, %f4609;
	@%p833 bra 	$L__BB0_841;
	setp.eq.f32 	%p834, %f524, 0f7F800000;
	@%p834 bra 	$L__BB0_840;
	mov.b32 	%r1407, %f522;
	shl.b32 	%r4939, %r1407, 8;
	or.b32  	%r1408, %r4939, -2147483648;
	mov.b64 	%rd2920, 0;
	mov.b32 	%r7420, 0;
$L__BB0_836:
	.pragma "nounroll";
	mul.wide.u32 	%rd1754, %r7420, 4;
	mov.u64 	%rd1755, __cudart_i2opi_f;
	add.s64 	%rd1756, %rd1755, %rd1754;
	ld.global.nc.u32 	%r4940, [%rd1756];
	mad.wide.u32 	%rd1757, %r4940, %r1408, %rd2920;
	shr.u64 	%rd2920, %rd1757, 32;
	add.s64 	%rd1758, %rd2, %rd1754;
	st.local.u32 	[%rd1758], %rd1757;
	add.s32 	%r7420, %r7420, 1;
	setp.ne.s32 	%p835, %r7420, 6;
	@%p835 bra 	$L__BB0_836;
	shr.u32 	%r4941, %r1407, 23;
	st.local.u32 	[%rd2+24], %rd2920;
	and.b32  	%r1411, %r4941, 31;
	and.b32  	%r4942, %r4941, 224;
	add.s32 	%r4943, %r4942, -128;
	shr.u32 	%r4944, %r4943, 5;
	mul.wide.u32 	%rd1759, %r4944, 4;
	sub.s64 	%rd322, %rd2, %rd1759;
	ld.local.u32 	%r7421, [%rd322+24];
	ld.local.u32 	%r7422, [%rd322+20];
	setp.eq.s32 	%p836, %r1411, 0;
	@%p836 bra 	$L__BB0_839;
	shf.l.wrap.b32 	%r7421, %r7422, %r7421, %r1411;
	ld.local.u32 	%r4945, [%rd322+16];
	shf.l.wrap.b32 	%r7422, %r4945, %r7422, %r1411;
$L__BB0_839:
	shr.u32 	%r4946, %r7421, 30;
	shf.l.wrap.b32 	%r4947, %r7422, %r7421, 2;
	shl.b32 	%r4948, %r7422, 2;
	shr.u32 	%r4949, %r4947, 31;
	add.s32 	%r4950, %r4949, %r4946;
	neg.s32 	%r4951, %r4950;
	setp.lt.s32 	%p837, %r1407, 0;
	selp.b32 	%r7423, %r4951, %r4950, %p837;
	xor.b32  	%r4952, %r4947, %r1407;
	shr.s32 	%r4953, %r4947, 31;
	xor.b32  	%r4954, %r4953, %r4947;
	xor.b32  	%r4955, %r4953, %r4948;
	cvt.u64.u32 	%rd1760, %r4954;
	shl.b64 	%rd1761, %rd1760, 32;
	cvt.u64.u32 	%rd1762, %r4955;
	or.b64  	%rd1763, %rd1761, %rd1762;
	cvt.rn.f64.s64 	%fd209, %rd1763;
	mul.f64 	%fd210, %fd209, 0d3BF921FB54442D19;
	cvt.rn.f32.f64 	%f2827, %fd210;
	neg.f32 	%f2828, %f2827;
	setp.lt.s32 	%p838, %r4952, 0;
	selp.f32 	%f4608, %f2828, %f2827, %p838;
	bra.uni 	$L__BB0_841;
$L__BB0_840:
	mov.f32 	%f2829, 0f00000000;
	mul.rn.f32 	%f4608, %f522, %f2829;
	mov.b32 	%r7423, 0;
$L__BB0_841:
	setp.ltu.f32 	%p839, %f524, 0f47CE4780;
	mul.rn.f32 	%f2830, %f4608, %f4608;
	and.b32  	%r4957, %r7423, 1;
	setp.eq.b32 	%p840, %r4957, 1;
	selp.f32 	%f2831, 0f3F800000, %f4608, %p840;
	fma.rn.f32 	%f2832, %f2830, %f2831, 0f00000000;
	fma.rn.f32 	%f2833, %f2830, 0f37CBAC00, 0fBAB607ED;
	selp.f32 	%f2834, %f2833, 0fB94D4153, %p840;
	selp.f32 	%f2835, 0f3D2AAABB, 0f3C0885E4, %p840;
	fma.rn.f32 	%f2836, %f2834, %f2830, %f2835;
	selp.f32 	%f2837, 0fBEFFFFFF, 0fBE2AAAA8, %p840;
	fma.rn.f32 	%f2838, %f2836, %f2830, %f2837;
	fma.rn.f32 	%f2839, %f2838, %f2832, %f2831;
	and.b32  	%r4958, %r7423, 2;
	setp.eq.s32 	%p841, %r4958, 0;
	mov.f32 	%f2840, 0f00000000;
	sub.f32 	%f2841, %f2840, %f2839;
	selp.f32 	%f528, %f2839, %f2841, %p841;
	@%p839 bra 	$L__BB0_849;
	setp.eq.f32 	%p842, %f524, 0f7F800000;
	@%p842 bra 	$L__BB0_848;
	mov.b32 	%r1420, %f522;
	shl.b32 	%r4960, %r1420, 8;
	or.b32  	%r1421, %r4960, -2147483648;
	mov.b64 	%rd2921, 0;
	mov.b32 	%r7424, 0;
$L__BB0_844:
	.pragma "nounroll";
	mul.wide.u32 	%rd1765, %r7424, 4;
	mov.u64 	%rd1766, __cudart_i2opi_f;
	add.s64 	%rd1767, %rd1766, %rd1765;
	ld.global.nc.u32 	%r4961, [%rd1767];
	mad.wide.u32 	%rd1768, %r4961, %r1421, %rd2921;
	shr.u64 	%rd2921, %rd1768, 32;
	add.s64 	%rd1769, %rd1, %rd1765;
	st.local.u32 	[%rd1769], %rd1768;
	add.s32 	%r7424, %r7424, 1;
	setp.ne.s32 	%p843, %r7424, 6;
	@%p843 bra 	$L__BB0_844;
	shr.u32 	%r4962, %r1420, 23;
	st.local.u32 	[%rd1+24], %rd2921;
	and.b32  	%r1424, %r4962, 31;
	and.b32  	%r4963, %r4962, 224;
	add.s32 	%r4964, %r4963, -128;
	shr.u32 	%r4965, %r4964, 5;
	mul.wide.u32 	%rd1770, %r4965, 4;
	sub.s64 	%rd325, %rd1, %rd1770;
	ld.local.u32 	%r7425, [%rd325+24];
	ld.local.u32 	%r7426, [%rd325+20];
	setp.eq.s32 	%p844, %r1424, 0;
	@%p844 bra 	$L__BB0_847;
	shf.l.wrap.b32 	%r7425, %r7426, %r7425, %r1424;
	ld.local.u32 	%r4966, [%rd325+16];
	shf.l.wrap.b32 	%r7426, %r4966, %r7426, %r1424;
$L__BB0_847:
	shr.u32 	%r4967, %r7425, 30;
	shf.l.wrap.b32 	%r4968, %r7426, %r7425, 2;
	shl.b32 	%r4969, %r7426, 2;
	shr.u32 	%r4970, %r4968, 31;
	add.s32 	%r4971, %r4970, %r4967;
	neg.s32 	%r4972, %r4971;
	setp.lt.s32 	%p845, %r1420, 0;
	selp.b32 	%r7427, %r4972, %r4971, %p845;
	xor.b32  	%r4973, %r4968, %r1420;
	shr.s32 	%r4974, %r4968, 31;
	xor.b32  	%r4975, %r4974, %r4968;
	xor.b32  	%r4976, %r4974, %r4969;
	cvt.u64.u32 	%rd1771, %r4975;
	shl.b64 	%rd1772, %rd1771, 32;
	cvt.u64.u32 	%rd1773, %r4976;
	or.b64  	%rd1774, %rd1772, %rd1773;
	cvt.rn.f64.s64 	%fd211, %rd1774;
	mul.f64 	%fd212, %fd211, 0d3BF921FB54442D19;
	cvt.rn.f32.f64 	%f2842, %fd212;
	neg.f32 	%f2843, %f2842;
	setp.lt.s32 	%p846, %r4973, 0;
	selp.f32 	%f4609, %f2843, %f2842, %p846;
	bra.uni 	$L__BB0_849;
$L__BB0_848:
	mov.f32 	%f2844, 0f00000000;
	mul.rn.f32 	%f4609, %f522, %f2844;
	mov.b32 	%r7427, 0;
$L__BB0_849:
	add.s32 	%r4978, %r7427, 1;
	mul.rn.f32 	%f2845, %f4609, %f4609;
	and.b32  	%r4979, %r7427, 1;
	setp.eq.b32 	%p847, %r4979, 1;
	selp.f32 	%f2846, %f4609, 0f3F800000, %p847;
	fma.rn.f32 	%f2847, %f2845, %f2846, 0f00000000;
	fma.rn.f32 	%f2848, %f2845, 0f37CBAC00, 0fBAB607ED;
	selp.f32 	%f2849, 0fB94D4153, %f2848, %p847;
	selp.f32 	%f2850, 0f3C0885E4, 0f3D2AAABB, %p847;
	fma.rn.f32 	%f2851, %f2849, %f2845, %f2850;
	selp.f32 	%f2852, 0fBE2AAAA8, 0fBEFFFFFF, %p847;
	fma.rn.f32 	%f2853, %f2851, %f2845, %f2852;
	fma.rn.f32 	%f2854, %f2853, %f2847, %f2846;
	and.b32  	%r4980, %r4978, 2;
	setp.eq.s32 	%p848, %r4980, 0;
	mov.f32 	%f2855, 0f00000000;
	sub.f32 	%f2856, %f2855, %f2854;
	selp.f32 	%f2857, %f2854, %f2856, %p848;
	fma.rn.f32 	%f532, %f528, %f2857, %f522;
	mul.f32 	%f2858, %f532, 0f3F22F983;
	cvt.rni.s32.f32 	%r7435, %f2858;
	cvt.rn.f32.s32 	%f2859, %r7435;
	fma.rn.f32 	%f2860, %f2859, 0fBFC90FDA, %f532;
	fma.rn.f32 	%f2861, %f2859, 0fB3A22168, %f2860;
	fma.rn.f32 	%f4611, %f2859, 0fA7C234C5, %f2861;
	abs.f32 	%f534, %f532;
	setp.ltu.f32 	%p849, %f534, 0f47CE4780;
	mov.u32 	%r7431, %r7435;
	mov.f32 	%f4610, %f4611;
	@%p849 bra 	$L__BB0_857;
	setp.eq.f32 	%p850, %f534, 0f7F800000;
	@%p850 bra 	$L__BB0_856;
	mov.b32 	%r1434, %f532;
	shl.b32 	%r4982, %r1434, 8;
	or.b32  	%r1435, %r4982, -2147483648;
	mov.b64 	%rd2922, 0;
	mov.b32 	%r7428, 0;
$L__BB0_852:
	.pragma "nounroll";
	mul.wide.u32 	%rd1776, %r7428, 4;
	mov.u64 	%rd1777, __cudart_i2opi_f;
	add.s64 	%rd1778, %rd1777, %rd1776;
	ld.global.nc.u32 	%r4983, [%rd1778];
	mad.wide.u32 	%rd1779, %r4983, %r1435, %rd2922;
	shr.u64 	%rd2922, %rd1779, 32;
	add.s64 	%rd1780, %rd2, %rd1776;
	st.local.u32 	[%rd1780], %rd1779;
	add.s32 	%r7428, %r7428, 1;
	setp.ne.s32 	%p851, %r7428, 6;
	@%p851 bra 	$L__BB0_852;
	shr.u32 	%r4984, %r1434, 23;
	st.local.u32 	[%rd2+24], %rd2922;
	and.b32  	%r1438, %r4984, 31;
	and.b32  	%r4985, %r4984, 224;
	add.s32 	%r4986, %r4985, -128;
	shr.u32 	%r4987, %r4986, 5;
	mul.wide.u32 	%rd1781, %r4987, 4;
	sub.s64 	%rd328, %rd2, %rd1781;
	ld.local.u32 	%r7429, [%rd328+24];
	ld.local.u32 	%r7430, [%rd328+20];
	setp.eq.s32 	%p852, %r1438, 0;
	@%p852 bra 	$L__BB0_855;
	shf.l.wrap.b32 	%r7429, %r7430, %r7429, %r1438;
	ld.local.u32 	%r4988, [%rd328+16];
	shf.l.wrap.b32 	%r7430, %r4988, %r7430, %r1438;
$L__BB0_855:
	shr.u32 	%r4989, %r7429, 30;
	shf.l.wrap.b32 	%r4990, %r7430, %r7429, 2;
	shl.b32 	%r4991, %r7430, 2;
	shr.u32 	%r4992, %r4990, 31;
	add.s32 	%r4993, %r4992, %r4989;
	neg.s32 	%r4994, %r4993;
	setp.lt.s32 	%p853, %r1434, 0;
	selp.b32 	%r7431, %r4994, %r4993, %p853;
	xor.b32  	%r4995, %r4990, %r1434;
	shr.s32 	%r4996, %r4990, 31;
	xor.b32  	%r4997, %r4996, %r4990;
	xor.b32  	%r4998, %r4996, %r4991;
	cvt.u64.u32 	%rd1782, %r4997;
	shl.b64 	%rd1783, %rd1782, 32;
	cvt.u64.u32 	%rd1784, %r4998;
	or.b64  	%rd1785, %rd1783, %rd1784;
	cvt.rn.f64.s64 	%fd213, %rd1785;
	mul.f64 	%fd214, %fd213, 0d3BF921FB54442D19;
	cvt.rn.f32.f64 	%f2862, %fd214;
	neg.f32 	%f2863, %f2862;
	setp.lt.s32 	%p854, %r4995, 0;
	selp.f32 	%f4610, %f2863, %f2862, %p854;
	bra.uni 	$L__BB0_857;
$L__BB0_856:
	mov.f32 	%f2864, 0f00000000;
	mul.rn.f32 	%f4610, %f532, %f2864;
	mov.b32 	%r7431, 0;
$L__BB0_857:
	setp.ltu.f32 	%p855, %f534, 0f47CE4780;
	mul.rn.f32 	%f2865, %f4610, %f4610;
	and.b32  	%r5000, %r7431, 1;
	setp.eq.b32 	%p856, %r5000, 1;
	selp.f32 	%f2866, 0f3F800000, %f4610, %p856;
	fma.rn.f32 	%f2867, %f2865, %f2866, 0f00000000;
	fma.rn.f32 	%f2868, %f2865, 0f37CBAC00, 0fBAB607ED;
	selp.f32 	%f2869, %f2868, 0fB94D4153, %p856;
	selp.f32 	%f2870, 0f3D2AAABB, 0f3C0885E4, %p856;
	fma.rn.f32 	%f2871, %f2869, %f2865, %f2870;
	selp.f32 	%f2872, 0fBEFFFFFF, 0fBE2AAAA8, %p856;
	fma.rn.f32 	%f2873, %f2871, %f2865, %f2872;
	fma.rn.f32 	%f2874, %f2873, %f2867, %f2866;
	and.b32  	%r5001, %r7431, 2;
	setp.eq.s32 	%p857, %r5001, 0;
	mov.f32 	%f2875, 0f00000000;
	sub.f32 	%f2876, %f2875, %f2874;
	selp.f32 	%f538, %f2874, %f2876, %p857;
	@%p855 bra 	$L__BB0_865;
	setp.eq.f32 	%p858, %f534, 0f7F800000;
	@%p858 bra 	$L__BB0_864;
	mov.b32 	%r1447, %f532;
	shl.b32 	%r5003, %r1447, 8;
	or.b32  	%r1448, %r5003, -2147483648;
	mov.b64 	%rd2923, 0;
	mov.b32 	%r7432, 0;
$L__BB0_860:
	.pragma "nounroll";
	mul.wide.u32 	%rd1787, %r7432, 4;
	mov.u64 	%rd1788, __cudart_i2opi_f;
	add.s64 	%rd1789, %rd1788, %rd1787;
	ld.global.nc.u32 	%r5004, [%rd1789];
	mad.wide.u32 	%rd1790, %r5004, %r1448, %rd2923;
	shr.u64 	%rd2923, %rd1790, 32;
	add.s64 	%rd1791, %rd1, %rd1787;
	st.local.u32 	[%rd1791], %rd1790;
	add.s32 	%r7432, %r7432, 1;
	setp.ne.s32 	%p859, %r7432, 6;
	@%p859 bra 	$L__BB0_860;
	shr.u32 	%r5005, %r1447, 23;
	st.local.u32 	[%rd1+24], %rd2923;
	and.b32  	%r1451, %r5005, 31;
	and.b32  	%r5006, %r5005, 224;
	add.s32 	%r5007, %r5006, -128;
	shr.u32 	%r5008, %r5007, 5;
	mul.wide.u32 	%rd1792, %r5008, 4;
	sub.s64 	%rd331, %rd1, %rd1792;
	ld.local.u32 	%r7433, [%rd331+24];
	ld.local.u32 	%r7434, [%rd331+20];
	setp.eq.s32 	%p860, %r1451, 0;
	@%p860 bra 	$L__BB0_863;
	shf.l.wrap.b32 	%r7433, %r7434, %r7433, %r1451;
	ld.local.u32 	%r5009, [%rd331+16];
	shf.l.wrap.b32 	%r7434, %r5009, %r7434, %r1451;
$L__BB0_863:
	shr.u32 	%r5010, %r7433, 30;
	shf.l.wrap.b32 	%r5011, %r7434, %r7433, 2;
	shl.b32 	%r5012, %r7434, 2;
	shr.u32 	%r5013, %r5011, 31;
	add.s32 	%r5014, %r5013, %r5010;
	neg.s32 	%r5015, %r5014;
	setp.lt.s32 	%p861, %r1447, 0;
	selp.b32 	%r7435, %r5015, %r5014, %p861;
	xor.b32  	%r5016, %r5011, %r1447;
	shr.s32 	%r5017, %r5011, 31;
	xor.b32  	%r5018, %r5017, %r5011;
	xor.b32  	%r5019, %r5017, %r5012;
	cvt.u64.u32 	%rd1793, %r5018;
	shl.b64 	%rd1794, %rd1793, 32;
	cvt.u64.u32 	%rd1795, %r5019;
	or.b64  	%rd1796, %rd1794, %rd1795;
	cvt.rn.f64.s64 	%fd215, %rd1796;
	mul.f64 	%fd216, %fd215, 0d3BF921FB54442D19;
	cvt.rn.f32.f64 	%f2877, %fd216;
	neg.f32 	%f2878, %f2877;
	setp.lt.s32 	%p862, %r5016, 0;
	selp.f32 	%f4611, %f2878, %f2877, %p862;
	bra.uni 	$L__BB0_865;
$L__BB0_864:
	mov.f32 	%f2879, 0f00000000;
	mul.rn.f32 	%f4611, %f532, %f2879;
	mov.b32 	%r7435, 0;
$L__BB0_865:
	add.s32 	%r5021, %r7435, 1;
	mul.rn.f32 	%f2880, %f4611, %f4611;
	and.b32  	%r5022, %r7435, 1;
	setp.eq.b32 	%p863, %r5022, 1;
	selp.f32 	%f2881, %f4611, 0f3F800000, %p863;
	fma.rn.f32 	%f2882, %f2880, %f2881, 0f00000000;
	fma.rn.f32 	%f2883, %f2880, 0f37CBAC00, 0fBAB607ED;
	selp.f32 	%f2884, 0fB94D4153, %f2883, %p863;
	selp.f32 	%f2885, 0f3C0885E4, 0f3D2AAABB, %p863;
	fma.rn.f32 	%f2886, %f2884, %f2880, %f2885;
	selp.f32 	%f2887, 0fBE2AAAA8, 0fBEFFFFFF, %p863;
	fma.rn.f32 	%f2888, %f2886, %f2880, %f2887;
	fma.rn.f32 	%f2889, %f2888, %f2882, %f2881;
	and.b32  	%r5023, %r5021, 2;
	setp.eq.s32 	%p864, %r5023, 0;
	mov.f32 	%f2890, 0f00000000;
	sub.f32 	%f2891, %f2890, %f2889;
	selp.f32 	%f2892, %f2889, %f2891, %p864;
	fma.rn.f32 	%f542, %f538, %f2892, %f532;
	mul.f32 	%f2893, %f542, 0f3F22F983;
	cvt.rni.s32.f32 	%r7443, %f2893;
	cvt.rn.f32.s32 	%f2894, %r7443;
	fma.rn.f32 	%f2895, %f2894, 0fBFC90FDA, %f542;
	fma.rn.f32 	%f2896, %f2894, 0fB3A22168, %f2895;
	fma.rn.f32 	%f4613, %f2894, 0fA7C234C5, %f2896;
	abs.f32 	%f544, %f542;
	setp.ltu.f32 	%p865, %f544, 0f47CE4780;
	mov.u32 	%r7439, %r7443;
	mov.f32 	%f4612, %f4613;
	@%p865 bra 	$L__BB0_873;
	setp.eq.f32 	%p866, %f544, 0f7F800000;
	@%p866 bra 	$L__BB0_872;
	mov.b32 	%r1461, %f542;
	shl.b32 	%r5025, %r1461, 8;
	or.b32  	%r1462, %r5025, -2147483648;
	mov.b64 	%rd2924, 0;
	mov.b32 	%r7436, 0;
$L__BB0_868:
	.pragma "nounroll";
	mul.wide.u32 	%rd1798, %r7436, 4;
	mov.u64 	%rd1799, __cudart_i2opi_f;
	add.s64 	%rd1800, %rd1799, %rd1798;
	ld.global.nc.u32 	%r5026, [%rd1800];
	mad.wide.u32 	%rd1801, %r5026, %r1462, %rd2924;
	shr.u64 	%rd2924, %rd1801, 32;
	add.s64 	%rd1802, %rd2, %rd1798;
	st.local.u32 	[%rd1802], %rd1801;
	add.s32 	%r7436, %r7436, 1;
	setp.ne.s32 	%p867, %r7436, 6;
	@%p867 bra 	$L__BB0_868;
	shr.u32 	%r5027, %r1461, 23;
	st.local.u32 	[%rd2+24], %rd2924;
	and.b32  	%r1465, %r5027, 31;
	and.b32  	%r5028, %r5027, 224;
	add.s32 	%r5029, %r5028, -128;
	shr.u32 	%r5030, %r5029, 5;
	mul.wide.u32 	%rd1803, %r5030, 4;
	sub.s64 	%rd334, %rd2, %rd1803;
	ld.local.u32 	%r7437, [%rd334+24];
	ld.local.u32 	%r7438, [%rd334+20];
	setp.eq.s32 	%p868, %r1465, 0;
	@%p868 bra 	$L__BB0_871;
	shf.l.wrap.b32 	%r7437, %r7438, %r7437, %r1465;
	ld.local.u32 	%r5031, [%rd334+16];
	shf.l.wrap.b32 	%r7438, %r5031, %r7438, %r1465;
$L__BB0_871:
	shr.u32 	%r5032, %r7437, 30;
	shf.l.wrap.b32 	%r5033, %r7438, %r7437, 2;
	shl.b32 	%r5034, %r7438, 2;
	shr.u32 	%r5035, %r5033, 31;
	add.s32 	%r5036, %r5035, %r5032;
	neg.s32 	%r5037, %r5036;
	setp.lt.s32 	%p869, %r1461, 0;
	selp.b32 	%r7439, %r5037, %r5036, %p869;
	xor.b32  	%r5038, %r5033, %r1461;
	shr.s32 	%r5039, %r5033, 31;
	xor.b32  	%r5040, %r5039, %r5033;
	xor.b32  	%r5041, %r5039, %r5034;
	cvt.u64.u32 	%rd1804, %r5040;
	shl.b64 	%rd1805, %rd1804, 32;
	cvt.u64.u32 	%rd1806, %r5041;
	or.b64  	%rd1807, %rd1805, %rd1806;
	cvt.rn.f64.s64 	%fd217, %rd1807;
	mul.f64 	%fd218, %fd217, 0d3BF921FB54442D19;
	cvt.rn.f32.f64 	%f2897, %fd218;
	neg.f32 	%f2898, %f2897;
	setp.lt.s32 	%p870, %r5038, 0;
	selp.f32 	%f4612, %f2898, %f2897, %p870;
	bra.uni 	$L__BB0_873;
$L__BB0_872:
	mov.f32 	%f2899, 0f00000000;
	mul.rn.f32 	%f4612, %f542, %f2899;
	mov.b32 	%r7439, 0;
$L__BB0_873:
	setp.ltu.f32 	%p871, %f544, 0f47CE4780;
	mul.rn.f32 	%f2900, %f4612, %f4612;
	and.b32  	%r5043, %r7439, 1;
	setp.eq.b32 	%p872, %r5043, 1;
	selp.f32 	%f2901, 0f3F800000, %f4612, %p872;
	fma.rn.f32 	%f2902, %f2900, %f2901, 0f00000000;
	fma.rn.f32 	%f2903, %f2900, 0f37CBAC00, 0fBAB607ED;
	selp.f32 	%f2904, %f2903, 0fB94D4153, %p872;
	selp.f32 	%f2905, 0f3D2AAABB, 0f3C0885E4, %p872;
	fma.rn.f32 	%f2906, %f2904, %f2900, %f2905;
	selp.f32 	%f2907, 0fBEFFFFFF, 0fBE2AAAA8, %p872;
	fma.rn.f32 	%f2908, %f2906, %f2900, %f2907;
	fma.rn.f32 	%f2909, %f2908, %f2902, %f2901;
	and.b32  	%r5044, %r7439, 2;
	setp.eq.s32 	%p873, %r5044, 0;
	mov.f32 	%f2910, 0f00000000;
	sub.f32 	%f2911, %f2910, %f2909;
	selp.f32 	%f548, %f2909, %f2911, %p873;
	@%p871 bra 	$L__BB0_881;
	setp.eq.f32 	%p874, %f544, 0f7F800000;
	@%p874 bra 	$L__BB0_880;
	mov.b32 	%r1474, %f542;
	shl.b32 	%r5046, %r1474, 8;
	or.b32  	%r1475, %r5046, -2147483648;
	mov.b64 	%rd2925, 0;
	mov.b32 	%r7440, 0;
$L__BB0_876:
	.pragma "nounroll";
	mul.wide.u32 	%rd1809, %r7440, 4;
	mov.u64 	%rd1810, __cudart_i2opi_f;
	add.s64 	%rd1811, %rd1810, %rd1809;
	ld.global.nc.u32 	%r5047, [%rd1811];
	mad.wide.u32 	%rd1812, %r5047, %r1475, %rd2925;
	shr.u64 	%rd2925, %rd1812, 32;
	add.s64 	%rd1813, %rd1, %rd1809;
	st.local.u32 	[%rd1813], %rd1812;
	add.s32 	%r7440, %r7440, 1;
	setp.ne.s32 	%p875, %r7440, 6;
	@%p875 bra 	$L__BB0_876;
	shr.u32 	%r5048, %r1474, 23;
	st.local.u32 	[%rd1+24], %rd2925;
	and.b32  	%r1478, %r5048, 31;
	and.b32  	%r5049, %r5048, 224;
	add.s32 	%r5050, %r5049, -128;
	shr.u32 	%r5051, %r5050, 5;
	mul.wide.u32 	%rd1814, %r5051, 4;
	sub.s64 	%rd337, %rd1, %rd1814;
	ld.local.u32 	%r7441, [%rd337+24];
	ld.local.u32 	%r7442, [%rd337+20];
	setp.eq.s32 	%p876, %r1478, 0;
	@%p876 bra 	$L__BB0_879;
	shf.l.wrap.b32 	%r7441, %r7442, %r7441, %r1478;
	ld.local.u32 	%r5052, [%rd337+16];
	shf.l.wrap.b32 	%r7442, %r5052, %r7442, %r1478;
$L__BB0_879:
	shr.u32 	%r5053, %r7441, 30;
	shf.l.wrap.b32 	%r5054, %r7442, %r7441, 2;
	shl.b32 	%r5055, %r7442, 2;
	shr.u32 	%r5056, %r5054, 31;
	add.s32 	%r5057, %r5056, %r5053;
	neg.s32 	%r5058, %r5057;
	setp.lt.s32 	%p877, %r1474, 0;
	selp.b32 	%r7443, %r5058, %r5057, %p877;
	xor.b32  	%r5059, %r5054, %r1474;
	shr.s32 	%r5060, %r5054, 31;
	xor.b32  	%r5061, %r5060, %r5054;
	xor.b32  	%r5062, %r5060, %r5055;
	cvt.u64.u32 	%rd1815, %r5061;
	shl.b64 	%rd1816, %rd1815, 32;
	cvt.u64.u32 	%rd1817, %r5062;
	or.b64  	%rd1818, %rd1816, %rd1817;
	cvt.rn.f64.s64 	%fd219, %rd1818;
	mul.f64 	%fd220, %fd219, 0d3BF921FB54442D19;
	cvt.rn.f32.f64 	%f2912, %fd220;
	neg.f32 	%f2913, %f2912;
	setp.lt.s32 	%p878, %r5059, 0;
	selp.f32 	%f4613, %f2913, %f2912, %p878;
	bra.uni 	$L__BB0_881;
$L__BB0_880:
	mov.f32 	%f2914, 0f00000000;
	mul.rn.f32 	%f4613, %f542, %f2914;
	mov.b32 	%r7443, 0;
$L__BB0_881:
	add.s32 	%r5064, %r7443, 1;
	mul.rn.f32 	%f2915, %f4613, %f4613;
	and.b32  	%r5065, %r7443, 1;
	setp.eq.b32 	%p879, %r5065, 1;
	selp.f32 	%f2916, %f4613, 0f3F800000, %p879;
	fma.rn.f32 	%f2917, %f2915, %f2916, 0f00000000;
	fma.rn.f32 	%f2918, %f2915, 0f37CBAC00, 0fBAB607ED;
	selp.f32 	%f2919, 0fB94D4153, %f2918, %p879;
	selp.f32 	%f2920, 0f3C0885E4, 0f3D2AAABB, %p879;
	fma.rn.f32 	%f2921, %f2919, %f2915, %f2920;
	selp.f32 	%f2922, 0fBE2AAAA8, 0fBEFFFFFF, %p879;
	fma.rn.f32 	%f2923, %f2921, %f2915, %f2922;
	fma.rn.f32 	%f2924, %f2923, %f2917, %f2916;
	and.b32  	%r5066, %r5064, 2;
	setp.eq.s32 	%p880, %r5066, 0;
	mov.f32 	%f2925, 0f00000000;
	sub.f32 	%f2926, %f2925, %f2924;
	selp.f32 	%f2927, %f2924, %f2926, %p880;
	fma.rn.f32 	%f552, %f548, %f2927, %f542;
	mul.f32 	%f2928, %f552, 0f3F22F983;
	cvt.rni.s32.f32 	%r7451, %f2928;
	cvt.rn.f32.s32 	%f2929, %r7451;
	fma.rn.f32 	%f2930, %f2929, 0fBFC90FDA, %f552;
	fma.rn.f32 	%f2931, %f2929, 0fB3A22168, %f2930;
	fma.rn.f32 	%f4615, %f2929, 0fA7C234C5, %f2931;
	abs.f32 	%f554, %f552;
	setp.ltu.f32 	%p881, %f554, 0f47CE4780;
	mov.u32 	%r7447, %r7451;
	mov.f32 	%f4614, %f4615;
	@%p881 bra 	$L__BB0_889;
	setp.eq.f32 	%p882, %f554, 0f7F800000;
	@%p882 bra 	$L__BB0_888;
	mov.b32 	%r1488, %f552;
	shl.b32 	%r5068, %r1488, 8;
	or.b32  	%r1489, %r5068, -2147483648;
	mov.b64 	%rd2926, 0;
	mov.b32 	%r7444, 0;
$L__BB0_884:
	.pragma "nounroll";
	mul.wide.u32 	%rd1820, %r7444, 4;
	mov.u64 	%rd1821, __cudart_i2opi_f;
	add.s64 	%rd1822, %rd1821, %rd1820;
	ld.global.nc.u32 	%r5069, [%rd1822];
	mad.wide.u32 	%rd1823, %r5069, %r1489, %rd2926;
	shr.u64 	%rd2926, %rd1823, 32;
	add.s64 	%rd1824, %rd2, %rd1820;
	st.local.u32 	[%rd1824], %rd1823;
	add.s32 	%r7444, %r7444, 1;
	setp.ne.s32 	%p883, %r7444, 6;
	@%p883 bra 	$L__BB0_884;
	shr.u32 	%r5070, %r1488, 23;
	st.local.u32 	[%rd2+24], %rd2926;
	and.b32  	%r1492, %r5070, 31;
	and.b32  	%r5071, %r5070, 224;
	add.s32 	%r5072, %r5071, -128;
	shr.u32 	%r5073, %r5072, 5;
	mul.wide.u32 	%rd1825, %r5073, 4;
	sub.s64 	%rd340, %rd2, %rd1825;
	ld.local.u32 	%r7445, [%rd340+24];
	ld.local.u32 	%r7446, [%rd340+20];
	setp.eq.s32 	%p884, %r1492, 0;
	@%p884 bra 	$L__BB0_887;
	shf.l.wrap.b32 	%r7445, %r7446, %r7445, %r1492;
	ld.local.u32 	%r5074, [%rd340+16];
	shf.l.wrap.b32 	%r7446, %r5074, %r7446, %r1492;
$L__BB0_887:
	shr.u32 	%r5075, %r7445, 30;
	shf.l.wrap.b32 	%r5076, %r7446, %r7445, 2;
	shl.b32 	%r5077, %r7446, 2;
	shr.u32 	%r5078, %r5076, 31;
	add.s32 	%r5079, %r5078, %r5075;
	neg.s32 	%r5080, %r5079;
	setp.lt.s32 	%p885, %r1488, 0;
	selp.b32 	%r7447, %r5080, %r5079, %p885;
	xor.b32  	%r5081, %r5076, %r1488;
	shr.s32 	%r5082, %r5076, 31;
	xor.b32  	%r5083, %r5082, %r5076;
	xor.b32  	%r5084, %r5082, %r5077;
	cvt.u64.u32 	%rd1826, %r5083;
	shl.b64 	%rd1827, %rd1826, 32;
	cvt.u64.u32 	%rd1828, %r5084;
	or.b64  	%rd1829, %rd1827, %rd1828;
	cvt.rn.f64.s64 	%fd221, %rd1829;
	mul.f64 	%fd222, %fd221, 0d3BF921FB54442D19;
	cvt.rn.f32.f64 	%f2932, %fd222;
	neg.f32 	%f2933, %f2932;
	setp.lt.s32 	%p886, %r5081, 0;
	selp.f32 	%f4614, %f2933, %f2932, %p886;
	bra.uni 	$L__BB0_889;
$L__BB0_888:
	mov.f32 	%f2934, 0f00000000;
	mul.rn.f32 	%f4614, %f552, %f2934;
	mov.b32 	%r7447, 0;
$L__BB0_889:
	setp.ltu.f32 	%p887, %f554, 0f47CE4780;
	mul.rn.f32 	%f2935, %f4614, %f4614;
	and.b32  	%r5086, %r7447, 1;
	setp.eq.b32 	%p888, %r5086, 1;
	selp.f32 	%f2936, 0f3F800000, %f4614, %p888;
	fma.rn.f32 	%f2937, %f2935, %f2936, 0f00000000;
	fma.rn.f32 	%f2938, %f2935, 0f37CBAC00, 0fBAB607ED;
	selp.f32 	%f2939, %f2938, 0fB94D4153, %p888;
	selp.f32 	%f2940, 0f3D2AAABB, 0f3C0885E4, %p888;
	fma.rn.f32 	%f2941, %f2939, %f2935, %f2940;
	selp.f32 	%f2942, 0fBEFFFFFF, 0fBE2AAAA8, %p888;
	fma.rn.f32 	%f2943, %f2941, %f2935, %f2942;
	fma.rn.f32 	%f2944, %f2943, %f2937, %f2936;
	and.b32  	%r5087, %r7447, 2;
	setp.eq.s32 	%p889, %r5087, 0;
	mov.f32 	%f2945, 0f00000000;
	sub.f32 	%f2946, %f2945, %f2944;
	selp.f32 	%f558, %f2944, %f2946, %p889;
	@%p887 bra 	$L__BB0_897;
	setp.eq.f32 	%p890, %f554, 0f7F800000;
	@%p890 bra 	$L__BB0_896;
	mov.b32 	%r1501, %f552;
	shl.b32 	%r5089, %r1501, 8;
	or.b32  	%r1502, %r5089, -2147483648;
	mov.b64 	%rd2927, 0;
	mov.b32 	%r7448, 0;
$L__BB0_892:
	.pragma "nounroll";
	mul.wide.u32 	%rd1831, %r7448, 4;
	mov.u64 	%rd1832, __cudart_i2opi_f;
	add.s64 	%rd1833, %rd1832, %rd1831;
	ld.global.nc.u32 	%r5090, [%rd1833];
	mad.wide.u32 	%rd1834, %r5090, %r1502, %rd2927;
	shr.u64 	%rd2927, %rd1834, 32;
	add.s64 	%rd1835, %rd1, %rd1831;
	st.local.u32 	[%rd1835], %rd1834;
	add.s32 	%r7448, %r7448, 1;
	setp.ne.s32 	%p891, %r7448, 6;
	@%p891 bra 	$L__BB0_892;
	shr.u32 	%r5091, %r1501, 23;
	st.local.u32 	[%rd1+24], %rd2927;
	and.b32  	%r1505, %r5091, 31;
	and.b32  	%r5092, %r5091, 224;
	add.s32 	%r5093, %r5092, -128;
	shr.u32 	%r5094, %r5093, 5;
	mul.wide.u32 	%rd1836, %r5094, 4;
	sub.s64 	%rd343, %rd1, %rd1836;
	ld.local.u32 	%r7449, [%rd343+24];
	ld.local.u32 	%r7450, [%rd343+20];
	setp.eq.s32 	%p892, %r1505, 0;
	@%p892 bra 	$L__BB0_895;
	shf.l.wrap.b32 	%r7449, %r7450, %r7449, %r1505;
	ld.local.u32 	%r5095, [%rd343+16];
	shf.l.wrap.b32 	%r7450, %r5095, %r7450, %r1505;
$L__BB0_895:
	shr.u32 	%r5096, %r7449, 30;
	shf.l.wrap.b32 	%r5097, %r7450, %r7449, 2;
	shl.b32 	%r5098, %r7450, 2;
	shr.u32 	%r5099, %r5097, 31;
	add.s32 	%r5100, %r5099, %r5096;
	neg.s32 	%r5101, %r5100;
	setp.lt.s32 	%p893, %r1501, 0;
	selp.b32 	%r7451, %r5101, %r5100, %p893;
	xor.b32  	%r5102, %r5097, %r1501;
	shr.s32 	%r5103, %r5097, 31;
	xor.b32  	%r5104, %r5103, %r5097;
	xor.b32  	%r5105, %r5103, %r5098;
	cvt.u64.u32 	%rd1837, %r5104;
	shl.b64 	%rd1838, %rd1837, 32;
	cvt.u64.u32 	%rd1839, %r5105;
	or.b64  	%rd1840, %rd1838, %rd1839;
	cvt.rn.f64.s64 	%fd223, %rd1840;
	mul.f64 	%fd224, %fd223, 0d3BF921FB54442D19;
	cvt.rn.f32.f64 	%f2947, %fd224;
	neg.f32 	%f2948, %f2947;
	setp.lt.s32 	%p894, %r5102, 0;
	selp.f32 	%f4615, %f2948, %f2947, %p894;
	bra.uni 	$L__BB0_897;
$L__BB0_896:
	mov.f32 	%f2949, 0f00000000;
	mul.rn.f32 	%f4615, %f552, %f2949;
	mov.b32 	%r7451, 0;
$L__BB0_897:
	add.s32 	%r5107, %r7451, 1;
	mul.rn.f32 	%f2950, %f4615, %f4615;
	and.b32  	%r5108, %r7451, 1;
	setp.eq.b32 	%p895, %r5108, 1;
	selp.f32 	%f2951, %f4615, 0f3F800000, %p895;
	fma.rn.f32 	%f2952, %f2950, %f2951, 0f00000000;
	fma.rn.f32 	%f2953, %f2950, 0f37CBAC00, 0fBAB607ED;
	selp.f32 	%f2954, 0fB94D4153, %f2953, %p895;
	selp.f32 	%f2955, 0f3C0885E4, 0f3D2AAABB, %p895;
	fma.rn.f32 	%f2956, %f2954, %f2950, %f2955;
	selp.f32 	%f2957, 0fBE2AAAA8, 0fBEFFFFFF, %p895;
	fma.rn.f32 	%f2958, %f2956, %f2950, %f2957;
	fma.rn.f32 	%f2959, %f2958, %f2952, %f2951;
	and.b32  	%r5109, %r5107, 2;
	setp.eq.s32 	%p896, %r5109, 0;
	mov.f32 	%f2960, 0f00000000;
	sub.f32 	%f2961, %f2960, %f2959;
	selp.f32 	%f2962, %f2959, %f2961, %p896;
	fma.rn.f32 	%f562, %f558, %f2962, %f552;
	mul.f32 	%f2963, %f562, 0f3F22F983;
	cvt.rni.s32.f32 	%r7459, %f2963;
	cvt.rn.f32.s32 	%f2964, %r7459;
	fma.rn.f32 	%f2965, %f2964, 0fBFC90FDA, %f562;
	fma.rn.f32 	%f2966, %f2964, 0fB3A22168, %f2965;
	fma.rn.f32 	%f4617, %f2964, 0fA7C234C5, %f2966;
	abs.f32 	%f564, %f562;
	setp.ltu.f32 	%p897, %f564, 0f47CE4780;
	mov.u32 	%r7455, %r7459;
	mov.f32 	%f4616, %f4617;
	@%p897 bra 	$L__BB0_905;
	setp.eq.f32 	%p898, %f564, 0f7F800000;
	@%p898 bra 	$L__BB0_904;
	mov.b32 	%r1515, %f562;
	shl.b32 	%r5111, %r1515, 8;
	or.b32  	%r1516, %r5111, -2147483648;
	mov.b64 	%rd2928, 0;
	mov.b32 	%r7452, 0;
$L__BB0_900:
	.pragma "nounroll";
	mul.wide.u32 	%rd1842, %r7452, 4;
	mov.u64 	%rd1843, __cudart_i2opi_f;
	add.s64 	%rd1844, %rd1843, %rd1842;
	ld.global.nc.u32 	%r5112, [%rd1844];
	mad.wide.u32 	%rd1845, %r5112, %r1516, %rd2928;
	shr.u64 	%rd2928, %rd1845, 32;
	add.s64 	%rd1846, %rd2, %rd1842;
	st.local.u32 	[%rd1846], %rd1845;
	add.s32 	%r7452, %r7452, 1;
	setp.ne.s32 	%p899, %r7452, 6;
	@%p899 bra 	$L__BB0_900;
	shr.u32 	%r5113, %r1515, 23;
	st.local.u32 	[%rd2+24], %rd2928;
	and.b32  	%r1519, %r5113, 31;
	and.b32  	%r5114, %r5113, 224;
	add.s32 	%r5115, %r5114, -128;
	shr.u32 	%r5116, %r5115, 5;
	mul.wide.u32 	%rd1847, %r5116, 4;
	sub.s64 	%rd346, %rd2, %rd1847;
	ld.local.u32 	%r7453, [%rd346+24];
	ld.local.u32 	%r7454, [%rd346+20];
	setp.eq.s32 	%p900, %r1519, 0;
	@%p900 bra 	$L__BB0_903;
	shf.l.wrap.b32 	%r7453, %r7454, %r7453, %r1519;
	ld.local.u32 	%r5117, [%rd346+16];
	shf.l.wrap.b32 	%r7454, %r5117, %r7454, %r1519;
$L__BB0_903:
	shr.u32 	%r5118, %r7453, 30;
	shf.l.wrap.b32 	%r5119, %r7454, %r7453, 2;
	shl.b32 	%r5120, %r7454, 2;
	shr.u32 	%r5121, %r5119, 31;
	add.s32 	%r5122, %r5121, %r5118;
	neg.s32 	%r5123, %r5122;
	setp.lt.s32 	%p901, %r1515, 0;
	selp.b32 	%r7455, %r5123, %r5122, %p901;
	xor.b32  	%r5124, %r5119, %r1515;
	shr.s32 	%r5125, %r5119, 31;
	xor.b32  	%r5126, %r5125, %r5119;
	xor.b32  	%r5127, %r5125, %r5120;
	cvt.u64.u32 	%rd1848, %r5126;
	shl.b64 	%rd1849, %rd1848, 32;
	cvt.u64.u32 	%rd1850, %r5127;
	or.b64  	%rd1851, %rd1849, %rd1850;
	cvt.rn.f64.s64 	%fd225, %rd1851;
	mul.f64 	%fd226, %fd225, 0d3BF921FB54442D19;
	cvt.rn.f32.f64 	%f2967, %fd226;
	neg.f32 	%f2968, %f2967;
	setp.lt.s32 	%p902, %r5124, 0;
	selp.f32 	%f4616, %f2968, %f2967, %p902;
	bra.uni 	$L__BB0_905;
$L__BB0_904:
	mov.f32 	%f2969, 0f00000000;
	mul.rn.f32 	%f4616, %f562, %f2969;
	mov.b32 	%r7455, 0;
$L__BB0_905:
	setp.ltu.f32 	%p903, %f564, 0f47CE4780;
	mul.rn.f32 	%f2970, %f4616, %f4616;
	and.b32  	%r5129, %r7455, 1;
	setp.eq.b32 	%p904, %r5129, 1;
	selp.f32 	%f2971, 0f3F800000, %f4616, %p904;
	fma.rn.f32 	%f2972, %f2970, %f2971, 0f00000000;
	fma.rn.f32 	%f2973, %f2970, 0f37CBAC00, 0fBAB607ED;
	selp.f32 	%f2974, %f2973, 0fB94D4153, %p904;
	selp.f32 	%f2975, 0f3D2AAABB, 0f3C0885E4, %p904;
	fma.rn.f32 	%f2976, %f2974, %f2970, %f2975;
	selp.f32 	%f2977, 0fBEFFFFFF, 0fBE2AAAA8, %p904;
	fma.rn.f32 	%f2978, %f2976, %f2970, %f2977;
	fma.rn.f32 	%f2979, %f2978, %f2972, %f2971;
	and.b32  	%r5130, %r7455, 2;
	setp.eq.s32 	%p905, %r5130, 0;
	mov.f32 	%f2980, 0f00000000;
	sub.f32 	%f2981, %f2980, %f2979;
	selp.f32 	%f568, %f2979, %f2981, %p905;
	@%p903 bra 	$L__BB0_913;
	setp.eq.f32 	%p906, %f564, 0f7F800000;
	@%p906 bra 	$L__BB0_912;
	mov.b32 	%r1528, %f562;
	shl.b32 	%r5132, %r1528, 8;
	or.b32  	%r1529, %r5132, -2147483648;
	mov.b64 	%rd2929, 0;
	mov.b32 	%r7456, 0;
$L__BB0_908:
	.pragma "nounroll";
	mul.wide.u32 	%rd1853, %r7456, 4;
	mov.u64 	%rd1854, __cudart_i2opi_f;
	add.s64 	%rd1855, %rd1854, %rd1853;
	ld.global.nc.u32 	%r5133, [%rd1855];
	mad.wide.u32 	%rd1856, %r5133, %r1529, %rd2929;
	shr.u64 	%rd2929, %rd1856, 32;
	add.s64 	%rd1857, %rd1, %rd1853;
	st.local.u32 	[%rd1857], %rd1856;
	add.s32 	%r7456, %r7456, 1;
	setp.ne.s32 	%p907, %r7456, 6;
	@%p907 bra 	$L__BB0_908;
	shr.u32 	%r5134, %r1528, 23;
	st.local.u32 	[%rd1+24], %rd2929;
	and.b32  	%r1532, %r5134, 31;
	and.b32  	%r5135, %r5134, 224;
	add.s32 	%r5136, %r5135, -128;
	shr.u32 	%r5137, %r5136, 5;
	mul.wide.u32 	%rd1858, %r5137, 4;
	sub.s64 	%rd349, %rd1, %rd1858;
	ld.local.u32 	%r7457, [%rd349+24];
	ld.local.u32 	%r7458, [%rd349+20];
	setp.eq.s32 	%p908, %r1532, 0;
	@%p908 bra 	$L__BB0_911;
	shf.l.wrap.b32 	%r7457, %r7458, %r7457, %r1532;
	ld.local.u32 	%r5138, [%rd349+16];
	shf.l.wrap.b32 	%r7458, %r5138, %r7458, %r1532;
$L__BB0_911:
	shr.u32 	%r5139, %r7457, 30;
	shf.l.wrap.b32 	%r5140, %r7458, %r7457, 2;
	shl.b32 	%r5141, %r7458, 2;
	shr.u32 	%r5142, %r5140, 31;
	add.s32 	%r5143, %r5142, %r5139;
	neg.s32 	%r5144, %r5143;
	setp.lt.s32 	%p909, %r1528, 0;
	selp.b32 	%r7459, %r5144, %r5143, %p909;
	xor.b32  	%r5145, %r5140, %r1528;
	shr.s32 	%r5146, %r5140, 31;
	xor.b32  	%r5147, %r5146, %r5140;
	xor.b32  	%r5148, %r5146, %r5141;
	cvt.u64.u32 	%rd1859, %r5147;
	shl.b64 	%rd1860, %rd1859, 32;
	cvt.u64.u32 	%rd1861, %r5148;
	or.b64  	%rd1862, %rd1860, %rd1861;
	cvt.rn.f64.s64 	%fd227, %rd1862;
	mul.f64 	%fd228, %fd227, 0d3BF921FB54442D19;
	cvt.rn.f32.f64 	%f2982, %fd228;
	neg.f32 	%f2983, %f2982;
	setp.lt.s32 	%p910, %r5145, 0;
	selp.f32 	%f4617, %f2983, %f2982, %p910;
	bra.uni 	$L__BB0_913;
$L__BB0_912:
	mov.f32 	%f2984, 0f00000000;
	mul.rn.f32 	%f4617, %f562, %f2984;
	mov.b32 	%r7459, 0;
$L__BB0_913:
	add.s32 	%r5150, %r7459, 1;
	mul.rn.f32 	%f2985, %f4617, %f4617;
	and.b32  	%r5151, %r7459, 1;
	setp.eq.b32 	%p911, %r5151, 1;
	selp.f32 	%f2986, %f4617, 0f3F800000, %p911;
	fma.rn.f32 	%f2987, %f2985, %f2986, 0f00000000;
	fma.rn.f32 	%f2988, %f2985, 0f37CBAC00, 0fBAB607ED;
	selp.f32 	%f2989, 0fB94D4153, %f2988, %p911;
	selp.f32 	%f2990, 0f3C0885E4, 0f3D2AAABB, %p911;
	fma.rn.f32 	%f2991, %f2989, %f2985, %f2990;
	selp.f32 	%f2992, 0fBE2AAAA8, 0fBEFFFFFF, %p911;
	fma.rn.f32 	%f2993, %f2991, %f2985, %f2992;
	fma.rn.f32 	%f2994, %f2993, %f2987, %f2986;
	and.b32  	%r5152, %r5150, 2;
	setp.eq.s32 	%p912, %r5152, 0;
	mov.f32 	%f2995, 0f00000000;
	sub.f32 	%f2996, %f2995, %f2994;
	selp.f32 	%f2997, %f2994, %f2996, %p912;
	fma.rn.f32 	%f572, %f568, %f2997, %f562;
	mul.f32 	%f2998, %f572, 0f3F22F983;
	cvt.rni.s32.f32 	%r7467, %f2998;
	cvt.rn.f32.s32 	%f2999, %r7467;
	fma.rn.f32 	%f3000, %f2999, 0fBFC90FDA, %f572;
	fma.rn.f32 	%f3001, %f2999, 0fB3A22168, %f3000;
	fma.rn.f32 	%f4619, %f2999, 0fA7C234C5, %f3001;
	abs.f32 	%f574, %f572;
	setp.ltu.f32 	%p913, %f574, 0f47CE4780;
	mov.u32 	%r7463, %r7467;
	mov.f32 	%f4618, %f4619;
	@%p913 bra 	$L__BB0_921;
	setp.eq.f32 	%p914, %f574, 0f7F800000;
	@%p914 bra 	$L__BB0_920;
	mov.b32 	%r1542, %f572;
	shl.b32 	%r5154, %r1542, 8;
	or.b32  	%r1543, %r5154, -2147483648;
	mov.b64 	%rd2930, 0;
	mov.b32 	%r7460, 0;
$L__BB0_916:
	.pragma "nounroll";
	mul.wide.u32 	%rd1864, %r7460, 4;
	mov.u64 	%rd1865, __cudart_i2opi_f;
	add.s64 	%rd1866, %rd1865, %rd1864;
	ld.global.nc.u32 	%r5155, [%rd1866];
	mad.wide.u32 	%rd1867, %r5155, %r1543, %rd2930;
	shr.u64 	%rd2930, %rd1867, 32;
	add.s64 	%rd1868, %rd2, %rd1864;
	st.local.u32 	[%rd1868], %rd1867;
	add.s32 	%r7460, %r7460, 1;
	setp.ne.s32 	%p915, %r7460, 6;
	@%p915 bra 	$L__BB0_916;
	shr.u32 	%r5156, %r1542, 23;
	st.local.u32 	[%rd2+24], %rd2930;
	and.b32  	%r1546, %r5156, 31;
	and.b32  	%r5157, %r5156, 224;
	add.s32 	%r5158, %r5157, -128;
	shr.u32 	%r5159, %r5158, 5;
	mul.wide.u32 	%rd1869, %r5159, 4;
	sub.s64 	%rd352, %rd2, %rd1869;
	ld.local.u32 	%r7461, [%rd352+24];
	ld.local.u32 	%r7462, [%rd352+20];
	setp.eq.s32 	%p916, %r1546, 0;
	@%p916 bra 	$L__BB0_919;
	shf.l.wrap.b32 	%r7461, %r7462, %r7461, %r1546;
	ld.local.u32 	%r5160, [%rd352+16];
	shf.l.wrap.b32 	%r7462, %r5160, %r7462, %r1546;
$L__BB0_919:
	shr.u32 	%r5161, %r7461, 30;
	shf.l.wrap.b32 	%r5162, %r7462, %r7461, 2;
	shl.b32 	%r5163, %r7462, 2;
	shr.u32 	%r5164, %r5162, 31;
	add.s32 	%r5165, %r5164, %r5161;
	neg.s32 	%r5166, %r5165;
	setp.lt.s32 	%p917, %r1542, 0;
	selp.b32 	%r7463, %r5166, %r5165, %p917;
	xor.b32  	%r5167, %r5162, %r1542;
	shr.s32 	%r5168, %r5162, 31;
	xor.b32  	%r5169, %r5168, %r5162;
	xor.b32  	%r5170, %r5168, %r5163;
	cvt.u64.u32 	%rd1870, %r5169;
	shl.b64 	%rd1871, %rd1870, 32;
	cvt.u64.u32 	%rd1872, %r5170;
	or.b64  	%rd1873, %rd1871, %rd1872;
	cvt.rn.f64.s64 	%fd229, %rd1873;
	mul.f64 	%fd230, %fd229, 0d3BF921FB54442D19;
	cvt.rn.f32.f64 	%f3002, %fd230;
	neg.f32 	%f3003, %f3002;
	setp.lt.s32 	%p918, %r5167, 0;
	selp.f32 	%f4618, %f3003, %f3002, %p918;
	bra.uni 	$L__BB0_921;
$L__BB0_920:
	mov.f32 	%f3004, 0f00000000;
	mul.rn.f32 	%f4618, %f572, %f3004;
	mov.b32 	%r7463, 0;
$L__BB0_921:
	setp.ltu.f32 	%p919, %f574, 0f47CE4780;
	mul.rn.f32 	%f3005, %f4618, %f4618;
	and.b32  	%r5172, %r7463, 1;
	setp.eq.b32 	%p920, %r5172, 1;
	selp.f32 	%f3006, 0f3F800000, %f4618, %p920;
	fma.rn.f32 	%f3007, %f3005, %f3006, 0f00000000;
	fma.rn.f32 	%f3008, %f3005, 0f37CBAC00, 0fBAB607ED;
	selp.f32 	%f3009, %f3008, 0fB94D4153, %p920;
	selp.f32 	%f3010, 0f3D2AAABB, 0f3C0885E4, %p920;
	fma.rn.f32 	%f3011, %f3009, %f3005, %f3010;
	selp.f32 	%f3012, 0fBEFFFFFF, 0fBE2AAAA8, %p920;
	fma.rn.f32 	%f3013, %f3011, %f3005, %f3012;
	fma.rn.f32 	%f3014, %f3013, %f3007, %f3006;
	and.b32  	%r5173, %r7463, 2;
	setp.eq.s32 	%p921, %r5173, 0;
	mov.f32 	%f3015, 0f00000000;
	sub.f32 	%f3016, %f3015, %f3014;
	selp.f32 	%f578, %f3014, %f3016, %p921;
	@%p919 bra 	$L__BB0_929;
	setp.eq.f32 	%p922, %f574, 0f7F800000;
	@%p922 bra 	$L__BB0_928;
	mov.b32 	%r1555, %f572;
	shl.b32 	%r5175, %r1555, 8;
	or.b32  	%r1556, %r5175, -2147483648;
	mov.b64 	%rd2931, 0;
	mov.b32 	%r7464, 0;
$L__BB0_924:
	.pragma "nounroll";
	mul.wide.u32 	%rd1875, %r7464, 4;
	mov.u64 	%rd1876, __cudart_i2opi_f;
	add.s64 	%rd1877, %rd1876, %rd1875;
	ld.global.nc.u32 	%r5176, [%rd1877];
	mad.wide.u32 	%rd1878, %r5176, %r1556, %rd2931;
	shr.u64 	%rd2931, %rd1878, 32;
	add.s64 	%rd1879, %rd1, %rd1875;
	st.local.u32 	[%rd1879], %rd1878;
	add.s32 	%r7464, %r7464, 1;
	setp.ne.s32 	%p923, %r7464, 6;
	@%p923 bra 	$L__BB0_924;
	shr.u32 	%r5177, %r1555, 23;
	st.local.u32 	[%rd1+24], %rd2931;
	and.b32  	%r1559, %r5177, 31;
	and.b32  	%r5178, %r5177, 224;
	add.s32 	%r5179, %r5178, -128;
	shr.u32 	%r5180, %r5179, 5;
	mul.wide.u32 	%rd1880, %r5180, 4;
	sub.s64 	%rd355, %rd1, %rd1880;
	ld.local.u32 	%r7465, [%rd355+24];
	ld.local.u32 	%r7466, [%rd355+20];
	setp.eq.s32 	%p924, %r1559, 0;
	@%p924 bra 	$L__BB0_927;
	shf.l.wrap.b32 	%r7465, %r7466, %r7465, %r1559;
	ld.local.u32 	%r5181, [%rd355+16];
	shf.l.wrap.b32 	%r7466, %r5181, %r7466, %r1559;
$L__BB0_927:
	shr.u32 	%r5182, %r7465, 30;
	shf.l.wrap.b32 	%r5183, %r7466, %r7465, 2;
	shl.b32 	%r5184, %r7466, 2;
	shr.u32 	%r5185, %r5183, 31;
	add.s32 	%r5186, %r5185, %r5182;
	neg.s32 	%r5187, %r5186;
	setp.lt.s32 	%p925, %r1555, 0;
	selp.b32 	%r7467, %r5187, %r5186, %p925;
	xor.b32  	%r5188, %r5183, %r1555;
	shr.s32 	%r5189, %r5183, 31;
	xor.b32  	%r5190, %r5189, %r5183;
	xor.b32  	%r5191, %r5189, %r5184;
	cvt.u64.u32 	%rd1881, %r5190;
	shl.b64 	%rd1882, %rd1881, 32;
	cvt.u64.u32 	%rd1883, %r5191;
	or.b64  	%rd1884, %rd1882, %rd1883;
	cvt.rn.f64.s64 	%fd231, %rd1884;
	mul.f64 	%fd232, %fd231, 0d3BF921FB54442D19;
	cvt.rn.f32.f64 	%f3017, %fd232;
	neg.f32 	%f3018, %f3017;
	setp.lt.s32 	%p926, %r5188, 0;
	selp.f32 	%f4619, %f3018, %f3017, %p926;
	bra.uni 	$L__BB0_929;
$L__BB0_928:
	mov.f32 	%f3019, 0f00000000;
	mul.rn.f32 	%f4619, %f572, %f3019;
	mov.b32 	%r7467, 0;
$L__BB0_929:
	add.s32 	%r5193, %r7467, 1;
	mul.rn.f32 	%f3020, %f4619, %f4619;
	and.b32  	%r5194, %r7467, 1;
	setp.eq.b32 	%p927, %r5194, 1;
	selp.f32 	%f3021, %f4619, 0f3F800000, %p927;
	fma.rn.f32 	%f3022, %f3020, %f3021, 0f00000000;
	fma.rn.f32 	%f3023, %f3020, 0f37CBAC00, 0fBAB607ED;
	selp.f32 	%f3024, 0fB94D4153, %f3023, %p927;
	selp.f32 	%f3025, 0f3C0885E4, 0f3D2AAABB, %p927;
	fma.rn.f32 	%f3026, %f3024, %f3020, %f3025;
	selp.f32 	%f3027, 0fBE2AAAA8, 0fBEFFFFFF, %p927;
	fma.rn.f32 	%f3028, %f3026, %f3020, %f3027;
	fma.rn.f32 	%f3029, %f3028, %f3022, %f3021;
	and.b32  	%r5195, %r5193, 2;
	setp.eq.s32 	%p928, %r5195, 0;
	mov.f32 	%f3030, 0f00000000;
	sub.f32 	%f3031, %f3030, %f3029;
	selp.f32 	%f3032, %f3029, %f3031, %p928;
	fma.rn.f32 	%f582, %f578, %f3032, %f572;
	mul.f32 	%f3033, %f582, 0f3F22F983;
	cvt.rni.s32.f32 	%r7475, %f3033;
	cvt.rn.f32.s32 	%f3034, %r7475;
	fma.rn.f32 	%f3035, %f3034, 0fBFC90FDA, %f582;
	fma.rn.f32 	%f3036, %f3034, 0fB3A22168, %f3035;
	fma.rn.f32 	%f4621, %f3034, 0fA7C234C5, %f3036;
	abs.f32 	%f584, %f582;
	setp.ltu.f32 	%p929, %f584, 0f47CE4780;
	mov.u32 	%r7471, %r7475;
	mov.f32 	%f4620, %f4621;
	@%p929 bra 	$L__BB0_937;
	setp.eq.f32 	%p930, %f584, 0f7F800000;
	@%p930 bra 	$L__BB0_936;
	mov.b32 	%r1569, %f582;
	shl.b32 	%r5197, %r1569, 8;
	or.b32  	%r1570, %r5197, -2147483648;
	mov.b64 	%rd2932, 0;
	mov.b32 	%r7468, 0;
$L__BB0_932:
	.pragma "nounroll";
	mul.wide.u32 	%rd1886, %r7468, 4;
	mov.u64 	%rd1887, __cudart_i2opi_f;
	add.s64 	%rd1888, %rd1887, %rd1886;
	ld.global.nc.u32 	%r5198, [%rd1888];
	mad.wide.u32 	%rd1889, %r5198, %r1570, %rd2932;
	shr.u64 	%rd2932, %rd1889, 32;
	add.s64 	%rd1890, %rd2, %rd1886;
	st.local.u32 	[%rd1890], %rd1889;
	add.s32 	%r7468, %r7468, 1;
	setp.ne.s32 	%p931, %r7468, 6;
	@%p931 bra 	$L__BB0_932;
	shr.u32 	%r5199, %r1569, 23;
	st.local.u32 	[%rd2+24], %rd2932;
	and.b32  	%r1573, %r5199, 31;
	and.b32  	%r5200, %r5199, 224;
	add.s32 	%r5201, %r5200, -128;
	shr.u32 	%r5202, %r5201, 5;
	mul.wide.u32 	%rd1891, %r5202, 4;
	sub.s64 	%rd358, %rd2, %rd1891;
	ld.local.u32 	%r7469, [%rd358+24];
	ld.local.u32 	%r7470, [%rd358+20];
	setp.eq.s32 	%p932, %r1573, 0;
	@%p932 bra 	$L__BB0_935;
	shf.l.wrap.b32 	%r7469, %r7470, %r7469, %r1573;
	ld.local.u32 	%r5203, [%rd358+16];
	shf.l.wrap.b32 	%r7470, %r5203, %r7470, %r1573;
$L__BB0_935:
	shr.u32 	%r5204, %r7469, 30;
	shf.l.wrap.b32 	%r5205, %r7470, %r7469, 2;
	shl.b32 	%r5206, %r7470, 2;
	shr.u32 	%r5207, %r5205, 31;
	add.s32 	%r5208, %r5207, %r5204;
	neg.s32 	%r5209, %r5208;
	setp.lt.s32 	%p933, %r1569, 0;
	selp.b32 	%r7471, %r5209, %r5208, %p933;
	xor.b32  	%r5210, %r5205, %r1569;
	shr.s32 	%r5211, %r5205, 31;
	xor.b32  	%r5212, %r5211, %r5205;
	xor.b32  	%r5213, %r5211, %r5206;
	cvt.u64.u32 	%rd1892, %r5212;
	shl.b64 	%rd1893, %rd1892, 32;
	cvt.u64.u32 	%rd1894, %r5213;
	or.b64  	%rd1895, %rd1893, %rd1894;
	cvt.rn.f64.s64 	%fd233, %rd1895;
	mul.f64 	%fd234, %fd233, 0d3BF921FB54442D19;
	cvt.rn.f32.f64 	%f3037, %fd234;
	neg.f32 	%f3038, %f3037;
	setp.lt.s32 	%p934, %r5210, 0;
	selp.f32 	%f4620, %f3038, %f3037, %p934;
	bra.uni 	$L__BB0_937;
$L__BB0_936:
	mov.f32 	%f3039, 0f00000000;
	mul.rn.f32 	%f4620, %f582, %f3039;
	mov.b32 	%r7471, 0;
$L__BB0_937:
	setp.ltu.f32 	%p935, %f584, 0f47CE4780;
	mul.rn.f32 	%f3040, %f4620, %f4620;
	and.b32  	%r5215, %r7471, 1;
	setp.eq.b32 	%p936, %r5215, 1;
	selp.f32 	%f3041, 0f3F800000, %f4620, %p936;
	fma.rn.f32 	%f3042, %f3040, %f3041, 0f00000000;
	fma.rn.f32 	%f3043, %f3040, 0f37CBAC00, 0fBAB607ED;
	selp.f32 	%f3044, %f3043, 0fB94D4153, %p936;
	selp.f32 	%f3045, 0f3D2AAABB, 0f3C0885E4, %p936;
	fma.rn.f32 	%f3046, %f3044, %f3040, %f3045;
	selp.f32 	%f3047, 0fBEFFFFFF, 0fBE2AAAA8, %p936;
	fma.rn.f32 	%f3048, %f3046, %f3040, %f3047;
	fma.rn.f32 	%f3049, %f3048, %f3042, %f3041;
	and.b32  	%r5216, %r7471, 2;
	setp.eq.s32 	%p937, %r5216, 0;
	mov.f32 	%f3050, 0f00000000;
	sub.f32 	%f3051, %f3050, %f3049;
	selp.f32 	%f588, %f3049, %f3051, %p937;
	@%p935 bra 	$L__BB0_945;
	setp.eq.f32 	%p938, %f584, 0f7F800000;
	@%p938 bra 	$L__BB0_944;
	mov.b32 	%r1582, %f582;
	shl.b32 	%r5218, %r1582, 8;
	or.b32  	%r1583, %r5218, -2147483648;
	mov.b64 	%rd2933, 0;
	mov.b32 	%r7472, 0;
$L__BB0_940:
	.pragma "nounroll";
	mul.wide.u32 	%rd1897, %r7472, 4;
	mov.u64 	%rd1898, __cudart_i2opi_f;
	add.s64 	%rd1899, %rd1898, %rd1897;
	ld.global.nc.u32 	%r5219, [%rd1899];
	mad.wide.u32 	%rd1900, %r5219, %r1583, %rd2933;
	shr.u64 	%rd2933, %rd1900, 32;
	add.s64 	%rd1901, %rd1, %rd1897;
	st.local.u32 	[%rd1901], %rd1900;
	add.s32 	%r7472, %r7472, 1;
	setp.ne.s32 	%p939, %r7472, 6;
	@%p939 bra 	$L__BB0_940;
	shr.u32 	%r5220, %r1582, 23;
	st.local.u32 	[%rd1+24], %rd2933;
	and.b32  	%r1586, %r5220, 31;
	and.b32  	%r5221, %r5220, 224;
	add.s32 	%r5222, %r5221, -128;
	shr.u32 	%r5223, %r5222, 5;
	mul.wide.u32 	%rd1902, %r5223, 4;
	sub.s64 	%rd361, %rd1, %rd1902;
	ld.local.u32 	%r7473, [%rd361+24];
	ld.local.u32 	%r7474, [%rd361+20];
	setp.eq.s32 	%p940, %r1586, 0;
	@%p940 bra 	$L__BB0_943;
	shf.l.wrap.b32 	%r7473, %r7474, %r7473, %r1586;
	ld.local.u32 	%r5224, [%rd361+16];
	shf.l.wrap.b32 	%r7474, %r5224, %r7474, %r1586;
$L__BB0_943:
	shr.u32 	%r5225, %r7473, 30;
	shf.l.wrap.b32 	%r5226, %r7474, %r7473, 2;
	shl.b32 	%r5227, %r7474, 2;
	shr.u32 	%r5228, %r5226, 31;
	add.s32 	%r5229, %r5228, %r5225;
	neg.s32 	%r5230, %r5229;
	setp.lt.s32 	%p941, %r1582, 0;
	selp.b32 	%r7475, %r5230, %r5229, %p941;
	xor.b32  	%r5231, %r5226, %r1582;
	shr.s32 	%r5232, %r5226, 31;
	xor.b32  	%r5233, %r5232, %r5226;
	xor.b32  	%r5234, %r5232, %r5227;
	cvt.u64.u32 	%rd1903, %r5233;
	shl.b64 	%rd1904, %rd1903, 32;
	cvt.u64.u32 	%rd1905, %r5234;
	or.b64  	%rd1906, %rd1904, %rd1905;
	cvt.rn.f64.s64 	%fd235, %rd1906;
	mul.f64 	%fd236, %fd235, 0d3BF921FB54442D19;
	cvt.rn.f32.f64 	%f3052, %fd236;
	neg.f32 	%f3053, %f3052;
	setp.lt.s32 	%p942, %r5231, 0;
	selp.f32 	%f4621, %f3053, %f3052, %p942;
	bra.uni 	$L__BB0_945;
$L__BB0_944:
	mov.f32 	%f3054, 0f00000000;
	mul.rn.f32 	%f4621, %f582, %f3054;
	mov.b32 	%r7475, 0;
$L__BB0_945:
	add.s32 	%r5236, %r7475, 1;
	mul.rn.f32 	%f3055, %f4621, %f4621;
	and.b32  	%r5237, %r7475, 1;
	setp.eq.b32 	%p943, %r5237, 1;
	selp.f32 	%f3056, %f4621, 0f3F800000, %p943;
	fma.rn.f32 	%f3057, %f3055, %f3056, 0f00000000;
	fma.rn.f32 	%f3058, %f3055, 0f37CBAC00, 0fBAB607ED;
	selp.f32 	%f3059, 0fB94D4153, %f3058, %p943;
	selp.f32 	%f3060, 0f3C0885E4, 0f3D2AAABB, %p943;
	fma.rn.f32 	%f3061, %f3059, %f3055, %f3060;
	selp.f32 	%f3062, 0fBE2AAAA8, 0fBEFFFFFF, %p943;
	fma.rn.f32 	%f3063, %f3061, %f3055, %f3062;
	fma.rn.f32 	%f3064, %f3063, %f3057, %f3056;
	and.b32  	%r5238, %r5236, 2;
	setp.eq.s32 	%p944, %r5238, 0;
	mov.f32 	%f3065, 0f00000000;
	sub.f32 	%f3066, %f3065, %f3064;
	selp.f32 	%f3067, %f3064, %f3066, %p944;
	fma.rn.f32 	%f592, %f588, %f3067, %f582;
	mul.f32 	%f3068, %f592, 0f3F22F983;
	cvt.rni.s32.f32 	%r7483, %f3068;
	cvt.rn.f32.s32 	%f3069, %r7483;
	fma.rn.f32 	%f3070, %f3069, 0fBFC90FDA, %f592;
	fma.rn.f32 	%f3071, %f3069, 0fB3A22168, %f3070;
	fma.rn.f32 	%f4623, %f3069, 0fA7C234C5, %f3071;
	abs.f32 	%f594, %f592;
	setp.ltu.f32 	%p945, %f594, 0f47CE4780;
	mov.u32 	%r7479, %r7483;
	mov.f32 	%f4622, %f4623;
	@%p945 bra 	$L__BB0_953;
	setp.eq.f32 	%p946, %f594, 0f7F800000;
	@%p946 bra 	$L__BB0_952;
	mov.b32 	%r1596, %f592;
	shl.b32 	%r5240, %r1596, 8;
	or.b32  	%r1597, %r5240, -2147483648;
	mov.b64 	%rd2934, 0;
	mov.b32 	%r7476, 0;
$L__BB0_948:
	.pragma "nounroll";
	mul.wide.u32 	%rd1908, %r7476, 4;
	mov.u64 	%rd1909, __cudart_i2opi_f;
	add.s64 	%rd1910, %rd1909, %rd1908;
	ld.global.nc.u32 	%r5241, [%rd1910];
	mad.wide.u32 	%rd1911, %r5241, %r1597, %rd2934;
	shr.u64 	%rd2934, %rd1911, 32;
	add.s64 	%rd1912, %rd2, %rd1908;
	st.local.u32 	[%rd1912], %rd1911;
	add.s32 	%r7476, %r7476, 1;
	setp.ne.s32 	%p947, %r7476, 6;
	@%p947 bra 	$L__BB0_948;
	shr.u32 	%r5242, %r1596, 23;
	st.local.u32 	[%rd2+24], %rd2934;
	and.b32  	%r1600, %r5242, 31;
	and.b32  	%r5243, %r5242, 224;
	add.s32 	%r5244, %r5243, -128;
	shr.u32 	%r5245, %r5244, 5;
	mul.wide.u32 	%rd1913, %r5245, 4;
	sub.s64 	%rd364, %rd2, %rd1913;
	ld.local.u32 	%r7477, [%rd364+24];
	ld.local.u32 	%r7478, [%rd364+20];
	setp.eq.s32 	%p948, %r1600, 0;
	@%p948 bra 	$L__BB0_951;
	shf.l.wrap.b32 	%r7477, %r7478, %r7477, %r1600;
	ld.local.u32 	%r5246, [%rd364+16];
	shf.l.wrap.b32 	%r7478, %r5246, %r7478, %r1600;
$L__BB0_951:
	shr.u32 	%r5247, %r7477, 30;
	shf.l.wrap.b32 	%r5248, %r7478, %r7477, 2;
	shl.b32 	%r5249, %r7478, 2;
	shr.u32 	%r5250, %r5248, 31;
	add.s32 	%r5251, %r5250, %r5247;
	neg.s32 	%r5252, %r5251;
	setp.lt.s32 	%p949, %r1596, 0;
	selp.b32 	%r7479, %r5252, %r5251, %p949;
	xor.b32  	%r5253, %r5248, %r1596;
	shr.s32 	%r5254, %r5248, 31;
	xor.b32  	%r5255, %r5254, %r5248;
	xor.b32  	%r5256, %r5254, %r5249;
	cvt.u64.u32 	%rd1914, %r5255;
	shl.b64 	%rd1915, %rd1914, 32;
	cvt.u64.u32 	%rd1916, %r5256;
	or.b64  	%rd1917, %rd1915, %rd1916;
	cvt.rn.f64.s64 	%fd237, %rd1917;
	mul.f64 	%fd238, %fd237, 0d3BF921FB54442D19;
	cvt.rn.f32.f64 	%f3072, %fd238;
	neg.f32 	%f3073, %f3072;
	setp.lt.s32 	%p950, %r5253, 0;
	selp.f32 	%f4622, %f3073, %f3072, %p950;
	bra.uni 	$L__BB0_953;
$L__BB0_952:
	mov.f32 	%f3074, 0f00000000;
	mul.rn.f32 	%f4622, %f592, %f3074;
	mov.b32 	%r7479, 0;
$L__BB0_953:
	setp.ltu.f32 	%p951, %f594, 0f47CE4780;
	mul.rn.f32 	%f3075, %f4622, %f4622;
	and.b32  	%r5258, %r7479, 1;
	setp.eq.b32 	%p952, %r5258, 1;
	selp.f32 	%f3076, 0f3F800000, %f4622, %p952;
	fma.rn.f32 	%f3077, %f3075, %f3076, 0f00000000;
	fma.rn.f32 	%f3078, %f3075, 0f37CBAC00, 0fBAB607ED;
	selp.f32 	%f3079, %f3078, 0fB94D4153, %p952;
	selp.f32 	%f3080, 0f3D2AAABB, 0f3C0885E4, %p952;
	fma.rn.f32 	%f3081, %f3079, %f3075, %f3080;
	selp.f32 	%f3082, 0fBEFFFFFF, 0fBE2AAAA8, %p952;
	fma.rn.f32 	%f3083, %f3081, %f3075, %f3082;
	fma.rn.f32 	%f3084, %f3083, %f3077, %f3076;
	and.b32  	%r5259, %r7479, 2;
	setp.eq.s32 	%p953, %r5259, 0;
	mov.f32 	%f3085, 0f00000000;
	sub.f32 	%f3086, %f3085, %f3084;
	selp.f32 	%f598, %f3084, %f3086, %p953;
	@%p951 bra 	$L__BB0_961;
	setp.eq.f32 	%p954, %f594, 0f7F800000;
	@%p954 bra 	$L__BB0_960;
	mov.b32 	%r1609, %f592;
	shl.b32 	%r5261, %r1609, 8;
	or.b32  	%r1610, %r5261, -2147483648;
	mov.b64 	%rd2935, 0;
	mov.b32 	%r7480, 0;
$L__BB0_956:
	.pragma "nounroll";
	mul.wide.u32 	%rd1919, %r7480, 4;
	mov.u64 	%rd1920, __cudart_i2opi_f;
	add.s64 	%rd1921, %rd1920, %rd1919;
	ld.global.nc.u32 	%r5262, [%rd1921];
	mad.wide.u32 	%rd1922, %r5262, %r1610, %rd2935;
	shr.u64 	%rd2935, %rd1922, 32;
	add.s64 	%rd1923, %rd1, %rd1919;
	st.local.u32 	[%rd1923], %rd1922;
	add.s32 	%r7480, %r7480, 1;
	setp.ne.s32 	%p955, %r7480, 6;
	@%p955 bra 	$L__BB0_956;
	shr.u32 	%r5263, %r1609, 23;
	st.local.u32 	[%rd1+24], %rd2935;
	and.b32  	%r1613, %r5263, 31;
	and.b32  	%r5264, %r5263, 224;
	add.s32 	%r5265, %r5264, -128;
	shr.u32 	%r5266, %r5265, 5;
	mul.wide.u32 	%rd1924, %r5266, 4;
	sub.s64 	%rd367, %rd1, %rd1924;
	ld.local.u32 	%r7481, [%rd367+24];
	ld.local.u32 	%r7482, [%rd367+20];
	setp.eq.s32 	%p956, %r1613, 0;
	@%p956 bra 	$L__BB0_959;
	shf.l.wrap.b32 	%r7481, %r7482, %r7481, %r1613;
	ld.local.u32 	%r5267, [%rd367+16];
	shf.l.wrap.b32 	%r7482, %r5267, %r7482, %r1613;
$L__BB0_959:
	shr.u32 	%r5268, %r7481, 30;
	shf.l.wrap.b32 	%r5269, %r7482, %r7481, 2;
	shl.b32 	%r5270, %r7482, 2;
	shr.u32 	%r5271, %r5269, 31;
	add.s32 	%r5272, %r5271, %r5268;
	neg.s32 	%r5273, %r5272;
	setp.lt.s32 	%p957, %r1609, 0;
	selp.b32 	%r7483, %r5273, %r5272, %p957;
	xor.b32  	%r5274, %r5269, %r1609;
	shr.s32 	%r5275, %r5269, 31;
	xor.b32  	%r5276, %r5275, %r5269;
	xor.b32  	%r5277, %r5275, %r5270;
	cvt.u64.u32 	%rd1925, %r5276;
	shl.b64 	%rd1926, %rd1925, 32;
	cvt.u64.u32 	%rd1927, %r5277;
	or.b64  	%rd1928, %rd1926, %rd1927;
	cvt.rn.f64.s64 	%fd239, %rd1928;
	mul.f64 	%fd240, %fd239, 0d3BF921FB54442D19;
	cvt.rn.f32.f64 	%f3087, %fd240;
	neg.f32 	%f3088, %f3087;
	setp.lt.s32 	%p958, %r5274, 0;
	selp.f32 	%f4623, %f3088, %f3087, %p958;
	bra.uni 	$L__BB0_961;
$L__BB0_960:
	mov.f32 	%f3089, 0f00000000;
	mul.rn.f32 	%f4623, %f592, %f3089;
	mov.b32 	%r7483, 0;
$L__BB0_961:
	add.s32 	%r5279, %r7483, 1;
	mul.rn.f32 	%f3090, %f4623, %f4623;
	and.b32  	%r5280, %r7483, 1;
	setp.eq.b32 	%p959, %r5280, 1;
	selp.f32 	%f3091, %f4623, 0f3F800000, %p959;
	fma.rn.f32 	%f3092, %f3090, %f3091, 0f00000000;
	fma.rn.f32 	%f3093, %f3090, 0f37CBAC00, 0fBAB607ED;
	selp.f32 	%f3094, 0fB94D4153, %f3093, %p959;
	selp.f32 	%f3095, 0f3C0885E4, 0f3D2AAABB, %p959;
	fma.rn.f32 	%f3096, %f3094, %f3090, %f3095;
	selp.f32 	%f3097, 0fBE2AAAA8, 0fBEFFFFFF, %p959;
	fma.rn.f32 	%f3098, %f3096, %f3090, %f3097;
	fma.rn.f32 	%f3099, %f3098, %f3092, %f3091;
	and.b32  	%r5281, %r5279, 2;
	setp.eq.s32 	%p960, %r5281, 0;
	mov.f32 	%f3100, 0f00000000;
	sub.f32 	%f3101, %f3100, %f3099;
	selp.f32 	%f3102, %f3099, %f3101, %p960;
	fma.rn.f32 	%f602, %f598, %f3102, %f592;
	mul.f32 	%f3103, %f602, 0f3F22F983;
	cvt.rni.s32.f32 	%r7491, %f3103;
	cvt.rn.f32.s32 	%f3104, %r7491;
	fma.rn.f32 	%f3105, %f3104, 0fBFC90FDA, %f602;
	fma.rn.f32 	%f3106, %f3104, 0fB3A22168, %f3105;
	fma.rn.f32 	%f4625, %f3104, 0fA7C234C5, %f3106;
	abs.f32 	%f604, %f602;
	setp.ltu.f32 	%p961, %f604, 0f47CE4780;
	mov.u32 	%r7487, %r7491;
	mov.f32 	%f4624, %f4625;
	@%p961 bra 	$L__BB0_969;
	setp.eq.f32 	%p962, %f604, 0f7F800000;
	@%p962 bra 	$L__BB0_968;
	mov.b32 	%r1623, %f602;
	shl.b32 	%r5283, %r1623, 8;
	or.b32  	%r1624, %r5283, -2147483648;
	mov.b64 	%rd2936, 0;
	mov.b32 	%r7484, 0;
$L__BB0_964:
	.pragma "nounroll";
	mul.wide.u32 	%rd1930, %r7484, 4;
	mov.u64 	%rd1931, __cudart_i2opi_f;
	add.s64 	%rd1932, %rd1931, %rd1930;
	ld.global.nc.u32 	%r5284, [%rd1932];
	mad.wide.u32 	%rd1933, %r5284, %r1624, %rd2936;
	shr.u64 	%rd2936, %rd1933, 32;
	add.s64 	%rd1934, %rd2, %rd1930;
	st.local.u32 	[%rd1934], %rd1933;
	add.s32 	%r7484, %r7484, 1;
	setp.ne.s32 	%p963, %r7484, 6;
	@%p963 bra 	$L__BB0_964;
	shr.u32 	%r5285, %r1623, 23;
	st.local.u32 	[%rd2+24], %rd2936;
	and.b32  	%r1627, %r5285, 31;
	and.b32  	%r5286, %r5285, 224;
	add.s32 	%r5287, %r5286, -128;
	shr.u32 	%r5288, %r5287, 5;
	mul.wide.u32 	%rd1935, %r5288, 4;
	sub.s64 	%rd370, %rd2, %rd1935;
	ld.local.u32 	%r7485, [%rd370+24];
	ld.local.u32 	%r7486, [%rd370+20];
	setp.eq.s32 	%p964, %r1627, 0;
	@%p964 bra 	$L__BB0_967;
	shf.l.wrap.b32 	%r7485, %r7486, %r7485, %r1627;
	ld.local.u32 	%r5289, [%rd370+16];
	shf.l.wrap.b32 	%r7486, %r5289, %r7486, %r1627;
$L__BB0_967:
	shr.u32 	%r5290, %r7485, 30;
	shf.l.wrap.b32 	%r5291, %r7486, %r7485, 2;
	shl.b32 	%r5292, %r7486, 2;
	shr.u32 	%r5293, %r5291, 31;
	add.s32 	%r5294, %r5293, %r5290;
	neg.s32 	%r5295, %r5294;
	setp.lt.s32 	%p965, %r1623, 0;
	selp.b32 	%r7487, %r5295, %r5294, %p965;
	xor.b32  	%r5296, %r5291, %r1623;
	shr.s32 	%r5297, %r5291, 31;
	xor.b32  	%r5298, %r5297, %r5291;
	xor.b32  	%r5299, %r5297, %r5292;
	cvt.u64.u32 	%rd1936, %r5298;
	shl.b64 	%rd1937, %rd1936, 32;
	cvt.u64.u32 	%rd1938, %r5299;
	or.b64  	%rd1939, %rd1937, %rd1938;
	cvt.rn.f64.s64 	%fd241, %rd1939;
	mul.f64 	%fd242, %fd241, 0d3BF921FB54442D19;
	cvt.rn.f32.f64 	%f3107, %fd242;
	neg.f32 	%f3108, %f3107;
	setp.lt.s32 	%p966, %r5296, 0;
	selp.f32 	%f4624, %f3108, %f3107, %p966;
	bra.uni 	$L__BB0_969;
$L__BB0_968:
	mov.f32 	%f3109, 0f00000000;
	mul.rn.f32 	%f4624, %f602, %f3109;
	mov.b32 	%r7487, 0;
$L__BB0_969:
	setp.ltu.f32 	%p967, %f604, 0f47CE4780;
	mul.rn.f32 	%f3110, %f4624, %f4624;
	and.b32  	%r5301, %r7487, 1;
	setp.eq.b32 	%p968, %r5301, 1;
	selp.f32 	%f3111, 0f3F800000, %f4624, %p968;
	fma.rn.f32 	%f3112, %f3110, %f3111, 0f00000000;
	fma.rn.f32 	%f3113, %f3110, 0f37CBAC00, 0fBAB607ED;
	selp.f32 	%f3114, %f3113, 0fB94D4153, %p968;
	selp.f32 	%f3115, 0f3D2AAABB, 0f3C0885E4, %p968;
	fma.rn.f32 	%f3116, %f3114, %f3110, %f3115;
	selp.f32 	%f3117, 0fBEFFFFFF, 0fBE2AAAA8, %p968;
	fma.rn.f32 	%f3118, %f3116, %f3110, %f3117;
	fma.rn.f32 	%f3119, %f3118, %f3112, %f3111;
	and.b32  	%r5302, %r7487, 2;
	setp.eq.s32 	%p969, %r5302, 0;
	mov.f32 	%f3120, 0f00000000;
	sub.f32 	%f3121, %f3120, %f3119;
	selp.f32 	%f608, %f3119, %f3121, %p969;
	@%p967 bra 	$L__BB0_977;
	setp.eq.f32 	%p970, %f604, 0f7F800000;
	@%p970 bra 	$L__BB0_976;
	mov.b32 	%r1636, %f602;
	shl.b32 	%r5304, %r1636, 8;
	or.b32  	%r1637, %r5304, -2147483648;
	mov.b64 	%rd2937, 0;
	mov.b32 	%r7488, 0;
$L__BB0_972:
	.pragma "nounroll";
	mul.wide.u32 	%rd1941, %r7488, 4;
	mov.u64 	%rd1942, __cudart_i2opi_f;
	add.s64 	%rd1943, %rd1942, %rd1941;
	ld.global.nc.u32 	%r5305, [%rd1943];
	mad.wide.u32 	%rd1944, %r5305, %r1637, %rd2937;
	shr.u64 	%rd2937, %rd1944, 32;
	add.s64 	%rd1945, %rd1, %rd1941;
	st.local.u32 	[%rd1945], %rd1944;
	add.s32 	%r7488, %r7488, 1;
	setp.ne.s32 	%p971, %r7488, 6;
	@%p971 bra 	$L__BB0_972;
	shr.u32 	%r5306, %r1636, 23;
	st.local.u32 	[%rd1+24], %rd2937;
	and.b32  	%r1640, %r5306, 31;
	and.b32  	%r5307, %r5306, 224;
	add.s32 	%r5308, %r5307, -128;
	shr.u32 	%r5309, %r5308, 5;
	mul.wide.u32 	%rd1946, %r5309, 4;
	sub.s64 	%rd373, %rd1, %rd1946;
	ld.local.u32 	%r7489, [%rd373+24];
	ld.local.u32 	%r7490, [%rd373+20];
	setp.eq.s32 	%p972, %r1640, 0;
	@%p972 bra 	$L__BB0_975;
	shf.l.wrap.b32 	%r7489, %r7490, %r7489, %r1640;
	ld.local.u32 	%r5310, [%rd373+16];
	shf.l.wrap.b32 	%r7490, %r5310, %r7490, %r1640;
$L__BB0_975:
	shr.u32 	%r5311, %r7489, 30;
	shf.l.wrap.b32 	%r5312, %r7490, %r7489, 2;
	shl.b32 	%r5313, %r7490, 2;
	shr.u32 	%r5314, %r5312, 31;
	add.s32 	%r5315, %r5314, %r5311;
	neg.s32 	%r5316, %r5315;
	setp.lt.s32 	%p973, %r1636, 0;
	selp.b32 	%r7491, %r5316, %r5315, %p973;
	xor.b32  	%r5317, %r5312, %r1636;
	shr.s32 	%r5318, %r5312, 31;
	xor.b32  	%r5319, %r5318, %r5312;
	xor.b32  	%r5320, %r5318, %r5313;
	cvt.u64.u32 	%rd1947, %r5319;
	shl.b64 	%rd1948, %rd1947, 32;
	cvt.u64.u32 	%rd1949, %r5320;
	or.b64  	%rd1950, %rd1948, %rd1949;
	cvt.rn.f64.s64 	%fd243, %rd1950;
	mul.f64 	%fd244, %fd243, 0d3BF921FB54442D19;
	cvt.rn.f32.f64 	%f3122, %fd244;
	neg.f32 	%f3123, %f3122;
	setp.lt.s32 	%p974, %r5317, 0;
	selp.f32 	%f4625, %f3123, %f3122, %p974;
	bra.uni 	$L__BB0_977;
$L__BB0_976:
	mov.f32 	%f3124, 0f00000000;
	mul.rn.f32 	%f4625, %f602, %f3124;
	mov.b32 	%r7491, 0;
$L__BB0_977:
	add.s32 	%r5322, %r7491, 1;
	mul.rn.f32 	%f3125, %f4625, %f4625;
	and.b32  	%r5323, %r7491, 1;
	setp.eq.b32 	%p975, %r5323, 1;
	selp.f32 	%f3126, %f4625, 0f3F800000, %p975;
	fma.rn.f32 	%f3127, %f3125, %f3126, 0f00000000;
	fma.rn.f32 	%f3128, %f3125, 0f37CBAC00, 0fBAB607ED;
	selp.f32 	%f3129, 0fB94D4153, %f3128, %p975;
	selp.f32 	%f3130, 0f3C0885E4, 0f3D2AAABB, %p975;
	fma.rn.f32 	%f3131, %f3129, %f3125, %f3130;
	selp.f32 	%f3132, 0fBE2AAAA8, 0fBEFFFFFF, %p975;
	fma.rn.f32 	%f3133, %f3131, %f3125, %f3132;
	fma.rn.f32 	%f3134, %f3133, %f3127, %f3126;
	and.b32  	%r5324, %r5322, 2;
	setp.eq.s32 	%p976, %r5324, 0;
	mov.f32 	%f3135, 0f00000000;
	sub.f32 	%f3136, %f3135, %f3134;
	selp.f32 	%f3137, %f3134, %f3136, %p976;
	fma.rn.f32 	%f612, %f608, %f3137, %f602;
	mul.f32 	%f3138, %f612, 0f3F22F983;
	cvt.rni.s32.f32 	%r7499, %f3138;
	cvt.rn.f32.s32 	%f3139, %r7499;
	fma.rn.f32 	%f3140, %f3139, 0fBFC90FDA, %f612;
	fma.rn.f32 	%f3141, %f3139, 0fB3A22168, %f3140;
	fma.rn.f32 	%f4627, %f3139, 0fA7C234C5, %f3141;
	abs.f32 	%f614, %f612;
	setp.ltu.f32 	%p977, %f614, 0f47CE4780;
	mov.u32 	%r7495, %r7499;
	mov.f32 	%f4626, %f4627;
	@%p977 bra 	$L__BB0_985;
	setp.eq.f32 	%p978, %f614, 0f7F800000;
	@%p978 bra 	$L__BB0_984;
	mov.b32 	%r1650, %f612;
	shl.b32 	%r5326, %r1650, 8;
	or.b32  	%r1651, %r5326, -2147483648;
	mov.b64 	%rd2938, 0;
	mov.b32 	%r7492, 0;
$L__BB0_980:
	.pragma "nounroll";
	mul.wide.u32 	%rd1952, %r7492, 4;
	mov.u64 	%rd1953, __cudart_i2opi_f;
	add.s64 	%rd1954, %rd1953, %rd1952;
	ld.global.nc.u32 	%r5327, [%rd1954];
	mad.wide.u32 	%rd1955, %r5327, %r1651, %rd2938;
	shr.u64 	%rd2938, %rd1955, 32;
	add.s64 	%rd1956, %rd2, %rd1952;
	st.local.u32 	[%rd1956], %rd1955;
	add.s32 	%r7492, %r7492, 1;
	setp.ne.s32 	%p979, %r7492, 6;
	@%p979 bra 	$L__BB0_980;
	shr.u32 	%r5328, %r1650, 23;
	st.local.u32 	[%rd2+24], %rd2938;
	and.b32  	%r1654, %r5328, 31;
	and.b32  	%r5329, %r5328, 224;
	add.s32 	%r5330, %r5329, -128;
	shr.u32 	%r5331, %r5330, 5;
	mul.wide.u32 	%rd1957, %r5331, 4;
	sub.s64 	%rd376, %rd2, %rd1957;
	ld.local.u32 	%r7493, [%rd376+24];
	ld.local.u32 	%r7494, [%rd376+20];
	setp.eq.s32 	%p980, %r1654, 0;
	@%p980 bra 	$L__BB0_983;
	shf.l.wrap.b32 	%r7493, %r7494, %r7493, %r1654;
	ld.local.u32 	%r5332, [%rd376+16];
	shf.l.wrap.b32 	%r7494, %r5332, %r7494, %r1654;
$L__BB0_983:
	shr.u32 	%r5333, %r7493, 30;
	shf.l.wrap.b32 	%r5334, %r7494, %r7493, 2;
	shl.b32 	%r5335, %r7494, 2;
	shr.u32 	%r5336, %r5334, 31;
	add.s32 	%r5337, %r5336, %r5333;
	neg.s32 	%r5338, %r5337;
	setp.lt.s32 	%p981, %r1650, 0;
	selp.b32 	%r7495, %r5338, %r5337, %p981;
	xor.b32  	%r5339, %r5334, %r1650;
	shr.s32 	%r5340, %r5334, 31;
	xor.b32  	%r5341, %r5340, %r5334;
	xor.b32  	%r5342, %r5340, %r5335;
	cvt.u64.u32 	%rd1958, %r5341;
	shl.b64 	%rd1959, %rd1958, 32;
	cvt.u64.u32 	%rd1960, %r5342;
	or.b64  	%rd1961, %rd1959, %rd1960;
	cvt.rn.f64.s64 	%fd245, %rd1961;
	mul.f64 	%fd246, %fd245, 0d3BF921FB54442D19;
	cvt.rn.f32.f64 	%f3142, %fd246;
	neg.f32 	%f3143, %f3142;
	setp.lt.s32 	%p982, %r5339, 0;
	selp.f32 	%f4626, %f3143, %f3142, %p982;
	bra.uni 	$L__BB0_985;
$L__BB0_984:
	mov.f32 	%f3144, 0f00000000;
	mul.rn.f32 	%f4626, %f612, %f3144;
	mov.b32 	%r7495, 0;
$L__BB0_985:
	setp.ltu.f32 	%p983, %f614, 0f47CE4780;
	mul.rn.f32 	%f3145, %f4626, %f4626;
	and.b32  	%r5344, %r7495, 1;
	setp.eq.b32 	%p984, %r5344, 1;
	selp.f32 	%f3146, 0f3F800000, %f4626, %p984;
	fma.rn.f32 	%f3147, %f3145, %f3146, 0f00000000;
	fma.rn.f32 	%f3148, %f3145, 0f37CBAC00, 0fBAB607ED;
	selp.f32 	%f3149, %f3148, 0fB94D4153, %p984;
	selp.f32 	%f3150, 0f3D2AAABB, 0f3C0885E4, %p984;
	fma.rn.f32 	%f3151, %f3149, %f3145, %f3150;
	selp.f32 	%f3152, 0fBEFFFFFF, 0fBE2AAAA8, %p984;
	fma.rn.f32 	%f3153, %f3151, %f3145, %f3152;
	fma.rn.f32 	%f3154, %f3153, %f3147, %f3146;
	and.b32  	%r5345, %r7495, 2;
	setp.eq.s32 	%p985, %r5345, 0;
	mov.f32 	%f3155, 0f00000000;
	sub.f32 	%f3156, %f3155, %f3154;
	selp.f32 	%f618, %f3154, %f3156, %p985;
	@%p983 bra 	$L__BB0_993;
	setp.eq.f32 	%p986, %f614, 0f7F800000;
	@%p986 bra 	$L__BB0_992;
	mov.b32 	%r1663, %f612;
	shl.b32 	%r5347, %r1663, 8;
	or.b32  	%r1664, %r5347, -2147483648;
	mov.b64 	%rd2939, 0;
	mov.b32 	%r7496, 0;
$L__BB0_988:
	.pragma "nounroll";
	mul.wide.u32 	%rd1963, %r7496, 4;
	mov.u64 	%rd1964, __cudart_i2opi_f;
	add.s64 	%rd1965, %rd1964, %rd1963;
	ld.global.nc.u32 	%r5348, [%rd1965];
	mad.wide.u32 	%rd1966, %r5348, %r1664, %rd2939;
	shr.u64 	%rd2939, %rd1966, 32;
	add.s64 	%rd1967, %rd1, %rd1963;
	st.local.u32 	[%rd1967], %rd1966;
	add.s32 	%r7496, %r7496, 1;
	setp.ne.s32 	%p987, %r7496, 6;
	@%p987 bra 	$L__BB0_988;
	shr.u32 	%r5349, %r1663, 23;
	st.local.u32 	[%rd1+24], %rd2939;
	and.b32  	%r1667, %r5349, 31;
	and.b32  	%r5350, %r5349, 224;
	add.s32 	%r5351, %r5350, -128;
	shr.u32 	%r5352, %r5351, 5;
	mul.wide.u32 	%rd1968, %r5352, 4;
	sub.s64 	%rd379, %rd1, %rd1968;
	ld.local.u32 	%r7497, [%rd379+24];
	ld.local.u32 	%r7498, [%rd379+20];
	setp.eq.s32 	%p988, %r1667, 0;
	@%p988 bra 	$L__BB0_991;
	shf.l.wrap.b32 	%r7497, %r7498, %r7497, %r1667;
	ld.local.u32 	%r5353, [%rd379+16];
	shf.l.wrap.b32 	%r7498, %r5353, %r7498, %r1667;
$L__BB0_991:
	shr.u32 	%r5354, %r7497, 30;
	shf.l.wrap.b32 	%r5355, %r7498, %r7497, 2;
	shl.b32 	%r5356, %r7498, 2;
	shr.u32 	%r5357, %r5355, 31;
	add.s32 	%r5358, %r5357, %r5354;
	neg.s32 	%r5359, %r5358;
	setp.lt.s32 	%p989, %r1663, 0;
	selp.b32 	%r7499, %r5359, %r5358, %p989;
	xor.b32  	%r5360, %r5355, %r1663;
	shr.s32 	%r5361, %r5355, 31;
	xor.b32  	%r5362, %r5361, %r5355;
	xor.b32  	%r5363, %r5361, %r5356;
	cvt.u64.u32 	%rd1969, %r5362;
	shl.b64 	%rd1970, %rd1969, 32;
	cvt.u64.u32 	%rd1971, %r5363;
	or.b64  	%rd1972, %rd1970, %rd1971;
	cvt.rn.f64.s64 	%fd247, %rd1972;
	mul.f64 	%fd248, %fd247, 0d3BF921FB54442D19;
	cvt.rn.f32.f64 	%f3157, %fd248;
	neg.f32 	%f3158, %f3157;
	setp.lt.s32 	%p990, %r5360, 0;
	selp.f32 	%f4627, %f3158, %f3157, %p990;
	bra.uni 	$L__BB0_993;
$L__BB0_992:
	mov.f32 	%f3159, 0f00000000;
	mul.rn.f32 	%f4627, %f612, %f3159;
	mov.b32 	%r7499, 0;
$L__BB0_993:
	add.s32 	%r5365, %r7499, 1;
	mul.rn.f32 	%f3160, %f4627, %f4627;
	and.b32  	%r5366, %r7499, 1;
	setp.eq.b32 	%p991, %r5366, 1;
	selp.f32 	%f3161, %f4627, 0f3F800000, %p991;
	fma.rn.f32 	%f3162, %f3160, %f3161, 0f00000000;
	fma.rn.f32 	%f3163, %f3160, 0f37CBAC00, 0fBAB607ED;
	selp.f32 	%f3164, 0fB94D4153, %f3163, %p991;
	selp.f32 	%f3165, 0f3C0885E4, 0f3D2AAABB, %p991;
	fma.rn.f32 	%f3166, %f3164, %f3160, %f3165;
	selp.f32 	%f3167, 0fBE2AAAA8, 0fBEFFFFFF, %p991;
	fma.rn.f32 	%f3168, %f3166, %f3160, %f3167;
	fma.rn.f32 	%f3169, %f3168, %f3162, %f3161;
	and.b32  	%r5367, %r5365, 2;
	setp.eq.s32 	%p992, %r5367, 0;
	mov.f32 	%f3170, 0f00000000;
	sub.f32 	%f3171, %f3170, %f3169;
	selp.f32 	%f3172, %f3169, %f3171, %p992;
	fma.rn.f32 	%f622, %f618, %f3172, %f612;
	mul.f32 	%f3173, %f622, 0f3F22F983;
	cvt.rni.s32.f32 	%r7507, %f3173;
	cvt.rn.f32.s32 	%f3174, %r7507;
	fma.rn.f32 	%f3175, %f3174, 0fBFC90FDA, %f622;
	fma.rn.f32 	%f3176, %f3174, 0fB3A22168, %f3175;
	fma.rn.f32 	%f4629, %f3174, 0fA7C234C5, %f3176;
	abs.f32 	%f624, %f622;
	setp.ltu.f32 	%p993, %f624, 0f47CE4780;
	mov.u32 	%r7503, %r7507;
	mov.f32 	%f4628, %f4629;
	@%p993 bra 	$L__BB0_1001;
	setp.eq.f32 	%p994, %f624, 0f7F800000;
	@%p994 bra 	$L__BB0_1000;
	mov.b32 	%r1677, %f622;
	shl.b32 	%r5369, %r1677, 8;
	or.b32  	%r1678, %r5369, -2147483648;
	mov.b64 	%rd2940, 0;
	mov.b32 	%r7500, 0;
$L__BB0_996:
	.pragma "nounroll";
	mul.wide.u32 	%rd1974, %r7500, 4;
	mov.u64 	%rd1975, __cudart_i2opi_f;
	add.s64 	%rd1976, %rd1975, %rd1974;
	ld.global.nc.u32 	%r5370, [%rd1976];
	mad.wide.u32 	%rd1977, %r5370, %r1678, %rd2940;
	shr.u64 	%rd2940, %rd1977, 32;
	add.s64 	%rd1978, %rd2, %rd1974;
	st.local.u32 	[%rd1978], %rd1977;
	add.s32 	%r7500, %r7500, 1;
	setp.ne.s32 	%p995, %r7500, 6;
	@%p995 bra 	$L__BB0_996;
	shr.u32 	%r5371, %r1677, 23;
	st.local.u32 	[%rd2+24], %rd2940;
	and.b32  	%r1681, %r5371, 31;
	and.b32  	%r5372, %r5371, 224;
	add.s32 	%r5373, %r5372, -128;
	shr.u32 	%r5374, %r5373, 5;
	mul.wide.u32 	%rd1979, %r5374, 4;
	sub.s64 	%rd382, %rd2, %rd1979;
	ld.local.u32 	%r7501, [%rd382+24];
	ld.local.u32 	%r7502, [%rd382+20];
	setp.eq.s32 	%p996, %r1681, 0;
	@%p996 bra 	$L__BB0_999;
	shf.l.wrap.b32 	%r7501, %r7502, %r7501, %r1681;
	ld.local.u32 	%r5375, [%rd382+16];
	shf.l.wrap.b32 	%r7502, %r5375, %r7502, %r1681;
$L__BB0_999:
	shr.u32 	%r5376, %r7501, 30;
	shf.l.wrap.b32 	%r5377, %r7502, %r7501, 2;
	shl.b32 	%r5378, %r7502, 2;
	shr.u32 	%r5379, %r5377, 31;
	add.s32 	%r5380, %r5379, %r5376;
	neg.s32 	%r5381, %r5380;
	setp.lt.s32 	%p997, %r1677, 0;
	selp.b32 	%r7503, %r5381, %r5380, %p997;
	xor.b32  	%r5382, %r5377, %r1677;
	shr.s32 	%r5383, %r5377, 31;
	xor.b32  	%r5384, %r5383, %r5377;
	xor.b32  	%r5385, %r5383, %r5378;
	cvt.u64.u32 	%rd1980, %r5384;
	shl.b64 	%rd1981, %rd1980, 32;
	cvt.u64.u32 	%rd1982, %r5385;
	or.b64  	%rd1983, %rd1981, %rd1982;
	cvt.rn.f64.s64 	%fd249, %rd1983;
	mul.f64 	%fd250, %fd249, 0d3BF921FB54442D19;
	cvt.rn.f32.f64 	%f3177, %fd250;
	neg.f32 	%f3178, %f3177;
	setp.lt.s32 	%p998, %r5382, 0;
	selp.f32 	%f4628, %f3178, %f3177, %p998;
	bra.uni 	$L__BB0_1001;
$L__BB0_1000:
	mov.f32 	%f3179, 0f00000000;
	mul.rn.f32 	%f4628, %f622, %f3179;
	mov.b32 	%r7503, 0;
$L__BB0_1001:
	setp.ltu.f32 	%p999, %f624, 0f47CE4780;
	mul.rn.f32 	%f3180, %f4628, %f4628;
	and.b32  	%r5387, %r7503, 1;
	setp.eq.b32 	%p1000, %r5387, 1;
	selp.f32 	%f3181, 0f3F800000, %f4628, %p1000;
	fma.rn.f32 	%f3182, %f3180, %f3181, 0f00000000;
	fma.rn.f32 	%f3183, %f3180, 0f37CBAC00, 0fBAB607ED;
	selp.f32 	%f3184, %f3183, 0fB94D4153, %p1000;
	selp.f32 	%f3185, 0f3D2AAABB, 0f3C0885E4, %p1000;
	fma.rn.f32 	%f3186, %f3184, %f3180, %f3185;
	selp.f32 	%f3187, 0fBEFFFFFF, 0fBE2AAAA8, %p1000;
	fma.rn.f32 	%f3188, %f3186, %f3180, %f3187;
	fma.rn.f32 	%f3189, %f3188, %f3182, %f3181;
	and.b32  	%r5388, %r7503, 2;
	setp.eq.s32 	%p1001, %r5388, 0;
	mov.f32 	%f3190, 0f00000000;
	sub.f32 	%f3191, %f3190, %f3189;
	selp.f32 	%f628, %f3189, %f3191, %p1001;
	@%p999 bra 	$L__BB0_1009;
	setp.eq.f32 	%p1002, %f624, 0f7F800000;
	@%p1002 bra 	$L__BB0_1008;
	mov.b32 	%r1690, %f622;
	shl.b32 	%r5390, %r1690, 8;
	or.b32  	%r1691, %r5390, -2147483648;
	mov.b64 	%rd2941, 0;
	mov.b32 	%r7504, 0;
$L__BB0_1004:
	.pragma "nounroll";
	mul.wide.u32 	%rd1985, %r7504, 4;
	mov.u64 	%rd1986, __cudart_i2opi_f;
	add.s64 	%rd1987, %rd1986, %rd1985;
	ld.global.nc.u32 	%r5391, [%rd1987];
	mad.wide.u32 	%rd1988, %r5391, %r1691, %rd2941;
	shr.u64 	%rd2941, %rd1988, 32;
	add.s64 	%rd1989, %rd1, %rd1985;
	st.local.u32 	[%rd1989], %rd1988;
	add.s32 	%r7504, %r7504, 1;
	setp.ne.s32 	%p1003, %r7504, 6;
	@%p1003 bra 	$L__BB0_1004;
	shr.u32 	%r5392, %r1690, 23;
	st.local.u32 	[%rd1+24], %rd2941;
	and.b32  	%r1694, %r5392, 31;
	and.b32  	%r5393, %r5392, 224;
	add.s32 	%r5394, %r5393, -128;
	shr.u32 	%r5395, %r5394, 5;
	mul.wide.u32 	%rd1990, %r5395, 4;
	sub.s64 	%rd385, %rd1, %rd1990;
	ld.local.u32 	%r7505, [%rd385+24];
	ld.local.u32 	%r7506, [%rd385+20];
	setp.eq.s32 	%p1004, %r1694, 0;
	@%p1004 bra 	$L__BB0_1007;
	shf.l.wrap.b32 	%r7505, %r7506, %r7505, %r1694;
	ld.local.u32 	%r5396, [%rd385+16];
	shf.l.wrap.b32 	%r7506, %r5396, %r7506, %r1694;
$L__BB0_1007:
	shr.u32 	%r5397, %r7505, 30;
	shf.l.wrap.b32 	%r5398, %r7506, %r7505, 2;
	shl.b32 	%r5399, %r7506, 2;
	shr.u32 	%r5400, %r5398, 31;
	add.s32 	%r5401, %r5400, %r5397;
	neg.s32 	%r5402, %r5401;
	setp.lt.s32 	%p1005, %r1690, 0;
	selp.b32 	%r7507, %r5402, %r5401, %p1005;
	xor.b32  	%r5403, %r5398, %r1690;
	shr.s32 	%r5404, %r5398, 31;
	xor.b32  	%r5405, %r5404, %r5398;
	xor.b32  	%r5406, %r5404, %r5399;
	cvt.u64.u32 	%rd1991, %r5405;
	shl.b64 	%rd1992, %rd1991, 32;
	cvt.u64.u32 	%rd1993, %r5406;
	or.b64  	%rd1994, %rd1992, %rd1993;
	cvt.rn.f64.s64 	%fd251, %rd1994;
	mul.f64 	%fd252, %fd251, 0d3BF921FB54442D19;
	cvt.rn.f32.f64 	%f3192, %fd252;
	neg.f32 	%f3193, %f3192;
	setp.lt.s32 	%p1006, %r5403, 0;
	selp.f32 	%f4629, %f3193, %f3192, %p1006;
	bra.uni 	$L__BB0_1009;
$L__BB0_1008:
	mov.f32 	%f3194, 0f00000000;
	mul.rn.f32 	%f4629, %f622, %f3194;
	mov.b32 	%r7507, 0;
$L__BB0_1009:
	add.s32 	%r5408, %r7507, 1;
	mul.rn.f32 	%f3195, %f4629, %f4629;
	and.b32  	%r5409, %r7507, 1;
	setp.eq.b32 	%p1007, %r5409, 1;
	selp.f32 	%f3196, %f4629, 0f3F800000, %p1007;
	fma.rn.f32 	%f3197, %f3195, %f3196, 0f00000000;
	fma.rn.f32 	%f3198, %f3195, 0f37CBAC00, 0fBAB607ED;
	selp.f32 	%f3199, 0fB94D4153, %f3198, %p1007;
	selp.f32 	%f3200, 0f3C0885E4, 0f3D2AAABB, %p1007;
	fma.rn.f32 	%f3201, %f3199, %f3195, %f3200;
	selp.f32 	%f3202, 0fBE2AAAA8, 0fBEFFFFFF, %p1007;
	fma.rn.f32 	%f3203, %f3201, %f3195, %f3202;
	fma.rn.f32 	%f3204, %f3203, %f3197, %f3196;
	and.b32  	%r5410, %r5408, 2;
	setp.eq.s32 	%p1008, %r5410, 0;
	mov.f32 	%f3205, 0f00000000;
	sub.f32 	%f3206, %f3205, %f3204;
	selp.f32 	%f3207, %f3204, %f3206, %p1008;
	fma.rn.f32 	%f632, %f628, %f3207, %f622;
	mul.f32 	%f3208, %f632, 0f3F22F983;
	cvt.rni.s32.f32 	%r7515, %f3208;
	cvt.rn.f32.s32 	%f3209, %r7515;
	fma.rn.f32 	%f3210, %f3209, 0fBFC90FDA, %f632;
	fma.rn.f32 	%f3211, %f3209, 0fB3A22168, %f3210;
	fma.rn.f32 	%f4631, %f3209, 0fA7C234C5, %f3211;
	abs.f32 	%f634, %f632;
	setp.ltu.f32 	%p1009, %f634, 0f47CE4780;
	mov.u32 	%r7511, %r7515;
	mov.f32 	%f4630, %f4631;
	@%p1009 bra 	$L__BB0_1017;
	setp.eq.f32 	%p1010, %f634, 0f7F800000;
	@%p1010 bra 	$L__BB0_1016;
	mov.b32 	%r1704, %f632;
	shl.b32 	%r5412, %r1704, 8;
	or.b32  	%r1705, %r5412, -2147483648;
	mov.b64 	%rd2942, 0;
	mov.b32 	%r7508, 0;
$L__BB0_1012:
	.pragma "nounroll";
	mul.wide.u32 	%rd1996, %r7508, 4;
	mov.u64 	%rd1997, __cudart_i2opi_f;
	add.s64 	%rd1998, %rd1997, %rd1996;
	ld.global.nc.u32 	%r5413, [%rd1998];
	mad.wide.u32 	%rd1999, %r5413, %r1705, %rd2942;
	shr.u64 	%rd2942, %rd1999, 32;
	add.s64 	%rd2000, %rd2, %rd1996;
	st.local.u32 	[%rd2000], %rd1999;
	add.s32 	%r7508, %r7508, 1;
	setp.ne.s32 	%p1011, %r7508, 6;
	@%p1011 bra 	$L__BB0_1012;
	shr.u32 	%r5414, %r1704, 23;
	st.local.u32 	[%rd2+24], %rd2942;
	and.b32  	%r1708, %r5414, 31;
	and.b32  	%r5415, %r5414, 224;
	add.s32 	%r5416, %r5415, -128;
	shr.u32 	%r5417, %r5416, 5;
	mul.wide.u32 	%rd2001, %r5417, 4;
	sub.s64 	%rd388, %rd2, %rd2001;
	ld.local.u32 	%r7509, [%rd388+24];
	ld.local.u32 	%r7510, [%rd388+20];
	setp.eq.s32 	%p1012, %r1708, 0;
	@%p1012 bra 	$L__BB0_1015;
	shf.l.wrap.b32 	%r7509, %r7510, %r7509, %r1708;
	ld.local.u32 	%r5418, [%rd388+16];
	shf.l.wrap.b32 	%r7510, %r5418, %r7510, %r1708;
$L__BB0_1015:
	shr.u32 	%r5419, %r7509, 30;
	shf.l.wrap.b32 	%r5420, %r7510, %r7509, 2;
	shl.b32 	%r5421, %r7510, 2;
	shr.u32 	%r5422, %r5420, 31;
	add.s32 	%r5423, %r5422, %r5419;
	neg.s32 	%r5424, %r5423;
	setp.lt.s32 	%p1013, %r1704, 0;
	selp.b32 	%r7511, %r5424, %r5423, %p1013;
	xor.b32  	%r5425, %r5420, %r1704;
	shr.s32 	%r5426, %r5420, 31;
	xor.b32  	%r5427, %r5426, %r5420;
	xor.b32  	%r5428, %r5426, %r5421;
	cvt.u64.u32 	%rd2002, %r5427;
	shl.b64 	%rd2003, %rd2002, 32;
	cvt.u64.u32 	%rd2004, %r5428;
	or.b64  	%rd2005, %rd2003, %rd2004;
	cvt.rn.f64.s64 	%fd253, %rd2005;
	mul.f64 	%fd254, %fd253, 0d3BF921FB54442D19;
	cvt.rn.f32.f64 	%f3212, %fd254;
	neg.f32 	%f3213, %f3212;
	setp.lt.s32 	%p1014, %r5425, 0;
	selp.f32 	%f4630, %f3213, %f3212, %p1014;
	bra.uni 	$L__BB0_1017;
$L__BB0_1016:
	mov.f32 	%f3214, 0f00000000;
	mul.rn.f32 	%f4630, %f632, %f3214;
	mov.b32 	%r7511, 0;
$L__BB0_1017:
	setp.ltu.f32 	%p1015, %f634, 0f47CE4780;
	mul.rn.f32 	%f3215, %f4630, %f4630;
	and.b32  	%r5430, %r7511, 1;
	setp.eq.b32 	%p1016, %r5430, 1;
	selp.f32 	%f3216, 0f3F800000, %f4630, %p1016;
	fma.rn.f32 	%f3217, %f3215, %f3216, 0f00000000;
	fma.rn.f32 	%f3218, %f3215, 0f37CBAC00, 0fBAB607ED;
	selp.f32 	%f3219, %f3218, 0fB94D4153, %p1016;
	selp.f32 	%f3220, 0f3D2AAABB, 0f3C0885E4, %p1016;
	fma.rn.f32 	%f3221, %f3219, %f3215, %f3220;
	selp.f32 	%f3222, 0fBEFFFFFF, 0fBE2AAAA8, %p1016;
	fma.rn.f32 	%f3223, %f3221, %f3215, %f3222;
	fma.rn.f32 	%f3224, %f3223, %f3217, %f3216;
	and.b32  	%r5431, %r7511, 2;
	setp.eq.s32 	%p1017, %r5431, 0;
	mov.f32 	%f3225, 0f00000000;
	sub.f32 	%f3226, %f3225, %f3224;
	selp.f32 	%f638, %f3224, %f3226, %p1017;
	@%p1015 bra 	$L__BB0_1025;
	setp.eq.f32 	%p1018, %f634, 0f7F800000;
	@%p1018 bra 	$L__BB0_1024;
	mov.b32 	%r1717, %f632;
	shl.b32 	%r5433, %r1717, 8;
	or.b32  	%r1718, %r5433, -2147483648;
	mov.b64 	%rd2943, 0;
	mov.b32 	%r7512, 0;
$L__BB0_1020:
	.pragma "nounroll";
	mul.wide.u32 	%rd2007, %r7512, 4;
	mov.u64 	%rd2008, __cudart_i2opi_f;
	add.s64 	%rd2009, %rd2008, %rd2007;
	ld.global.nc.u32 	%r5434, [%rd2009];
	mad.wide.u32 	%rd2010, %r5434, %r1718, %rd2943;
	shr.u64 	%rd2943, %rd2010, 32;
	add.s64 	%rd2011, %rd1, %rd2007;
	st.local.u32 	[%rd2011], %rd2010;
	add.s32 	%r7512, %r7512, 1;
	setp.ne.s32 	%p1019, %r7512, 6;
	@%p1019 bra 	$L__BB0_1020;
	shr.u32 	%r5435, %r1717, 23;
	st.local.u32 	[%rd1+24], %rd2943;
	and.b32  	%r1721, %r5435, 31;
	and.b32  	%r5436, %r5435, 224;
	add.s32 	%r5437, %r5436, -128;
	shr.u32 	%r5438, %r5437, 5;
	mul.wide.u32 	%rd2012, %r5438, 4;
	sub.s64 	%rd391, %rd1, %rd2012;
	ld.local.u32 	%r7513, [%rd391+24];
	ld.local.u32 	%r7514, [%rd391+20];
	setp.eq.s32 	%p1020, %r1721, 0;
	@%p1020 bra 	$L__BB0_1023;
	shf.l.wrap.b32 	%r7513, %r7514, %r7513, %r1721;
	ld.local.u32 	%r5439, [%rd391+16];
	shf.l.wrap.b32 	%r7514, %r5439, %r7514, %r1721;
$L__BB0_1023:
	shr.u32 	%r5440, %r7513, 30;
	shf.l.wrap.b32 	%r5441, %r7514, %r7513, 2;
	shl.b32 	%r5442, %r7514, 2;
	shr.u32 	%r5443, %r5441, 31;
	add.s32 	%r5444, %r5443, %r5440;
	neg.s32 	%r5445, %r5444;
	setp.lt.s32 	%p1021, %r1717, 0;
	selp.b32 	%r7515, %r5445, %r5444, %p1021;
	xor.b32  	%r5446, %r5441, %r1717;
	shr.s32 	%r5447, %r5441, 31;
	xor.b32  	%r5448, %r5447, %r5441;
	xor.b32  	%r5449, %r5447, %r5442;
	cvt.u64.u32 	%rd2013, %r5448;
	shl.b64 	%rd2014, %rd2013, 32;
	cvt.u64.u32 	%rd2015, %r5449;
	or.b64  	%rd2016, %rd2014, %rd2015;
	cvt.rn.f64.s64 	%fd255, %rd2016;
	mul.f64 	%fd256, %fd255, 0d3BF921FB54442D19;
	cvt.rn.f32.f64 	%f3227, %fd256;
	neg.f32 	%f3228, %f3227;
	setp.lt.s32 	%p1022, %r5446, 0;
	selp.f32 	%f4631, %f3228, %f3227, %p1022;
	bra.uni 	$L__BB0_1025;
$L__BB0_1024:
	mov.f32 	%f3229, 0f00000000;
	mul.rn.f32 	%f4631, %f632, %f3229;
	mov.b32 	%r7515, 0;
$L__BB0_1025:
	add.s32 	%r5451, %r7515, 1;
	mul.rn.f32 	%f3230, %f4631, %f4631;
	and.b32  	%r5452, %r7515, 1;
	setp.eq.b32 	%p1023, %r5452, 1;
	selp.f32 	%f3231, %f4631, 0f3F800000, %p1023;
	fma.rn.f32 	%f3232, %f3230, %f3231, 0f00000000;
	fma.rn.f32 	%f3233, %f3230, 0f37CBAC00, 0fBAB607ED;
	selp.f32 	%f3234, 0fB94D4153, %f3233, %p1023;
	selp.f32 	%f3235, 0f3C0885E4, 0f3D2AAABB, %p1023;
	fma.rn.f32 	%f3236, %f3234, %f3230, %f3235;
	selp.f32 	%f3237, 0fBE2AAAA8, 0fBEFFFFFF, %p1023;
	fma.rn.f32 	%f3238, %f3236, %f3230, %f3237;
	fma.rn.f32 	%f3239, %f3238, %f3232, %f3231;
	and.b32  	%r5453, %r5451, 2;
	setp.eq.s32 	%p1024, %r5453, 0;
	mov.f32 	%f3240, 0f00000000;
	sub.f32 	%f3241, %f3240, %f3239;
	selp.f32 	%f3242, %f3239, %f3241, %p1024;
	fma.rn.f32 	%f642, %f638, %f3242, %f632;
	mul.f32 	%f3243, %f642, 0f3F22F983;
	cvt.rni.s32.f32 	%r7523, %f3243;
	cvt.rn.f32.s32 	%f3244, %r7523;
	fma.rn.f32 	%f3245, %f3244, 0fBFC90FDA, %f642;
	fma.rn.f32 	%f3246, %f3244, 0fB3A22168, %f3245;
	fma.rn.f32 	%f4633, %f3244, 0fA7C234C5, %f3246;
	abs.f32 	%f644, %f642;
	setp.ltu.f32 	%p1025, %f644, 0f47CE4780;
	mov.u32 	%r7519, %r7523;
	mov.f32 	%f4632, %f4633;
	@%p1025 bra 	$L__BB0_1033;
	setp.eq.f32 	%p1026, %f644, 0f7F800000;
	@%p1026 bra 	$L__BB0_1032;
	mov.b32 	%r1731, %f642;
	shl.b32 	%r5455, %r1731, 8;
	or.b32  	%r1732, %r5455, -2147483648;
	mov.b64 	%rd2944, 0;
	mov.b32 	%r7516, 0;
$L__BB0_1028:
	.pragma "nounroll";
	mul.wide.u32 	%rd2018, %r7516, 4;
	mov.u64 	%rd2019, __cudart_i2opi_f;
	add.s64 	%rd2020, %rd2019, %rd2018;
	ld.global.nc.u32 	%r5456, [%rd2020];
	mad.wide.u32 	%rd2021, %r5456, %r1732, %rd2944;
	shr.u64 	%rd2944, %rd2021, 32;
	add.s64 	%rd2022, %rd2, %rd2018;
	st.local.u32 	[%rd2022], %rd2021;
	add.s32 	%r7516, %r7516, 1;
	setp.ne.s32 	%p1027, %r7516, 6;
	@%p1027 bra 	$L__BB0_1028;
	shr.u32 	%r5457, %r1731, 23;
	st.local.u32 	[%rd2+24], %rd2944;
	and.b32  	%r1735, %r5457, 31;
	and.b32  	%r5458, %r5457, 224;
	add.s32 	%r5459, %r5458, -128;
	shr.u32 	%r5460, %r5459, 5;
	mul.wide.u32 	%rd2023, %r5460, 4;
	sub.s64 	%rd394, %rd2, %rd2023;
	ld.local.u32 	%r7517, [%rd394+24];
	ld.local.u32 	%r7518, [%rd394+20];
	setp.eq.s32 	%p1028, %r1735, 0;
	@%p1028 bra 	$L__BB0_1031;
	shf.l.wrap.b32 	%r7517, %r7518, %r7517, %r1735;
	ld.local.u32 	%r5461, [%rd394+16];
	shf.l.wrap.b32 	%r7518, %r5461, %r7518, %r1735;
$L__BB0_1031:
	shr.u32 	%r5462, %r7517, 30;
	shf.l.wrap.b32 	%r5463, %r7518, %r7517, 2;
	shl.b32 	%r5464, %r7518, 2;
	shr.u32 	%r5465, %r5463, 31;
	add.s32 	%r5466, %r5465, %r5462;
	neg.s32 	%r5467, %r5466;
	setp.lt.s32 	%p1029, %r1731, 0;
	selp.b32 	%r7519, %r5467, %r5466, %p1029;
	xor.b32  	%r5468, %r5463, %r1731;
	shr.s32 	%r5469, %r5463, 31;
	xor.b32  	%r5470, %r5469, %r5463;
	xor.b32  	%r5471, %r5469, %r5464;
	cvt.u64.u32 	%rd2024, %r5470;
	shl.b64 	%rd2025, %rd2024, 32;
	cvt.u64.u32 	%rd2026, %r5471;
	or.b64  	%rd2027, %rd2025, %rd2026;
	cvt.rn.f64.s64 	%fd257, %rd2027;
	mul.f64 	%fd258, %fd257, 0d3BF921FB54442D19;
	cvt.rn.f32.f64 	%f3247, %fd258;
	neg.f32 	%f3248, %f3247;
	setp.lt.s32 	%p1030, %r5468, 0;
	selp.f32 	%f4632, %f3248, %f3247, %p1030;
	bra.uni 	$L__BB0_1033;
$L__BB0_1032:
	mov.f32 	%f3249, 0f00000000;
	mul.rn.f32 	%f4632, %f642, %f3249;
	mov.b32 	%r7519, 0;
$L__BB0_1033:
	setp.ltu.f32 	%p1031, %f644, 0f47CE4780;
	mul.rn.f32 	%f3250, %f4632, %f4632;
	and.b32  	%r5473, %r7519, 1;
	setp.eq.b32 	%p1032, %r5473, 1;
	selp.f32 	%f3251, 0f3F800000, %f4632, %p1032;
	fma.rn.f32 	%f3252, %f3250, %f3251, 0f00000000;
	fma.rn.f32 	%f3253, %f3250, 0f37CBAC00, 0fBAB607ED;
	selp.f32 	%f3254, %f3253, 0fB94D4153, %p1032;
	selp.f32 	%f3255, 0f3D2AAABB, 0f3C0885E4, %p1032;
	fma.rn.f32 	%f3256, %f3254, %f3250, %f3255;
	selp.f32 	%f3257, 0fBEFFFFFF, 0fBE2AAAA8, %p1032;
	fma.rn.f32 	%f3258, %f3256, %f3250, %f3257;
	fma.rn.f32 	%f3259, %f3258, %f3252, %f3251;
	and.b32  	%r5474, %r7519, 2;
	setp.eq.s32 	%p1033, %r5474, 0;
	mov.f32 	%f3260, 0f00000000;
	sub.f32 	%f3261, %f3260, %f3259;
	selp.f32 	%f648, %f3259, %f3261, %p1033;
	@%p1031 bra 	$L__BB0_1041;
	setp.eq.f32 	%p1034, %f644, 0f7F800000;
	@%p1034 bra 	$L__BB0_1040;
	mov.b32 	%r1744, %f642;
	shl.b32 	%r5476, %r1744, 8;
	or.b32  	%r1745, %r5476, -2147483648;
	mov.b64 	%rd2945, 0;
	mov.b32 	%r7520, 0;
$L__BB0_1036:
	.pragma "nounroll";
	mul.wide.u32 	%rd2029, %r7520, 4;
	mov.u64 	%rd2030, __cudart_i2opi_f;
	add.s64 	%rd2031, %rd2030, %rd2029;
	ld.global.nc.u32 	%r5477, [%rd2031];
	mad.wide.u32 	%rd2032, %r5477, %r1745, %rd2945;
	shr.u64 	%rd2945, %rd2032, 32;
	add.s64 	%rd2033, %rd1, %rd2029;
	st.local.u32 	[%rd2033], %rd2032;
	add.s32 	%r7520, %r7520, 1;
	setp.ne.s32 	%p1035, %r7520, 6;
	@%p1035 bra 	$L__BB0_1036;
	shr.u32 	%r5478, %r1744, 23;
	st.local.u32 	[%rd1+24], %rd2945;
	and.b32  	%r1748, %r5478, 31;
	and.b32  	%r5479, %r5478, 224;
	add.s32 	%r5480, %r5479, -128;
	shr.u32 	%r5481, %r5480, 5;
	mul.wide.u32 	%rd2034, %r5481, 4;
	sub.s64 	%rd397, %rd1, %rd2034;
	ld.local.u32 	%r7521, [%rd397+24];
	ld.local.u32 	%r7522, [%rd397+20];
	setp.eq.s32 	%p1036, %r1748, 0;
	@%p1036 bra 	$L__BB0_1039;
	shf.l.wrap.b32 	%r7521, %r7522, %r7521, %r1748;
	ld.local.u32 	%r5482, [%rd397+16];
	shf.l.wrap.b32 	%r7522, %r5482, %r7522, %r1748;
$L__BB0_1039:
	shr.u32 	%r5483, %r7521, 30;
	shf.l.wrap.b32 	%r5484, %r7522, %r7521, 2;
	shl.b32 	%r5485, %r7522, 2;
	shr.u32 	%r5486, %r5484, 31;
	add.s32 	%r5487, %r5486, %r5483;
	neg.s32 	%r5488, %r5487;
	setp.lt.s32 	%p1037, %r1744, 0;
	selp.b32 	%r7523, %r5488, %r5487, %p1037;
	xor.b32  	%r5489, %r5484, %r1744;
	shr.s32 	%r5490, %r5484, 31;
	xor.b32  	%r5491, %r5490, %r5484;
	xor.b32  	%r5492, %r5490, %r5485;
	cvt.u64.u32 	%rd2035, %r5491;
	shl.b64 	%rd2036, %rd2035, 32;
	cvt.u64.u32 	%rd2037, %r5492;
	or.b64  	%rd2038, %rd2036, %rd2037;
	cvt.rn.f64.s64 	%fd259, %rd2038;
	mul.f64 	%fd260, %fd259, 0d3BF921FB54442D19;
	cvt.rn.f32.f64 	%f3262, %fd260;
	neg.f32 	%f3263, %f3262;
	setp.lt.s32 	%p1038, %r5489, 0;
	selp.f32 	%f4633, %f3263, %f3262, %p1038;
	bra.uni 	$L__BB0_1041;
$L__BB0_1040:
	mov.f32 	%f3264, 0f00000000;
	mul.rn.f32 	%f4633, %f642, %f3264;
	mov.b32 	%r7523, 0;
$L__BB0_1041:
	add.s32 	%r5494, %r7523, 1;
	mul.rn.f32 	%f3265, %f4633, %f4633;
	and.b32  	%r5495, %r7523, 1;
	setp.eq.b32 	%p1039, %r5495, 1;
	selp.f32 	%f3266, %f4633, 0f3F800000, %p1039;
	fma.rn.f32 	%f3267, %f3265, %f3266, 0f00000000;
	fma.rn.f32 	%f3268, %f3265, 0f37CBAC00, 0fBAB607ED;
	selp.f32 	%f3269, 0fB94D4153, %f3268, %p1039;
	selp.f32 	%f3270, 0f3C0885E4, 0f3D2AAABB, %p1039;
	fma.rn.f32 	%f3271, %f3269, %f3265, %f3270;
	selp.f32 	%f3272, 0fBE2AAAA8, 0fBEFFFFFF, %p1039;
	fma.rn.f32 	%f3273, %f3271, %f3265, %f3272;
	fma.rn.f32 	%f3274, %f3273, %f3267, %f3266;
	and.b32  	%r5496, %r5494, 2;
	setp.eq.s32 	%p1040, %r5496, 0;
	mov.f32 	%f3275, 0f00000000;
	sub.f32 	%f3276, %f3275, %f3274;
	selp.f32 	%f3277, %f3274, %f3276, %p1040;
	fma.rn.f32 	%f652, %f648, %f3277, %f642;
	mul.f32 	%f3278, %f652, 0f3F22F983;
	cvt.rni.s32.f32 	%r7531, %f3278;
	cvt.rn.f32.s32 	%f3279, %r7531;
	fma.rn.f32 	%f3280, %f3279, 0fBFC90FDA, %f652;
	fma.rn.f32 	%f3281, %f3279, 0fB3A22168, %f3280;
	fma.rn.f32 	%f4635, %f3279, 0fA7C234C5, %f3281;
	abs.f32 	%f654, %f652;
	setp.ltu.f32 	%p1041, %f654, 0f47CE4780;
	mov.u32 	%r7527, %r7531;
	mov.f32 	%f4634, %f4635;
	@%p1041 bra 	$L__BB0_1049;
	setp.eq.f32 	%p1042, %f654, 0f7F800000;
	@%p1042 bra 	$L__BB0_1048;
	mov.b32 	%r1758, %f652;
	shl.b32 	%r5498, %r1758, 8;
	or.b32  	%r1759, %r5498, -2147483648;
	mov.b64 	%rd2946, 0;
	mov.b32 	%r7524, 0;
$L__BB0_1044:
	.pragma "nounroll";
	mul.wide.u32 	%rd2040, %r7524, 4;
	mov.u64 	%rd2041, __cudart_i2opi_f;
	add.s64 	%rd2042, %rd2041, %rd2040;
	ld.global.nc.u32 	%r5499, [%rd2042];
	mad.wide.u32 	%rd2043, %r5499, %r1759, %rd2946;
	shr.u64 	%rd2946, %rd2043, 32;
	add.s64 	%rd2044, %rd2, %rd2040;
	st.local.u32 	[%rd2044], %rd2043;
	add.s32 	%r7524, %r7524, 1;
	setp.ne.s32 	%p1043, %r7524, 6;
	@%p1043 bra 	$L__BB0_1044;
	shr.u32 	%r5500, %r1758, 23;
	st.local.u32 	[%rd2+24], %rd2946;
	and.b32  	%r1762, %r5500, 31;
	and.b32  	%r5501, %r5500, 224;
	add.s32 	%r5502, %r5501, -128;
	shr.u32 	%r5503, %r5502, 5;
	mul.wide.u32 	%rd2045, %r5503, 4;
	sub.s64 	%rd400, %rd2, %rd2045;
	ld.local.u32 	%r7525, [%rd400+24];
	ld.local.u32 	%r7526, [%rd400+20];
	setp.eq.s32 	%p1044, %r1762, 0;
	@%p1044 bra 	$L__BB0_1047;
	shf.l.wrap.b32 	%r7525, %r7526, %r7525, %r1762;
	ld.local.u32 	%r5504, [%rd400+16];
	shf.l.wrap.b32 	%r7526, %r5504, %r7526, %r1762;
$L__BB0_1047:
	shr.u32 	%r5505, %r7525, 30;
	shf.l.wrap.b32 	%r5506, %r7526, %r7525, 2;
	shl.b32 	%r5507, %r7526, 2;
	shr.u32 	%r5508, %r5506, 31;
	add.s32 	%r5509, %r5508, %r5505;
	neg.s32 	%r5510, %r5509;
	setp.lt.s32 	%p1045, %r1758, 0;
	selp.b32 	%r7527, %r5510, %r5509, %p1045;
	xor.b32  	%r5511, %r5506, %r1758;
	shr.s32 	%r5512, %r5506, 31;
	xor.b32  	%r5513, %r5512, %r5506;
	xor.b32  	%r5514, %r5512, %r5507;
	cvt.u64.u32 	%rd2046, %r5513;
	shl.b64 	%rd2047, %rd2046, 32;
	cvt.u64.u32 	%rd2048, %r5514;
	or.b64  	%rd2049, %rd2047, %rd2048;
	cvt.rn.f64.s64 	%fd261, %rd2049;
	mul.f64 	%fd262, %fd261, 0d3BF921FB54442D19;
	cvt.rn.f32.f64 	%f3282, %fd262;
	neg.f32 	%f3283, %f3282;
	setp.lt.s32 	%p1046, %r5511, 0;
	selp.f32 	%f4634, %f3283, %f3282, %p1046;
	bra.uni 	$L__BB0_1049;
$L__BB0_1048:
	mov.f32 	%f3284, 0f00000000;
	mul.rn.f32 	%f4634, %f652, %f3284;
	mov.b32 	%r7527, 0;
$L__BB0_1049:
	setp.ltu.f32 	%p1047, %f654, 0f47CE4780;
	mul.rn.f32 	%f3285, %f4634, %f4634;
	and.b32  	%r5516, %r7527, 1;
	setp.eq.b32 	%p1048, %r5516, 1;
	selp.f32 	%f3286, 0f3F800000, %f4634, %p1048;
	fma.rn.f32 	%f3287, %f3285, %f3286, 0f00000000;
	fma.rn.f32 	%f3288, %f3285, 0f37CBAC00, 0fBAB607ED;
	selp.f32 	%f3289, %f3288, 0fB94D4153, %p1048;
	selp.f32 	%f3290, 0f3D2AAABB, 0f3C0885E4, %p1048;
	fma.rn.f32 	%f3291, %f3289, %f3285, %f3290;
	selp.f32 	%f3292, 0fBEFFFFFF, 0fBE2AAAA8, %p1048;
	fma.rn.f32 	%f3293, %f3291, %f3285, %f3292;
	fma.rn.f32 	%f3294, %f3293, %f3287, %f3286;
	and.b32  	%r5517, %r7527, 2;
	setp.eq.s32 	%p1049, %r5517, 0;
	mov.f32 	%f3295, 0f00000000;
	sub.f32 	%f3296, %f3295, %f3294;
	selp.f32 	%f658, %f3294, %f3296, %p1049;
	@%p1047 bra 	$L__BB0_1057;
	setp.eq.f32 	%p1050, %f654, 0f7F800000;
	@%p1050 bra 	$L__BB0_1056;
	mov.b32 	%r1771, %f652;
	shl.b32 	%r5519, %r1771, 8;
	or.b32  	%r1772, %r5519, -2147483648;
	mov.b64 	%rd2947, 0;
	mov.b32 	%r7528, 0;
$L__BB0_1052:
	.pragma "nounroll";
	mul.wide.u32 	%rd2051, %r7528, 4;
	mov.u64 	%rd2052, __cudart_i2opi_f;
	add.s64 	%rd2053, %rd2052, %rd2051;
	ld.global.nc.u32 	%r5520, [%rd2053];
	mad.wide.u32 	%rd2054, %r5520, %r1772, %rd2947;
	shr.u64 	%rd2947, %rd2054, 32;
	add.s64 	%rd2055, %rd1, %rd2051;
	st.local.u32 	[%rd2055], %rd2054;
	add.s32 	%r7528, %r7528, 1;
	setp.ne.s32 	%p1051, %r7528, 6;
	@%p1051 bra 	$L__BB0_1052;
	shr.u32 	%r5521, %r1771, 23;
	st.local.u32 	[%rd1+24], %rd2947;
	and.b32  	%r1775, %r5521, 31;
	and.b32  	%r5522, %r5521, 224;
	add.s32 	%r5523, %r5522, -128;
	shr.u32 	%r5524, %r5523, 5;
	mul.wide.u32 	%rd2056, %r5524, 4;
	sub.s64 	%rd403, %rd1, %rd2056;
	ld.local.u32 	%r7529, [%rd403+24];
	ld.local.u32 	%r7530, [%rd403+20];
	setp.eq.s32 	%p1052, %r1775, 0;
	@%p1052 bra 	$L__BB0_1055;
	shf.l.wrap.b32 	%r7529, %r7530, %r7529, %r1775;
	ld.local.u32 	%r5525, [%rd403+16];
	shf.l.wrap.b32 	%r7530, %r5525, %r7530, %r1775;
$L__BB0_1055:
	shr.u32 	%r5526, %r7529, 30;
	shf.l.wrap.b32 	%r5527, %r7530, %r7529, 2;
	shl.b32 	%r5528, %r7530, 2;
	shr.u32 	%r5529, %r5527, 31;
	add.s32 	%r5530, %r5529, %r5526;
	neg.s32 	%r5531, %r5530;
	setp.lt.s32 	%p1053, %r1771, 0;
	selp.b32 	%r7531, %r5531, %r5530, %p1053;
	xor.b32  	%r5532, %r5527, %r1771;
	shr.s32 	%r5533, %r5527, 31;
	xor.b32  	%r5534, %r5533, %r5527;
	xor.b32  	%r5535, %r5533, %r5528;
	cvt.u64.u32 	%rd2057, %r5534;
	shl.b64 	%rd2058, %rd2057, 32;
	cvt.u64.u32 	%rd2059, %r5535;
	or.b64  	%rd2060, %rd2058, %rd2059;
	cvt.rn.f64.s64 	%fd263, %rd2060;
	mul.f64 	%fd264, %fd263, 0d3BF921FB54442D19;
	cvt.rn.f32.f64 	%f3297, %fd264;
	neg.f32 	%f3298, %f3297;
	setp.lt.s32 	%p1054, %r5532, 0;
	selp.f32 	%f4635, %f3298, %f3297, %p1054;
	bra.uni 	$L__BB0_1057;
$L__BB0_1056:
	mov.f32 	%f3299, 0f00000000;
	mul.rn.f32 	%f4635, %f652, %f3299;
	mov.b32 	%r7531, 0;
$L__BB0_1057:
	add.s32 	%r5537, %r7531, 1;
	mul.rn.f32 	%f3300, %f4635, %f4635;
	and.b32  	%r5538, %r7531, 1;
	setp.eq.b32 	%p1055, %r5538, 1;
	selp.f32 	%f3301, %f4635, 0f3F800000, %p1055;
	fma.rn.f32 	%f3302, %f3300, %f3301, 0f00000000;
	fma.rn.f32 	%f3303, %f3300, 0f37CBAC00, 0fBAB607ED;
	selp.f32 	%f3304, 0fB94D4153, %f3303, %p1055;
	selp.f32 	%f3305, 0f3C0885E4, 0f3D2AAABB, %p1055;
	fma.rn.f32 	%f3306, %f3304, %f3300, %f3305;
	selp.f32 	%f3307, 0fBE2AAAA8, 0fBEFFFFFF, %p1055;
	fma.rn.f32 	%f3308, %f3306, %f3300, %f3307;
	fma.rn.f32 	%f3309, %f3308, %f3302, %f3301;
	and.b32  	%r5539, %r5537, 2;
	setp.eq.s32 	%p1056, %r5539, 0;
	mov.f32 	%f3310, 0f00000000;
	sub.f32 	%f3311, %f3310, %f3309;
	selp.f32 	%f3312, %f3309, %f3311, %p1056;
	fma.rn.f32 	%f662, %f658, %f3312, %f652;
	mul.f32 	%f3313, %f662, 0f3F22F983;
	cvt.rni.s32.f32 	%r7539, %f3313;
	cvt.rn.f32.s32 	%f3314, %r7539;
	fma.rn.f32 	%f3315, %f3314, 0fBFC90FDA, %f662;
	fma.rn.f32 	%f3316, %f3314, 0fB3A22168, %f3315;
	fma.rn.f32 	%f4637, %f3314, 0fA7C234C5, %f3316;
	abs.f32 	%f664, %f662;
	setp.ltu.f32 	%p1057, %f664, 0f47CE4780;
	mov.u32 	%r7535, %r7539;
	mov.f32 	%f4636, %f4637;
	@%p1057 bra 	$L__BB0_1065;
	setp.eq.f32 	%p1058, %f664, 0f7F800000;
	@%p1058 bra 	$L__BB0_1064;
	mov.b32 	%r1785, %f662;
	shl.b32 	%r5541, %r1785, 8;
	or.b32  	%r1786, %r5541, -2147483648;
	mov.b64 	%rd2948, 0;
	mov.b32 	%r7532, 0;
$L__BB0_1060:
	.pragma "nounroll";
	mul.wide.u32 	%rd2062, %r7532, 4;
	mov.u64 	%rd2063, __cudart_i2opi_f;
	add.s64 	%rd2064, %rd2063, %rd2062;
	ld.global.nc.u32 	%r5542, [%rd2064];
	mad.wide.u32 	%rd2065, %r5542, %r1786, %rd2948;
	shr.u64 	%rd2948, %rd2065, 32;
	add.s64 	%rd2066, %rd2, %rd2062;
	st.local.u32 	[%rd2066], %rd2065;
	add.s32 	%r7532, %r7532, 1;
	setp.ne.s32 	%p1059, %r7532, 6;
	@%p1059 bra 	$L__BB0_1060;
	shr.u32 	%r5543, %r1785, 23;
	st.local.u32 	[%rd2+24], %rd2948;
	and.b32  	%r1789, %r5543, 31;
	and.b32  	%r5544, %r5543, 224;
	add.s32 	%r5545, %r5544, -128;
	shr.u32 	%r5546, %r5545, 5;
	mul.wide.u32 	%rd2067, %r5546, 4;
	sub.s64 	%rd406, %rd2, %rd2067;
	ld.local.u32 	%r7533, [%rd406+24];
	ld.local.u32 	%r7534, [%rd406+20];
	setp.eq.s32 	%p1060, %r1789, 0;
	@%p1060 bra 	$L__BB0_1063;
	shf.l.wrap.b32 	%r7533, %r7534, %r7533, %r1789;
	ld.local.u32 	%r5547, [%rd406+16];
	shf.l.wrap.b32 	%r7534, %r5547, %r7534, %r1789;
$L__BB0_1063:
	shr.u32 	%r5548, %r7533, 30;
	shf.l.wrap.b32 	%r5549, %r7534, %r7533, 2;
	shl.b32 	%r5550, %r7534, 2;
	shr.u32 	%r5551, %r5549, 31;
	add.s32 	%r5552, %r5551, %r5548;
	neg.s32 	%r5553, %r5552;
	setp.lt.s32 	%p1061, %r1785, 0;
	selp.b32 	%r7535, %r5553, %r5552, %p1061;
	xor.b32  	%r5554, %r5549, %r1785;
	shr.s32 	%r5555, %r5549, 31;
	xor.b32  	%r5556, %r5555, %r5549;
	xor.b32  	%r5557, %r5555, %r5550;
	cvt.u64.u32 	%rd2068, %r5556;
	shl.b64 	%rd2069, %rd2068, 32;
	cvt.u64.u32 	%rd2070, %r5557;
	or.b64  	%rd2071, %rd2069, %rd2070;
	cvt.rn.f64.s64 	%fd265, %rd2071;
	mul.f64 	%fd266, %fd265, 0d3BF921FB54442D19;
	cvt.rn.f32.f64 	%f3317, %fd266;
	neg.f32 	%f3318, %f3317;
	setp.lt.s32 	%p1062, %r5554, 0;
	selp.f32 	%f4636, %f3318, %f3317, %p1062;
	bra.uni 	$L__BB0_1065;
$L__BB0_1064:
	mov.f32 	%f3319, 0f00000000;
	mul.rn.f32 	%f4636, %f662, %f3319;
	mov.b32 	%r7535, 0;
$L__BB0_1065:
	setp.ltu.f32 	%p1063, %f664, 0f47CE4780;
	mul.rn.f32 	%f3320, %f4636, %f4636;
	and.b32  	%r5559, %r7535, 1;
	setp.eq.b32 	%p1064, %r5559, 1;
	selp.f32 	%f3321, 0f3F800000, %f4636, %p1064;
	fma.rn.f32 	%f3322, %f3320, %f3321, 0f00000000;
	fma.rn.f32 	%f3323, %f3320, 0f37CBAC00, 0fBAB607ED;
	selp.f32 	%f3324, %f3323, 0fB94D4153, %p1064;
	selp.f32 	%f3325, 0f3D2AAABB, 0f3C0885E4, %p1064;
	fma.rn.f32 	%f3326, %f3324, %f3320, %f3325;
	selp.f32 	%f3327, 0fBEFFFFFF, 0fBE2AAAA8, %p1064;
	fma.rn.f32 	%f3328, %f3326, %f3320, %f3327;
	fma.rn.f32 	%f3329, %f3328, %f3322, %f3321;
	and.b32  	%r5560, %r7535, 2;
	setp.eq.s32 	%p1065, %r5560, 0;
	mov.f32 	%f3330, 0f00000000;
	sub.f32 	%f3331, %f3330, %f3329;
	selp.f32 	%f668, %f3329, %f3331, %p1065;
	@%p1063 bra 	$L__BB0_1073;
	setp.eq.f32 	%p1066, %f664, 0f7F800000;
	@%p1066 bra 	$L__BB0_1072;
	mov.b32 	%r1798, %f662;
	shl.b32 	%r5562, %r1798, 8;
	or.b32  	%r1799, %r5562, -2147483648;
	mov.b64 	%rd2949, 0;
	mov.b32 	%r7536, 0;
$L__BB0_1068:
	.pragma "nounroll";
	mul.wide.u32 	%rd2073, %r7536, 4;
	mov.u64 	%rd2074, __cudart_i2opi_f;
	add.s64 	%rd2075, %rd2074, %rd2073;
	ld.global.nc.u32 	%r5563, [%rd2075];
	mad.wide.u32 	%rd2076, %r5563, %r1799, %rd2949;
	shr.u64 	%rd2949, %rd2076, 32;
	add.s64 	%rd2077, %rd1, %rd2073;
	st.local.u32 	[%rd2077], %rd2076;
	add.s32 	%r7536, %r7536, 1;
	setp.ne.s32 	%p1067, %r7536, 6;
	@%p1067 bra 	$L__BB0_1068;
	shr.u32 	%r5564, %r1798, 23;
	st.local.u32 	[%rd1+24], %rd2949;
	and.b32  	%r1802, %r5564, 31;
	and.b32  	%r5565, %r5564, 224;
	add.s32 	%r5566, %r5565, -128;
	shr.u32 	%r5567, %r5566, 5;
	mul.wide.u32 	%rd2078, %r5567, 4;
	sub.s64 	%rd409, %rd1, %rd2078;
	ld.local.u32 	%r7537, [%rd409+24];
	ld.local.u32 	%r7538, [%rd409+20];
	setp.eq.s32 	%p1068, %r1802, 0;
	@%p1068 bra 	$L__BB0_1071;
	shf.l.wrap.b32 	%r7537, %r7538, %r7537, %r1802;
	ld.local.u32 	%r5568, [%rd409+16];
	shf.l.wrap.b32 	%r7538, %r5568, %r7538, %r1802;
$L__BB0_1071:
	shr.u32 	%r5569, %r7537, 30;
	shf.l.wrap.b32 	%r5570, %r7538, %r7537, 2;
	shl.b32 	%r5571, %r7538, 2;
	shr.u32 	%r5572, %r5570, 31;
	add.s32 	%r5573, %r5572, %r5569;
	neg.s32 	%r5574, %r5573;
	setp.lt.s32 	%p1069, %r1798, 0;
	selp.b32 	%r7539, %r5574, %r5573, %p1069;
	xor.b32  	%r5575, %r5570, %r1798;
	shr.s32 	%r5576, %r5570, 31;
	xor.b32  	%r5577, %r5576, %r5570;
	xor.b32  	%r5578, %r5576, %r5571;
	cvt.u64.u32 	%rd2079, %r5577;
	shl.b64 	%rd2080, %rd2079, 32;
	cvt.u64.u32 	%rd2081, %r5578;
	or.b64  	%rd2082, %rd2080, %rd2081;
	cvt.rn.f64.s64 	%fd267, %rd2082;
	mul.f64 	%fd268, %fd267, 0d3BF921FB54442D19;
	cvt.rn.f32.f64 	%f3332, %fd268;
	neg.f32 	%f3333, %f3332;
	setp.lt.s32 	%p1070, %r5575, 0;
	selp.f32 	%f4637, %f3333, %f3332, %p1070;
	bra.uni 	$L__BB0_1073;
$L__BB0_1072:
	mov.f32 	%f3334, 0f00000000;
	mul.rn.f32 	%f4637, %f662, %f3334;
	mov.b32 	%r7539, 0;
$L__BB0_1073:
	add.s32 	%r5580, %r7539, 1;
	mul.rn.f32 	%f3335, %f4637, %f4637;
	and.b32  	%r5581, %r7539, 1;
	setp.eq.b32 	%p1071, %r5581, 1;
	selp.f32 	%f3336, %f4637, 0f3F800000, %p1071;
	fma.rn.f32 	%f3337, %f3335, %f3336, 0f00000000;
	fma.rn.f32 	%f3338, %f3335, 0f37CBAC00, 0fBAB607ED;
	selp.f32 	%f3339, 0fB94D4153, %f3338, %p1071;
	selp.f32 	%f3340, 0f3C0885E4, 0f3D2AAABB, %p1071;
	fma.rn.f32 	%f3341, %f3339, %f3335, %f3340;
	selp.f32 	%f3342, 0fBE2AAAA8, 0fBEFFFFFF, %p1071;
	fma.rn.f32 	%f3343, %f3341, %f3335, %f3342;
	fma.rn.f32 	%f3344, %f3343, %f3337, %f3336;
	and.b32  	%r5582, %r5580, 2;
	setp.eq.s32 	%p1072, %r5582, 0;
	mov.f32 	%f3345, 0f00000000;
	sub.f32 	%f3346, %f3345, %f3344;
	selp.f32 	%f3347, %f3344, %f3346, %p1072;
	fma.rn.f32 	%f672, %f668, %f3347, %f662;
	mul.f32 	%f3348, %f672, 0f3F22F983;
	cvt.rni.s32.f32 	%r7547, %f3348;
	cvt.rn.f32.s32 	%f3349, %r7547;
	fma.rn.f32 	%f3350, %f3349, 0fBFC90FDA, %f672;
	fma.rn.f32 	%f3351, %f3349, 0fB3A22168, %f3350;
	fma.rn.f32 	%f4639, %f3349, 0fA7C234C5, %f3351;
	abs.f32 	%f674, %f672;
	setp.ltu.f32 	%p1073, %f674, 0f47CE4780;
	mov.u32 	%r7543, %r7547;
	mov.f32 	%f4638, %f4639;
	@%p1073 bra 	$L__BB0_1081;
	setp.eq.f32 	%p1074, %f674, 0f7F800000;
	@%p1074 bra 	$L__BB0_1080;
	mov.b32 	%r1812, %f672;
	shl.b32 	%r5584, %r1812, 8;
	or.b32  	%r1813, %r5584, -2147483648;
	mov.b64 	%rd2950, 0;
	mov.b32 	%r7540, 0;
$L__BB0_1076:
	.pragma "nounroll";
	mul.wide.u32 	%rd2084, %r7540, 4;
	mov.u64 	%rd2085, __cudart_i2opi_f;
	add.s64 	%rd2086, %rd2085, %rd2084;
	ld.global.nc.u32 	%r5585, [%rd2086];
	mad.wide.u32 	%rd2087, %r5585, %r1813, %rd2950;
	shr.u64 	%rd2950, %rd2087, 32;
	add.s64 	%rd2088, %rd2, %rd2084;
	st.local.u32 	[%rd2088], %rd2087;
	add.s32 	%r7540, %r7540, 1;
	setp.ne.s32 	%p1075, %r7540, 6;
	@%p1075 bra 	$L__BB0_1076;
	shr.u32 	%r5586, %r1812, 23;
	st.local.u32 	[%rd2+24], %rd2950;
	and.b32  	%r1816, %r5586, 31;
	and.b32  	%r5587, %r5586, 224;
	add.s32 	%r5588, %r5587, -128;
	shr.u32 	%r5589, %r5588, 5;
	mul.wide.u32 	%rd2089, %r5589, 4;
	sub.s64 	%rd412, %rd2, %rd2089;
	ld.local.u32 	%r7541, [%rd412+24];
	ld.local.u32 	%r7542, [%rd412+20];
	setp.eq.s32 	%p1076, %r1816, 0;
	@%p1076 bra 	$L__BB0_1079;
	shf.l.wrap.b32 	%r7541, %r7542, %r7541, %r1816;
	ld.local.u32 	%r5590, [%rd412+16];
	shf.l.wrap.b32 	%r7542, %r5590, %r7542, %r1816;
$L__BB0_1079:
	shr.u32 	%r5591, %r7541, 30;
	shf.l.wrap.b32 	%r5592, %r7542, %r7541, 2;
	shl.b32 	%r5593, %r7542, 2;
	shr.u32 	%r5594, %r5592, 31;
	add.s32 	%r5595, %r5594, %r5591;
	neg.s32 	%r5596, %r5595;
	setp.lt.s32 	%p1077, %r1812, 0;
	selp.b32 	%r7543, %r5596, %r5595, %p1077;
	xor.b32  	%r5597, %r5592, %r1812;
	shr.s32 	%r5598, %r5592, 31;
	xor.b32  	%r5599, %r5598, %r5592;
	xor.b32  	%r5600, %r5598, %r5593;
	cvt.u64.u32 	%rd2090, %r5599;
	shl.b64 	%rd2091, %rd2090, 32;
	cvt.u64.u32 	%rd2092, %r5600;
	or.b64  	%rd2093, %rd2091, %rd2092;
	cvt.rn.f64.s64 	%fd269, %rd2093;
	mul.f64 	%fd270, %fd269, 0d3BF921FB54442D19;
	cvt.rn.f32.f64 	%f3352, %fd270;
	neg.f32 	%f3353, %f3352;
	setp.lt.s32 	%p1078, %r5597, 0;
	selp.f32 	%f4638, %f3353, %f3352, %p1078;
	bra.uni 	$L__BB0_1081;
$L__BB0_1080:
	mov.f32 	%f3354, 0f00000000;
	mul.rn.f32 	%f4638, %f672, %f3354;
	mov.b32 	%r7543, 0;
$L__BB0_1081:
	setp.ltu.f32 	%p1079, %f674, 0f47CE4780;
	mul.rn.f32 	%f3355, %f4638, %f4638;
	and.b32  	%r5602, %r7543, 1;
	setp.eq.b32 	%p1080, %r5602, 1;
	selp.f32 	%f3356, 0f3F800000, %f4638, %p1080;
	fma.rn.f32 	%f3357, %f3355, %f3356, 0f00000000;
	fma.rn.f32 	%f3358, %f3355, 0f37CBAC00, 0fBAB607ED;
	selp.f32 	%f3359, %f3358, 0fB94D4153, %p1080;
	selp.f32 	%f3360, 0f3D2AAABB, 0f3C0885E4, %p1080;
	fma.rn.f32 	%f3361, %f3359, %f3355, %f3360;
	selp.f32 	%f3362, 0fBEFFFFFF, 0fBE2AAAA8, %p1080;
	fma.rn.f32 	%f3363, %f3361, %f3355, %f3362;
	fma.rn.f32 	%f3364, %f3363, %f3357, %f3356;
	and.b32  	%r5603, %r7543, 2;
	setp.eq.s32 	%p1081, %r5603, 0;
	mov.f32 	%f3365, 0f00000000;
	sub.f32 	%f3366, %f3365, %f3364;
	selp.f32 	%f678, %f3364, %f3366, %p1081;
	@%p1079 bra 	$L__BB0_1089;
	setp.eq.f32 	%p1082, %f674, 0f7F800000;
	@%p1082 bra 	$L__BB0_1088;
	mov.b32 	%r1825, %f672;
	shl.b32 	%r5605, %r1825, 8;
	or.b32  	%r1826, %r5605, -2147483648;
	mov.b64 	%rd2951, 0;
	mov.b32 	%r7544, 0;
$L__BB0_1084:
	.pragma "nounroll";
	mul.wide.u32 	%rd2095, %r7544, 4;
	mov.u64 	%rd2096, __cudart_i2opi_f;
	add.s64 	%rd2097, %rd2096, %rd2095;
	ld.global.nc.u32 	%r5606, [%rd2097];
	mad.wide.u32 	%rd2098, %r5606, %r1826, %rd2951;
	shr.u64 	%rd2951, %rd2098, 32;
	add.s64 	%rd2099, %rd1, %rd2095;
	st.local.u32 	[%rd2099], %rd2098;
	add.s32 	%r7544, %r7544, 1;
	setp.ne.s32 	%p1083, %r7544, 6;
	@%p1083 bra 	$L__BB0_1084;
	shr.u32 	%r5607, %r1825, 23;
	st.local.u32 	[%rd1+24], %rd2951;
	and.b32  	%r1829, %r5607, 31;
	and.b32  	%r5608, %r5607, 224;
	add.s32 	%r5609, %r5608, -128;
	shr.u32 	%r5610, %r5609, 5;
	mul.wide.u32 	%rd2100, %r5610, 4;
	sub.s64 	%rd415, %rd1, %rd2100;
	ld.local.u32 	%r7545, [%rd415+24];
	ld.local.u32 	%r7546, [%rd415+20];
	setp.eq.s32 	%p1084, %r1829, 0;
	@%p1084 bra 	$L__BB0_1087;
	shf.l.wrap.b32 	%r7545, %r7546, %r7545, %r1829;
	ld.local.u32 	%r5611, [%rd415+16];
	shf.l.wrap.b32 	%r7546, %r5611, %r7546, %r1829;
$L__BB0_1087:
	shr.u32 	%r5612, %r7545, 30;
	shf.l.wrap.b32 	%r5613, %r7546, %r7545, 2;
	shl.b32 	%r5614, %r7546, 2;
	shr.u32 	%r5615, %r5613, 31;
	add.s32 	%r5616, %r5615, %r5612;
	neg.s32 	%r5617, %r5616;
	setp.lt.s32 	%p1085, %r1825, 0;
	selp.b32 	%r7547, %r5617, %r5616, %p1085;
	xor.b32  	%r5618, %r5613, %r1825;
	shr.s32 	%r5619, %r5613, 31;
	xor.b32  	%r5620, %r5619, %r5613;
	xor.b32  	%r5621, %r5619, %r5614;
	cvt.u64.u32 	%rd2101, %r5620;
	shl.b64 	%rd2102, %rd2101, 32;
	cvt.u64.u32 	%rd2103, %r5621;
	or.b64  	%rd2104, %rd2102, %rd2103;
	cvt.rn.f64.s64 	%fd271, %rd2104;
	mul.f64 	%fd272, %fd271, 0d3BF921FB54442D19;
	cvt.rn.f32.f64 	%f3367, %fd272;
	neg.f32 	%f3368, %f3367;
	setp.lt.s32 	%p1086, %r5618, 0;
	selp.f32 	%f4639, %f3368, %f3367, %p1086;
	bra.uni 	$L__BB0_1089;
$L__BB0_1088:
	mov.f32 	%f3369, 0f00000000;
	mul.rn.f32 	%f4639, %f672, %f3369;
	mov.b32 	%r7547, 0;
$L__BB0_1089:
	add.s32 	%r5623, %r7547, 1;
	mul.rn.f32 	%f3370, %f4639, %f4639;
	and.b32  	%r5624, %r7547, 1;
	setp.eq.b32 	%p1087, %r5624, 1;
	selp.f32 	%f3371, %f4639, 0f3F800000, %p1087;
	fma.rn.f32 	%f3372, %f3370, %f3371, 0f00000000;
	fma.rn.f32 	%f3373, %f3370, 0f37CBAC00, 0fBAB607ED;
	selp.f32 	%f3374, 0fB94D4153, %f3373, %p1087;
	selp.f32 	%f3375, 0f3C0885E4, 0f3D2AAABB, %p1087;
	fma.rn.f32 	%f3376, %f3374, %f3370, %f3375;
	selp.f32 	%f3377, 0fBE2AAAA8, 0fBEFFFFFF, %p1087;
	fma.rn.f32 	%f3378, %f3376, %f3370, %f3377;
	fma.rn.f32 	%f3379, %f3378, %f3372, %f3371;
	and.b32  	%r5625, %r5623, 2;
	setp.eq.s32 	%p1088, %r5625, 0;
	mov.f32 	%f3380, 0f00000000;
	sub.f32 	%f3381, %f3380, %f3379;
	selp.f32 	%f3382, %f3379, %f3381, %p1088;
	fma.rn.f32 	%f682, %f678, %f3382, %f672;
	mul.f32 	%f3383, %f682, 0f3F22F983;
	cvt.rni.s32.f32 	%r7555, %f3383;
	cvt.rn.f32.s32 	%f3384, %r7555;
	fma.rn.f32 	%f3385, %f3384, 0fBFC90FDA, %f682;
	fma.rn.f32 	%f3386, %f3384, 0fB3A22168, %f3385;
	fma.rn.f32 	%f4641, %f3384, 0fA7C234C5, %f3386;
	abs.f32 	%f684, %f682;
	setp.ltu.f32 	%p1089, %f684, 0f47CE4780;
	mov.u32 	%r7551, %r7555;
	mov.f32 	%f4640, %f4641;
	@%p1089 bra 	$L__BB0_1097;
	setp.eq.f32 	%p1090, %f684, 0f7F800000;
	@%p1090 bra 	$L__BB0_1096;
	mov.b32 	%r1839, %f682;
	shl.b32 	%r5627, %r1839, 8;
	or.b32  	%r1840, %r5627, -2147483648;
	mov.b64 	%rd2952, 0;
	mov.b32 	%r7548, 0;
$L__BB0_1092:
	.pragma "nounroll";
	mul.wide.u32 	%rd2106, %r7548, 4;
	mov.u64 	%rd2107, __cudart_i2opi_f;
	add.s64 	%rd2108, %rd2107, %rd2106;
	ld.global.nc.u32 	%r5628, [%rd2108];
	mad.wide.u32 	%rd2109, %r5628, %r1840, %rd2952;
	shr.u64 	%rd2952, %rd2109, 32;
	add.s64 	%rd2110, %rd2, %rd2106;
	st.local.u32 	[%rd2110], %rd2109;
	add.s32 	%r7548, %r7548, 1;
	setp.ne.s32 	%p1091, %r7548, 6;
	@%p1091 bra 	$L__BB0_1092;
	shr.u32 	%r5629, %r1839, 23;
	st.local.u32 	[%rd2+24], %rd2952;
	and.b32  	%r1843, %r5629, 31;
	and.b32  	%r5630, %r5629, 224;
	add.s32 	%r5631, %r5630, -128;
	shr.u32 	%r5632, %r5631, 5;
	mul.wide.u32 	%rd2111, %r5632, 4;
	sub.s64 	%rd418, %rd2, %rd2111;
	ld.local.u32 	%r7549, [%rd418+24];
	ld.local.u32 	%r7550, [%rd418+20];
	setp.eq.s32 	%p1092, %r1843, 0;
	@%p1092 bra 	$L__BB0_1095;
	shf.l.wrap.b32 	%r7549, %r7550, %r7549, %r1843;
	ld.local.u32 	%r5633, [%rd418+16];
	shf.l.wrap.b32 	%r7550, %r5633, %r7550, %r1843;
$L__BB0_1095:
	shr.u32 	%r5634, %r7549, 30;
	shf.l.wrap.b32 	%r5635, %r7550, %r7549, 2;
	shl.b32 	%r5636, %r7550, 2;
	shr.u32 	%r5637, %r5635, 31;
	add.s32 	%r5638, %r5637, %r5634;
	neg.s32 	%r5639, %r5638;
	setp.lt.s32 	%p1093, %r1839, 0;
	selp.b32 	%r7551, %r5639, %r5638, %p1093;
	xor.b32  	%r5640, %r5635, %r1839;
	shr.s32 	%r5641, %r5635, 31;
	xor.b32  	%r5642, %r5641, %r5635;
	xor.b32  	%r5643, %r5641, %r5636;
	cvt.u64.u32 	%rd2112, %r5642;
	shl.b64 	%rd2113, %rd2112, 32;
	cvt.u64.u32 	%rd2114, %r5643;
	or.b64  	%rd2115, %rd2113, %rd2114;
	cvt.rn.f64.s64 	%fd273, %rd2115;
	mul.f64 	%fd274, %fd273, 0d3BF921FB54442D19;
	cvt.rn.f32.f64 	%f3387, %fd274;
	neg.f32 	%f3388, %f3387;
	setp.lt.s32 	%p1094, %r5640, 0;
	selp.f32 	%f4640, %f3388, %f3387, %p1094;
	bra.uni 	$L__BB0_1097;
$L__BB0_1096:
	mov.f32 	%f3389, 0f00000000;
	mul.rn.f32 	%f4640, %f682, %f3389;
	mov.b32 	%r7551, 0;
$L__BB0_1097:
	setp.ltu.f32 	%p1095, %f684, 0f47CE4780;
	mul.rn.f32 	%f3390, %f4640, %f4640;
	and.b32  	%r5645, %r7551, 1;
	setp.eq.b32 	%p1096, %r5645, 1;
	selp.f32 	%f3391, 0f3F800000, %f4640, %p1096;
	fma.rn.f32 	%f3392, %f3390, %f3391, 0f00000000;
	fma.rn.f32 	%f3393, %f3390, 0f37CBAC00, 0fBAB607ED;
	selp.f32 	%f3394, %f3393, 0fB94D4153, %p1096;
	selp.f32 	%f3395, 0f3D2AAABB, 0f3C0885E4, %p1096;
	fma.rn.f32 	%f3396, %f3394, %f3390, %f3395;
	selp.f32 	%f3397, 0fBEFFFFFF, 0fBE2AAAA8, %p1096;
	fma.rn.f32 	%f3398, %f3396, %f3390, %f3397;
	fma.rn.f32 	%f3399, %f3398, %f3392, %f3391;
	and.b32  	%r5646, %r7551, 2;
	setp.eq.s32 	%p1097, %r5646, 0;
	mov.f32 	%f3400, 0f00000000;
	sub.f32 	%f3401, %f3400, %f3399;
	selp.f32 	%f688, %f3399, %f3401, %p1097;
	@%p1095 bra 	$L__BB0_1105;
	setp.eq.f32 	%p1098, %f684, 0f7F800000;
	@%p1098 bra 	$L__BB0_1104;
	mov.b32 	%r1852, %f682;
	shl.b32 	%r5648, %r1852, 8;
	or.b32  	%r1853, %r5648, -2147483648;
	mov.b64 	%rd2953, 0;
	mov.b32 	%r7552, 0;
$L__BB0_1100:
	.pragma "nounroll";
	mul.wide.u32 	%rd2117, %r7552, 4;
	mov.u64 	%rd2118, __cudart_i2opi_f;
	add.s64 	%rd2119, %rd2118, %rd2117;
	ld.global.nc.u32 	%r5649, [%rd2119];
	mad.wide.u32 	%rd2120, %r5649, %r1853, %rd2953;
	shr.u64 	%rd2953, %rd2120, 32;
	add.s64 	%rd2121, %rd1, %rd2117;
	st.local.u32 	[%rd2121], %rd2120;
	add.s32 	%r7552, %r7552, 1;
	setp.ne.s32 	%p1099, %r7552, 6;
	@%p1099 bra 	$L__BB0_1100;
	shr.u32 	%r5650, %r1852, 23;
	st.local.u32 	[%rd1+24], %rd2953;
	and.b32  	%r1856, %r5650, 31;
	and.b32  	%r5651, %r5650, 224;
	add.s32 	%r5652, %r5651, -128;
	shr.u32 	%r5653, %r5652, 5;
	mul.wide.u32 	%rd2122, %r5653, 4;
	sub.s64 	%rd421, %rd1, %rd2122;
	ld.local.u32 	%r7553, [%rd421+24];
	ld.local.u32 	%r7554, [%rd421+20];
	setp.eq.s32 	%p1100, %r1856, 0;
	@%p1100 bra 	$L__BB0_1103;
	shf.l.wrap.b32 	%r7553, %r7554, %r7553, %r1856;
	ld.local.u32 	%r5654, [%rd421+16];
	shf.l.wrap.b32 	%r7554, %r5654, %r7554, %r1856;
$L__BB0_1103:
	shr.u32 	%r5655, %r7553, 30;
	shf.l.wrap.b32 	%r5656, %r7554, %r7553, 2;
	shl.b32 	%r5657, %r7554, 2;
	shr.u32 	%r5658, %r5656, 31;
	add.s32 	%r5659, %r5658, %r5655;
	neg.s32 	%r5660, %r5659;
	setp.lt.s32 	%p1101, %r1852, 0;
	selp.b32 	%r7555, %r5660, %r5659, %p1101;
	xor.b32  	%r5661, %r5656, %r1852;
	shr.s32 	%r5662, %r5656, 31;
	xor.b32  	%r5663, %r5662, %r5656;
	xor.b32  	%r5664, %r5662, %r5657;
	cvt.u64.u32 	%rd2123, %r5663;
	shl.b64 	%rd2124, %rd2123, 32;
	cvt.u64.u32 	%rd2125, %r5664;
	or.b64  	%rd2126, %rd2124, %rd2125;
	cvt.rn.f64.s64 	%fd275, %rd2126;
	mul.f64 	%fd276, %fd275, 0d3BF921FB54442D19;
	cvt.rn.f32.f64 	%f3402, %fd276;
	neg.f32 	%f3403, %f3402;
	setp.lt.s32 	%p1102, %r5661, 0;
	selp.f32 	%f4641, %f3403, %f3402, %p1102;
	bra.uni 	$L__BB0_1105;
$L__BB0_1104:
	mov.f32 	%f3404, 0f00000000;
	mul.rn.f32 	%f4641, %f682, %f3404;
	mov.b32 	%r7555, 0;
$L__BB0_1105:
	add.s32 	%r5666, %r7555, 1;
	mul.rn.f32 	%f3405, %f4641, %f4641;
	and.b32  	%r5667, %r7555, 1;
	setp.eq.b32 	%p1103, %r5667, 1;
	selp.f32 	%f3406, %f4641, 0f3F800000, %p1103;
	fma.rn.f32 	%f3407, %f3405, %f3406, 0f00000000;
	fma.rn.f32 	%f3408, %f3405, 0f37CBAC00, 0fBAB607ED;
	selp.f32 	%f3409, 0fB94D4153, %f3408, %p1103;
	selp.f32 	%f3410, 0f3C0885E4, 0f3D2AAABB, %p1103;
	fma.rn.f32 	%f3411, %f3409, %f3405, %f3410;
	selp.f32 	%f3412, 0fBE2AAAA8, 0fBEFFFFFF, %p1103;
	fma.rn.f32 	%f3413, %f3411, %f3405, %f3412;
	fma.rn.f32 	%f3414, %f3413, %f3407, %f3406;
	and.b32  	%r5668, %r5666, 2;
	setp.eq.s32 	%p1104, %r5668, 0;
	mov.f32 	%f3415, 0f00000000;
	sub.f32 	%f3416, %f3415, %f3414;
	selp.f32 	%f3417, %f3414, %f3416, %p1104;
	fma.rn.f32 	%f692, %f688, %f3417, %f682;
	mul.f32 	%f3418, %f692, 0f3F22F983;
	cvt.rni.s32.f32 	%r7563, %f3418;
	cvt.rn.f32.s32 	%f3419, %r7563;
	fma.rn.f32 	%f3420, %f3419, 0fBFC90FDA, %f692;
	fma.rn.f32 	%f3421, %f3419, 0fB3A22168, %f3420;
	fma.rn.f32 	%f4643, %f3419, 0fA7C234C5, %f3421;
	abs.f32 	%f694, %f692;
	setp.ltu.f32 	%p1105, %f694, 0f47CE4780;
	mov.u32 	%r7559, %r7563;
	mov.f32 	%f4642, %f4643;
	@%p1105 bra 	$L__BB0_1113;
	setp.eq.f32 	%p1106, %f694, 0f7F800000;
	@%p1106 bra 	$L__BB0_1112;
	mov.b32 	%r1866, %f692;
	shl.b32 	%r5670, %r1866, 8;
	or.b32  	%r1867, %r5670, -2147483648;
	mov.b64 	%rd2954, 0;
	mov.b32 	%r7556, 0;
$L__BB0_1108:
	.pragma "nounroll";
	mul.wide.u32 	%rd2128, %r7556, 4;
	mov.u64 	%rd2129, __cudart_i2opi_f;
	add.s64 	%rd2130, %rd2129, %rd2128;
	ld.global.nc.u32 	%r5671, [%rd2130];
	mad.wide.u32 	%rd2131, %r5671, %r1867, %rd2954;
	shr.u64 	%rd2954, %rd2131, 32;
	add.s64 	%rd2132, %rd2, %rd2128;
	st.local.u32 	[%rd2132], %rd2131;
	add.s32 	%r7556, %r7556, 1;
	setp.ne.s32 	%p1107, %r7556, 6;
	@%p1107 bra 	$L__BB0_1108;
	shr.u32 	%r5672, %r1866, 23;
	st.local.u32 	[%rd2+24], %rd2954;
	and.b32  	%r1870, %r5672, 31;
	and.b32  	%r5673, %r5672, 224;
	add.s32 	%r5674, %r5673, -128;
	shr.u32 	%r5675, %r5674, 5;
	mul.wide.u32 	%rd2133, %r5675, 4;
	sub.s64 	%rd424, %rd2, %rd2133;
	ld.local.u32 	%r7557, [%rd424+24];
	ld.local.u32 	%r7558, [%rd424+20];
	setp.eq.s32 	%p1108, %r1870, 0;
	@%p1108 bra 	$L__BB0_1111;
	shf.l.wrap.b32 	%r7557, %r7558, %r7557, %r1870;
	ld.local.u32 	%r5676, [%rd424+16];
	shf.l.wrap.b32 	%r7558, %r5676, %r7558, %r1870;
$L__BB0_1111:
	shr.u32 	%r5677, %r7557, 30;
	shf.l.wrap.b32 	%r5678, %r7558, %r7557, 2;
	shl.b32 	%r5679, %r7558, 2;
	shr.u32 	%r5680, %r5678, 31;
	add.s32 	%r5681, %r5680, %r5677;
	neg.s32 	%r5682, %r5681;
	setp.lt.s32 	%p1109, %r1866, 0;
	selp.b32 	%r7559, %r5682, %r5681, %p1109;
	xor.b32  	%r5683, %r5678, %r1866;
	shr.s32 	%r5684, %r5678, 31;
	xor.b32  	%r5685, %r5684, %r5678;
	xor.b32  	%r5686, %r5684, %r5679;
	cvt.u64.u32 	%rd2134, %r5685;
	shl.b64 	%rd2135, %rd2134, 32;
	cvt.u64.u32 	%rd2136, %r5686;
	or.b64  	%rd2137, %rd2135, %rd2136;
	cvt.rn.f64.s64 	%fd277, %rd2137;
	mul.f64 	%fd278, %fd277, 0d3BF921FB54442D19;
	cvt.rn.f32.f64 	%f3422, %fd278;
	neg.f32 	%f3423, %f3422;
	setp.lt.s32 	%p1110, %r5683, 0;
	selp.f32 	%f4642, %f3423, %f3422, %p1110;
	bra.uni 	$L__BB0_1113;
$L__BB0_1112:
	mov.f32 	%f3424, 0f00000000;
	mul.rn.f32 	%f4642, %f692, %f3424;
	mov.b32 	%r7559, 0;
$L__BB0_1113:
	setp.ltu.f32 	%p1111, %f694, 0f47CE4780;
	mul.rn.f32 	%f3425, %f4642, %f4642;
	and.b32  	%r5688, %r7559, 1;
	setp.eq.b32 	%p1112, %r5688, 1;
	selp.f32 	%f3426, 0f3F800000, %f4642, %p1112;
	fma.rn.f32 	%f3427, %f3425, %f3426, 0f00000000;
	fma.rn.f32 	%f3428, %f3425, 0f37CBAC00, 0fBAB607ED;
	selp.f32 	%f3429, %f3428, 0fB94D4153, %p1112;
	selp.f32 	%f3430, 0f3D2AAABB, 0f3C0885E4, %p1112;
	fma.rn.f32 	%f3431, %f3429, %f3425, %f3430;
	selp.f32 	%f3432, 0fBEFFFFFF, 0fBE2AAAA8, %p1112;
	fma.rn.f32 	%f3433, %f3431, %f3425, %f3432;
	fma.rn.f32 	%f3434, %f3433, %f3427, %f3426;
	and.b32  	%r5689, %r7559, 2;
	setp.eq.s32 	%p1113, %r5689, 0;
	mov.f32 	%f3435, 0f00000000;
	sub.f32 	%f3436, %f3435, %f3434;
	selp.f32 	%f698, %f3434, %f3436, %p1113;
	@%p1111 bra 	$L__BB0_1121;
	setp.eq.f32 	%p1114, %f694, 0f7F800000;
	@%p1114 bra 	$L__BB0_1120;
	mov.b32 	%r1879, %f692;
	shl.b32 	%r5691, %r1879, 8;
	or.b32  	%r1880, %r5691, -2147483648;
	mov.b64 	%rd2955, 0;
	mov.b32 	%r7560, 0;
$L__BB0_1116:
	.pragma "nounroll";
	mul.wide.u32 	%rd2139, %r7560, 4;
	mov.u64 	%rd2140, __cudart_i2opi_f;
	add.s64 	%rd2141, %rd2140, %rd2139;
	ld.global.nc.u32 	%r5692, [%rd2141];
	mad.wide.u32 	%rd2142, %r5692, %r1880, %rd2955;
	shr.u64 	%rd2955, %rd2142, 32;
	add.s64 	%rd2143, %rd1, %rd2139;
	st.local.u32 	[%rd2143], %rd2142;
	add.s32 	%r7560, %r7560, 1;
	setp.ne.s32 	%p1115, %r7560, 6;
	@%p1115 bra 	$L__BB0_1116;
	shr.u32 	%r5693, %r1879, 23;
	st.local.u32 	[%rd1+24], %rd2955;
	and.b32  	%r1883, %r5693, 31;
	and.b32  	%r5694, %r5693, 224;
	add.s32 	%r5695, %r5694, -128;
	shr.u32 	%r5696, %r5695, 5;
	mul.wide.u32 	%rd2144, %r5696, 4;
	sub.s64 	%rd427, %rd1, %rd2144;
	ld.local.u32 	%r7561, [%rd427+24];
	ld.local.u32 	%r7562, [%rd427+20];
	setp.eq.s32 	%p1116, %r1883, 0;
	@%p1116 bra 	$L__BB0_1119;
	shf.l.wrap.b32 	%r7561, %r7562, %r7561, %r1883;
	ld.local.u32 	%r5697, [%rd427+16];
	shf.l.wrap.b32 	%r7562, %r5697, %r7562, %r1883;
$L__BB0_1119:
	shr.u32 	%r5698, %r7561, 30;
	shf.l.wrap.b32 	%r5699, %r7562, %r7561, 2;
	shl.b32 	%r5700, %r7562, 2;
	shr.u32 	%r5701, %r5699, 31;
	add.s32 	%r5702, %r5701, %r5698;
	neg.s32 	%r5703, %r5702;
	setp.lt.s32 	%p1117, %r1879, 0;
	selp.b32 	%r7563, %r5703, %r5702, %p1117;
	xor.b32  	%r5704, %r5699, %r1879;
	shr.s32 	%r5705, %r5699, 31;
	xor.b32  	%r5706, %r5705, %r5699;
	xor.b32  	%r5707, %r5705, %r5700;
	cvt.u64.u32 	%rd2145, %r5706;
	shl.b64 	%rd2146, %rd2145, 32;
	cvt.u64.u32 	%rd2147, %r5707;
	or.b64  	%rd2148, %rd2146, %rd2147;
	cvt.rn.f64.s64 	%fd279, %rd2148;
	mul.f64 	%fd280, %fd279, 0d3BF921FB54442D19;
	cvt.rn.f32.f64 	%f3437, %fd280;
	neg.f32 	%f3438, %f3437;
	setp.lt.s32 	%p1118, %r5704, 0;
	selp.f32 	%f4643, %f3438, %f3437, %p1118;
	bra.uni 	$L__BB0_1121;
$L__BB0_1120:
	mov.f32 	%f3439, 0f00000000;
	mul.rn.f32 	%f4643, %f692, %f3439;
	mov.b32 	%r7563, 0;
$L__BB0_1121:
	add.s32 	%r5709, %r7563, 1;
	mul.rn.f32 	%f3440, %f4643, %f4643;
	and.b32  	%r5710, %r7563, 1;
	setp.eq.b32 	%p1119, %r5710, 1;
	selp.f32 	%f3441, %f4643, 0f3F800000, %p1119;
	fma.rn.f32 	%f3442, %f3440, %f3441, 0f00000000;
	fma.rn.f32 	%f3443, %f3440, 0f37CBAC00, 0fBAB607ED;
	selp.f32 	%f3444, 0fB94D4153, %f3443, %p1119;
	selp.f32 	%f3445, 0f3C0885E4, 0f3D2AAABB, %p1119;
	fma.rn.f32 	%f3446, %f3444, %f3440, %f3445;
	selp.f32 	%f3447, 0fBE2AAAA8, 0fBEFFFFFF, %p1119;
	fma.rn.f32 	%f3448, %f3446, %f3440, %f3447;
	fma.rn.f32 	%f3449, %f3448, %f3442, %f3441;
	and.b32  	%r5711, %r5709, 2;
	setp.eq.s32 	%p1120, %r5711, 0;
	mov.f32 	%f3450, 0f00000000;
	sub.f32 	%f3451, %f3450, %f3449;
	selp.f32 	%f3452, %f3449, %f3451, %p1120;
	fma.rn.f32 	%f702, %f698, %f3452, %f692;
	mul.f32 	%f3453, %f702, 0f3F22F983;
	cvt.rni.s32.f32 	%r7571, %f3453;
	cvt.rn.f32.s32 	%f3454, %r7571;
	fma.rn.f32 	%f3455, %f3454, 0fBFC90FDA, %f702;
	fma.rn.f32 	%f3456, %f3454, 0fB3A22168, %f3455;
	fma.rn.f32 	%f4645, %f3454, 0fA7C234C5, %f3456;
	abs.f32 	%f704, %f702;
	setp.ltu.f32 	%p1121, %f704, 0f47CE4780;
	mov.u32 	%r7567, %r7571;
	mov.f32 	%f4644, %f4645;
	@%p1121 bra 	$L__BB0_1129;
	setp.eq.f32 	%p1122, %f704, 0f7F800000;
	@%p1122 bra 	$L__BB0_1128;
	mov.b32 	%r1893, %f702;
	shl.b32 	%r5713, %r1893, 8;
	or.b32  	%r1894, %r5713, -2147483648;
	mov.b64 	%rd2956, 0;
	mov.b32 	%r7564, 0;
$L__BB0_1124:
	.pragma "nounroll";
	mul.wide.u32 	%rd2150, %r7564, 4;
	mov.u64 	%rd2151, __cudart_i2opi_f;
	add.s64 	%rd2152, %rd2151, %rd2150;
	ld.global.nc.u32 	%r5714, [%rd2152];
	mad.wide.u32 	%rd2153, %r5714, %r1894, %rd2956;
	shr.u64 	%rd2956, %rd2153, 32;
	add.s64 	%rd2154, %rd2, %rd2150;
	st.local.u32 	[%rd2154], %rd2153;
	add.s32 	%r7564, %r7564, 1;
	setp.ne.s32 	%p1123, %r7564, 6;
	@%p1123 bra 	$L__BB0_1124;
	shr.u32 	%r5715, %r1893, 23;
	st.local.u32 	[%rd2+24], %rd2956;
	and.b32  	%r1897, %r5715, 31;
	and.b32  	%r5716, %r5715, 224;
	add.s32 	%r5717, %r5716, -128;
	shr.u32 	%r5718, %r5717, 5;
	mul.wide.u32 	%rd2155, %r5718, 4;
	sub.s64 	%rd430, %rd2, %rd2155;
	ld.local.u32 	%r7565, [%rd430+24];
	ld.local.u32 	%r7566, [%rd430+20];
	setp.eq.s32 	%p1124, %r1897, 0;
	@%p1124 bra 	$L__BB0_1127;
	shf.l.wrap.b32 	%r7565, %r7566, %r7565, %r1897;
	ld.local.u32 	%r5719, [%rd430+16];
	shf.l.wrap.b32 	%r7566, %r5719, %r7566, %r1897;
$L__BB0_1127:
	shr.u32 	%r5720, %r7565, 30;
	shf.l.wrap.b32 	%r5721, %r7566, %r7565, 2;
	shl.b32 	%r5722, %r7566, 2;
	shr.u32 	%r5723, %r5721, 31;
	add.s32 	%r5724, %r5723, %r5720;
	neg.s32 	%r5725, %r5724;
	setp.lt.s32 	%p1125, %r1893, 0;
	selp.b32 	%r7567, %r5725, %r5724, %p1125;
	xor.b32  	%r5726, %r5721, %r1893;
	shr.s32 	%r5727, %r5721, 31;
	xor.b32  	%r5728, %r5727, %r5721;
	xor.b32  	%r5729, %r5727, %r5722;
	cvt.u64.u32 	%rd2156, %r5728;
	shl.b64 	%rd2157, %rd2156, 32;
	cvt.u64.u32 	%rd2158, %r5729;
	or.b64  	%rd2159, %rd2157, %rd2158;
	cvt.rn.f64.s64 	%fd281, %rd2159;
	mul.f64 	%fd282, %fd281, 0d3BF921FB54442D19;
	cvt.rn.f32.f64 	%f3457, %fd282;
	neg.f32 	%f3458, %f3457;
	setp.lt.s32 	%p1126, %r5726, 0;
	selp.f32 	%f4644, %f3458, %f3457, %p1126;
	bra.uni 	$L__BB0_1129;
$L__BB0_1128:
	mov.f32 	%f3459, 0f00000000;
	mul.rn.f32 	%f4644, %f702, %f3459;
	mov.b32 	%r7567, 0;
$L__BB0_1129:
	setp.ltu.f32 	%p1127, %f704, 0f47CE4780;
	mul.rn.f32 	%f3460, %f4644, %f4644;
	and.b32  	%r5731, %r7567, 1;
	setp.eq.b32 	%p1128, %r5731, 1;
	selp.f32 	%f3461, 0f3F800000, %f4644, %p1128;
	fma.rn.f32 	%f3462, %f3460, %f3461, 0f00000000;
	fma.rn.f32 	%f3463, %f3460, 0f37CBAC00, 0fBAB607ED;
	selp.f32 	%f3464, %f3463, 0fB94D4153, %p1128;
	selp.f32 	%f3465, 0f3D2AAABB, 0f3C0885E4, %p1128;
	fma.rn.f32 	%f3466, %f3464, %f3460, %f3465;
	selp.f32 	%f3467, 0fBEFFFFFF, 0fBE2AAAA8, %p1128;
	fma.rn.f32 	%f3468, %f3466, %f3460, %f3467;
	fma.rn.f32 	%f3469, %f3468, %f3462, %f3461;
	and.b32  	%r5732, %r7567, 2;
	setp.eq.s32 	%p1129, %r5732, 0;
	mov.f32 	%f3470, 0f00000000;
	sub.f32 	%f3471, %f3470, %f3469;
	selp.f32 	%f708, %f3469, %f3471, %p1129;
	@%p1127 bra 	$L__BB0_1137;
	setp.eq.f32 	%p1130, %f704, 0f7F800000;
	@%p1130 bra 	$L__BB0_1136;
	mov.b32 	%r1906, %f702;
	shl.b32 	%r5734, %r1906, 8;
	or.b32  	%r1907, %r5734, -2147483648;
	mov.b64 	%rd2957, 0;
	mov.b32 	%r7568, 0;
$L__BB0_1132:
	.pragma "nounroll";
	mul.wide.u32 	%rd2161, %r7568, 4;
	mov.u64 	%rd2162, __cudart_i2opi_f;
	add.s64 	%rd2163, %rd2162, %rd2161;
	ld.global.nc.u32 	%r5735, [%rd2163];
	mad.wide.u32 	%rd2164, %r5735, %r1907, %rd2957;
	shr.u64 	%rd2957, %rd2164, 32;
	add.s64 	%rd2165, %rd1, %rd2161;
	st.local.u32 	[%rd2165], %rd2164;
	add.s32 	%r7568, %r7568, 1;
	setp.ne.s32 	%p1131, %r7568, 6;
	@%p1131 bra 	$L__BB0_1132;
	shr.u32 	%r5736, %r1906, 23;
	st.local.u32 	[%rd1+24], %rd2957;
	and.b32  	%r1910, %r5736, 31;
	and.b32  	%r5737, %r5736, 224;
	add.s32 	%r5738, %r5737, -128;
	shr.u32 	%r5739, %r5738, 5;
	mul.wide.u32 	%rd2166, %r5739, 4;
	sub.s64 	%rd433, %rd1, %rd2166;
	ld.local.u32 	%r7569, [%rd433+24];
	ld.local.u32 	%r7570, [%rd433+20];
	setp.eq.s32 	%p1132, %r1910, 0;
	@%p1132 bra 	$L__BB0_1135;
	shf.l.wrap.b32 	%r7569, %r7570, %r7569, %r1910;
	ld.local.u32 	%r5740, [%rd433+16];
	shf.l.wrap.b32 	%r7570, %r5740, %r7570, %r1910;
$L__BB0_1135:
	shr.u32 	%r5741, %r7569, 30;
	shf.l.wrap.b32 	%r5742, %r7570, %r7569, 2;
	shl.b32 	%r5743, %r7570, 2;
	shr.u32 	%r5744, %r5742, 31;
	add.s32 	%r5745, %r5744, %r5741;
	neg.s32 	%r5746, %r5745;
	setp.lt.s32 	%p1133, %r1906, 0;
	selp.b32 	%r7571, %r5746, %r5745, %p1133;
	xor.b32  	%r5747, %r5742, %r1906;
	shr.s32 	%r5748, %r5742, 31;
	xor.b32  	%r5749, %r5748, %r5742;
	xor.b32  	%r5750, %r5748, %r5743;
	cvt.u64.u32 	%rd2167, %r5749;
	shl.b64 	%rd2168, %rd2167, 32;
	cvt.u64.u32 	%rd2169, %r5750;
	or.b64  	%rd2170, %rd2168, %rd2169;
	cvt.rn.f64.s64 	%fd283, %rd2170;
	mul.f64 	%fd284, %fd283, 0d3BF921FB54442D19;
	cvt.rn.f32.f64 	%f3472, %fd284;
	neg.f32 	%f3473, %f3472;
	setp.lt.s32 	%p1134, %r5747, 0;
	selp.f32 	%f4645, %f3473, %f3472, %p1134;
	bra.uni 	$L__BB0_1137;
$L__BB0_1136:
	mov.f32 	%f3474, 0f00000000;
	mul.rn.f32 	%f4645, %f702, %f3474;
	mov.b32 	%r7571, 0;
$L__BB0_1137:
	add.s32 	%r5752, %r7571, 1;
	mul.rn.f32 	%f3475, %f4645, %f4645;
	and.b32  	%r5753, %r7571, 1;
	setp.eq.b32 	%p1135, %r5753, 1;
	selp.f32 	%f3476, %f4645, 0f3F800000, %p1135;
	fma.rn.f32 	%f3477, %f3475, %f3476, 0f00000000;
	fma.rn.f32 	%f3478, %f3475, 0f37CBAC00, 0fBAB607ED;
	selp.f32 	%f3479, 0fB94D4153, %f3478, %p1135;
	selp.f32 	%f3480, 0f3C0885E4, 0f3D2AAABB, %p1135;
	fma.rn.f32 	%f3481, %f3479, %f3475, %f3480;
	selp.f32 	%f3482, 0fBE2AAAA8, 0fBEFFFFFF, %p1135;
	fma.rn.f32 	%f3483, %f3481, %f3475, %f3482;
	fma.rn.f32 	%f3484, %f3483, %f3477, %f3476;
	and.b32  	%r5754, %r5752, 2;
	setp.eq.s32 	%p1136, %r5754, 0;
	mov.f32 	%f3485, 0f00000000;
	sub.f32 	%f3486, %f3485, %f3484;
	selp.f32 	%f3487, %f3484, %f3486, %p1136;
	fma.rn.f32 	%f712, %f708, %f3487, %f702;
	mul.f32 	%f3488, %f712, 0f3F22F983;
	cvt.rni.s32.f32 	%r7579, %f3488;
	cvt.rn.f32.s32 	%f3489, %r7579;
	fma.rn.f32 	%f3490, %f3489, 0fBFC90FDA, %f712;
	fma.rn.f32 	%f3491, %f3489, 0fB3A22168, %f3490;
	fma.rn.f32 	%f4647, %f3489, 0fA7C234C5, %f3491;
	abs.f32 	%f714, %f712;
	setp.ltu.f32 	%p1137, %f714, 0f47CE4780;
	mov.u32 	%r7575, %r7579;
	mov.f32 	%f4646, %f4647;
	@%p1137 bra 	$L__BB0_1145;
	setp.eq.f32 	%p1138, %f714, 0f7F800000;
	@%p1138 bra 	$L__BB0_1144;
	mov.b32 	%r1920, %f712;
	shl.b32 	%r5756, %r1920, 8;
	or.b32  	%r1921, %r5756, -2147483648;
	mov.b64 	%rd2958, 0;
	mov.b32 	%r7572, 0;
$L__BB0_1140:
	.pragma "nounroll";
	mul.wide.u32 	%rd2172, %r7572, 4;
	mov.u64 	%rd2173, __cudart_i2opi_f;
	add.s64 	%rd2174, %rd2173, %rd2172;
	ld.global.nc.u32 	%r5757, [%rd2174];
	mad.wide.u32 	%rd2175, %r5757, %r1921, %rd2958;
	shr.u64 	%rd2958, %rd2175, 32;
	add.s64 	%rd2176, %rd2, %rd2172;
	st.local.u32 	[%rd2176], %rd2175;
	add.s32 	%r7572, %r7572, 1;
	setp.ne.s32 	%p1139, %r7572, 6;
	@%p1139 bra 	$L__BB0_1140;
	shr.u32 	%r5758, %r1920, 23;
	st.local.u32 	[%rd2+24], %rd2958;
	and.b32  	%r1924, %r5758, 31;
	and.b32  	%r5759, %r5758, 224;
	add.s32 	%r5760, %r5759, -128;
	shr.u32 	%r5761, %r5760, 5;
	mul.wide.u32 	%rd2177, %r5761, 4;
	sub.s64 	%rd436, %rd2, %rd2177;
	ld.local.u32 	%r7573, [%rd436+24];
	ld.local.u32 	%r7574, [%rd436+20];
	setp.eq.s32 	%p1140, %r1924, 0;
	@%p1140 bra 	$L__BB0_1143;
	shf.l.wrap.b32 	%r7573, %r7574, %r7573, %r1924;
	ld.local.u32 	%r5762, [%rd436+16];
	shf.l.wrap.b32 	%r7574, %r5762, %r7574, %r1924;
$L__BB0_1143:
	shr.u32 	%r5763, %r7573, 30;
	shf.l.wrap.b32 	%r5764, %r7574, %r7573, 2;
	shl.b32 	%r5765, %r7574, 2;
	shr.u32 	%r5766, %r5764, 31;
	add.s32 	%r5767, %r5766, %r5763;
	neg.s32 	%r5768, %r5767;
	setp.lt.s32 	%p1141, %r1920, 0;
	selp.b32 	%r7575, %r5768, %r5767, %p1141;
	xor.b32  	%r5769, %r5764, %r1920;
	shr.s32 	%r5770, %r5764, 31;
	xor.b32  	%r5771, %r5770, %r5764;
	xor.b32  	%r5772, %r5770, %r5765;
	cvt.u64.u32 	%rd2178, %r5771;
	shl.b64 	%rd2179, %rd2178, 32;
	cvt.u64.u32 	%rd2180, %r5772;
	or.b64  	%rd2181, %rd2179, %rd2180;
	cvt.rn.f64.s64 	%fd285, %rd2181;
	mul.f64 	%fd286, %fd285, 0d3BF921FB54442D19;
	cvt.rn.f32.f64 	%f3492, %fd286;
	neg.f32 	%f3493, %f3492;
	setp.lt.s32 	%p1142, %r5769, 0;
	selp.f32 	%f4646, %f3493, %f3492, %p1142;
	bra.uni 	$L__BB0_1145;
$L__BB0_1144:
	mov.f32 	%f3494, 0f00000000;
	mul.rn.f32 	%f4646, %f712, %f3494;
	mov.b32 	%r7575, 0;
$L__BB0_1145:
	setp.ltu.f32 	%p1143, %f714, 0f47CE4780;
	mul.rn.f32 	%f3495, %f4646, %f4646;
	and.b32  	%r5774, %r7575, 1;
	setp.eq.b32 	%p1144, %r5774, 1;
	selp.f32 	%f3496, 0f3F800000, %f4646, %p1144;
	fma.rn.f32 	%f3497, %f3495, %f3496, 0f00000000;
	fma.rn.f32 	%f3498, %f3495, 0f37CBAC00, 0fBAB607ED;
	selp.f32 	%f3499, %f3498, 0fB94D4153, %p1144;
	selp.f32 	%f3500, 0f3D2AAABB, 0f3C0885E4, %p1144;
	fma.rn.f32 	%f3501, %f3499, %f3495, %f3500;
	selp.f32 	%f3502, 0fBEFFFFFF, 0fBE2AAAA8, %p1144;
	fma.rn.f32 	%f3503, %f3501, %f3495, %f3502;
	fma.rn.f32 	%f3504, %f3503, %f3497, %f3496;
	and.b32  	%r5775, %r7575, 2;
	setp.eq.s32 	%p1145, %r5775, 0;
	mov.f32 	%f3505, 0f00000000;
	sub.f32 	%f3506, %f3505, %f3504;
	selp.f32 	%f718, %f3504, %f3506, %p1145;
	@%p1143 bra 	$L__BB0_1153;
	setp.eq.f32 	%p1146, %f714, 0f7F800000;
	@%p1146 bra 	$L__BB0_1152;
	mov.b32 	%r1933, %f712;
	shl.b32 	%r5777, %r1933, 8;
	or.b32  	%r1934, %r5777, -2147483648;
	mov.b64 	%rd2959, 0;
	mov.b32 	%r7576, 0;
$L__BB0_1148:
	.pragma "nounroll";
	mul.wide.u32 	%rd2183, %r7576, 4;
	mov.u64 	%rd2184, __cudart_i2opi_f;
	add.s64 	%rd2185, %rd2184, %rd2183;
	ld.global.nc.u32 	%r5778, [%rd2185];
	mad.wide.u32 	%rd2186, %r5778, %r1934, %rd2959;
	shr.u64 	%rd2959, %rd2186, 32;
	add.s64 	%rd2187, %rd1, %rd2183;
	st.local.u32 	[%rd2187], %rd2186;
	add.s32 	%r7576, %r7576, 1;
	setp.ne.s32 	%p1147, %r7576, 6;
	@%p1147 bra 	$L__BB0_1148;
	shr.u32 	%r5779, %r1933, 23;
	st.local.u32 	[%rd1+24], %rd2959;
	and.b32  	%r1937, %r5779, 31;
	and.b32  	%r5780, %r5779, 224;
	add.s32 	%r5781, %r5780, -128;
	shr.u32 	%r5782, %r5781, 5;
	mul.wide.u32 	%rd2188, %r5782, 4;
	sub.s64 	%rd439, %rd1, %rd2188;
	ld.local.u32 	%r7577, [%rd439+24];
	ld.local.u32 	%r7578, [%rd439+20];
	setp.eq.s32 	%p1148, %r1937, 0;
	@%p1148 bra 	$L__BB0_1151;
	shf.l.wrap.b32 	%r7577, %r7578, %r7577, %r1937;
	ld.local.u32 	%r5783, [%rd439+16];
	shf.l.wrap.b32 	%r7578, %r5783, %r7578, %r1937;
$L__BB0_1151:
	shr.u32 	%r5784, %r7577, 30;
	shf.l.wrap.b32 	%r5785, %r7578, %r7577, 2;
	shl.b32 	%r5786, %r7578, 2;
	shr.u32 	%r5787, %r5785, 31;
	add.s32 	%r5788, %r5787, %r5784;
	neg.s32 	%r5789, %r5788;
	setp.lt.s32 	%p1149, %r1933, 0;
	selp.b32 	%r7579, %r5789, %r5788, %p1149;
	xor.b32  	%r5790, %r5785, %r1933;
	shr.s32 	%r5791, %r5785, 31;
	xor.b32  	%r5792, %r5791, %r5785;
	xor.b32  	%r5793, %r5791, %r5786;
	cvt.u64.u32 	%rd2189, %r5792;
	shl.b64 	%rd2190, %rd2189, 32;
	cvt.u64.u32 	%rd2191, %r5793;
	or.b64  	%rd2192, %rd2190, %rd2191;
	cvt.rn.f64.s64 	%fd287, %rd2192;
	mul.f64 	%fd288, %fd287, 0d3BF921FB54442D19;
	cvt.rn.f32.f64 	%f3507, %fd288;
	neg.f32 	%f3508, %f3507;
	setp.lt.s32 	%p1150, %r5790, 0;
	selp.f32 	%f4647, %f3508, %f3507, %p1150;
	bra.uni 	$L__BB0_1153;
$L__BB0_1152:
	mov.f32 	%f3509, 0f00000000;
	mul.rn.f32 	%f4647, %f712, %f3509;
	mov.b32 	%r7579, 0;
$L__BB0_1153:
	add.s32 	%r5795, %r7579, 1;
	mul.rn.f32 	%f3510, %f4647, %f4647;
	and.b32  	%r5796, %r7579, 1;
	setp.eq.b32 	%p1151, %r5796, 1;
	selp.f32 	%f3511, %f4647, 0f3F800000, %p1151;
	fma.rn.f32 	%f3512, %f3510, %f3511, 0f00000000;
	fma.rn.f32 	%f3513, %f3510, 0f37CBAC00, 0fBAB607ED;
	selp.f32 	%f3514, 0fB94D4153, %f3513, %p1151;
	selp.f32 	%f3515, 0f3C0885E4, 0f3D2AAABB, %p1151;
	fma.rn.f32 	%f3516, %f3514, %f3510, %f3515;
	selp.f32 	%f3517, 0fBE2AAAA8, 0fBEFFFFFF, %p1151;
	fma.rn.f32 	%f3518, %f3516, %f3510, %f3517;
	fma.rn.f32 	%f3519, %f3518, %f3512, %f3511;
	and.b32  	%r5797, %r5795, 2;
	setp.eq.s32 	%p1152, %r5797, 0;
	mov.f32 	%f3520, 0f00000000;
	sub.f32 	%f3521, %f3520, %f3519;
	selp.f32 	%f3522, %f3519, %f3521, %p1152;
	fma.rn.f32 	%f722, %f718, %f3522, %f712;
	mul.f32 	%f3523, %f722, 0f3F22F983;
	cvt.rni.s32.f32 	%r7587, %f3523;
	cvt.rn.f32.s32 	%f3524, %r7587;
	fma.rn.f32 	%f3525, %f3524, 0fBFC90FDA, %f722;
	fma.rn.f32 	%f3526, %f3524, 0fB3A22168, %f3525;
	fma.rn.f32 	%f4649, %f3524, 0fA7C234C5, %f3526;
	abs.f32 	%f724, %f722;
	setp.ltu.f32 	%p1153, %f724, 0f47CE4780;
	mov.u32 	%r7583, %r7587;
	mov.f32 	%f4648, %f4649;
	@%p1153 bra 	$L__BB0_1161;
	setp.eq.f32 	%p1154, %f724, 0f7F800000;
	@%p1154 bra 	$L__BB0_1160;
	mov.b32 	%r1947, %f722;
	shl.b32 	%r5799, %r1947, 8;
	or.b32  	%r1948, %r5799, -2147483648;
	mov.b64 	%rd2960, 0;
	mov.b32 	%r7580, 0;
$L__BB0_1156:
	.pragma "nounroll";
	mul.wide.u32 	%rd2194, %r7580, 4;
	mov.u64 	%rd2195, __cudart_i2opi_f;
	add.s64 	%rd2196, %rd2195, %rd2194;
	ld.global.nc.u32 	%r5800, [%rd2196];
	mad.wide.u32 	%rd2197, %r5800, %r1948, %rd2960;
	shr.u64 	%rd2960, %rd2197, 32;
	add.s64 	%rd2198, %rd2, %rd2194;
	st.local.u32 	[%rd2198], %rd2197;
	add.s32 	%r7580, %r7580, 1;
	setp.ne.s32 	%p1155, %r7580, 6;
	@%p1155 bra 	$L__BB0_1156;
	shr.u32 	%r5801, %r1947, 23;
	st.local.u32 	[%rd2+24], %rd2960;
	and.b32  	%r1951, %r5801, 31;
	and.b32  	%r5802, %r5801, 224;
	add.s32 	%r5803, %r5802, -128;
	shr.u32 	%r5804, %r5803, 5;
	mul.wide.u32 	%rd2199, %r5804, 4;
	sub.s64 	%rd442, %rd2, %rd2199;
	ld.local.u32 	%r7581, [%rd442+24];
	ld.local.u32 	%r7582, [%rd442+20];
	setp.eq.s32 	%p1156, %r1951, 0;
	@%p1156 bra 	$L__BB0_1159;
	shf.l.wrap.b32 	%r7581, %r7582, %r7581, %r1951;
	ld.local.u32 	%r5805, [%rd442+16];
	shf.l.wrap.b32 	%r7582, %r5805, %r7582, %r1951;
$L__BB0_1159:
	shr.u32 	%r5806, %r7581, 30;
	shf.l.wrap.b32 	%r5807, %r7582, %r7581, 2;
	shl.b32 	%r5808, %r7582, 2;
	shr.u32 	%r5809, %r5807, 31;
	add.s32 	%r5810, %r5809, %r5806;
	neg.s32 	%r5811, %r5810;
	setp.lt.s32 	%p1157, %r1947, 0;
	selp.b32 	%r7583, %r5811, %r5810, %p1157;
	xor.b32  	%r5812, %r5807, %r1947;
	shr.s32 	%r5813, %r5807, 31;
	xor.b32  	%r5814, %r5813, %r5807;
	xor.b32  	%r5815, %r5813, %r5808;
	cvt.u64.u32 	%rd2200, %r5814;
	shl.b64 	%rd2201, %rd2200, 32;
	cvt.u64.u32 	%rd2202, %r5815;
	or.b64  	%rd2203, %rd2201, %rd2202;
	cvt.rn.f64.s64 	%fd289, %rd2203;
	mul.f64 	%fd290, %fd289, 0d3BF921FB54442D19;
	cvt.rn.f32.f64 	%f3527, %fd290;
	neg.f32 	%f3528, %f3527;
	setp.lt.s32 	%p1158, %r5812, 0;
	selp.f32 	%f4648, %f3528, %f3527, %p1158;
	bra.uni 	$L__BB0_1161;
$L__BB0_1160:
	mov.f32 	%f3529, 0f00000000;
	mul.rn.f32 	%f4648, %f722, %f3529;
	mov.b32 	%r7583, 0;
$L__BB0_1161:
	setp.ltu.f32 	%p1159, %f724, 0f47CE4780;
	mul.rn.f32 	%f3530, %f4648, %f4648;
	and.b32  	%r5817, %r7583, 1;
	setp.eq.b32 	%p1160, %r5817, 1;
	selp.f32 	%f3531, 0f3F800000, %f4648, %p1160;
	fma.rn.f32 	%f3532, %f3530, %f3531, 0f00000000;
	fma.rn.f32 	%f3533, %f3530, 0f37CBAC00, 0fBAB607ED;
	selp.f32 	%f3534, %f3533, 0fB94D4153, %p1160;
	selp.f32 	%f3535, 0f3D2AAABB, 0f3C0885E4, %p1160;
	fma.rn.f32 	%f3536, %f3534, %f3530, %f3535;
	selp.f32 	%f3537, 0fBEFFFFFF, 0fBE2AAAA8, %p1160;
	fma.rn.f32 	%f3538, %f3536, %f3530, %f3537;
	fma.rn.f32 	%f3539, %f3538, %f3532, %f3531;
	and.b32  	%r5818, %r7583, 2;
	setp.eq.s32 	%p1161, %r5818, 0;
	mov.f32 	%f3540, 0f00000000;
	sub.f32 	%f3541, %f3540, %f3539;
	selp.f32 	%f728, %f3539, %f3541, %p1161;
	@%p1159 bra 	$L__BB0_1169;
	setp.eq.f32 	%p1162, %f724, 0f7F800000;
	@%p1162 bra 	$L__BB0_1168;
	mov.b32 	%r1960, %f722;
	shl.b32 	%r5820, %r1960, 8;
	or.b32  	%r1961, %r5820, -2147483648;
	mov.b64 	%rd2961, 0;
	mov.b32 	%r7584, 0;
$L__BB0_1164:
	.pragma "nounroll";
	mul.wide.u32 	%rd2205, %r7584, 4;
	mov.u64 	%rd2206, __cudart_i2opi_f;
	add.s64 	%rd2207, %rd2206, %rd2205;
	ld.global.nc.u32 	%r5821, [%rd2207];
	mad.wide.u32 	%rd2208, %r5821, %r1961, %rd2961;
	shr.u64 	%rd2961, %rd2208, 32;
	add.s64 	%rd2209, %rd1, %rd2205;
	st.local.u32 	[%rd2209], %rd2208;
	add.s32 	%r7584, %r7584, 1;
	setp.ne.s32 	%p1163, %r7584, 6;
	@%p1163 bra 	$L__BB0_1164;
	shr.u32 	%r5822, %r1960, 23;
	st.local.u32 	[%rd1+24], %rd2961;
	and.b32  	%r1964, %r5822, 31;
	and.b32  	%r5823, %r5822, 224;
	add.s32 	%r5824, %r5823, -128;
	shr.u32 	%r5825, %r5824, 5;
	mul.wide.u32 	%rd2210, %r5825, 4;
	sub.s64 	%rd445, %rd1, %rd2210;
	ld.local.u32 	%r7585, [%rd445+24];
	ld.local.u32 	%r7586, [%rd445+20];
	setp.eq.s32 	%p1164, %r1964, 0;
	@%p1164 bra 	$L__BB0_1167;
	shf.l.wrap.b32 	%r7585, %r7586, %r7585, %r1964;
	ld.local.u32 	%r5826, [%rd445+16];
	shf.l.wrap.b32 	%r7586, %r5826, %r7586, %r1964;
$L__BB0_1167:
	shr.u32 	%r5827, %r7585, 30;
	shf.l.wrap.b32 	%r5828, %r7586, %r7585, 2;
	shl.b32 	%r5829, %r7586, 2;
	shr.u32 	%r5830, %r5828, 31;
	add.s32 	%r5831, %r5830, %r5827;
	neg.s32 	%r5832, %r5831;
	setp.lt.s32 	%p1165, %r1960, 0;
	selp.b32 	%r7587, %r5832, %r5831, %p1165;
	xor.b32  	%r5833, %r5828, %r1960;
	shr.s32 	%r5834, %r5828, 31;
	xor.b32  	%r5835, %r5834, %r5828;
	xor.b32  	%r5836, %r5834, %r5829;
	cvt.u64.u32 	%rd2211, %r5835;
	shl.b64 	%rd2212, %rd2211, 32;
	cvt.u64.u32 	%rd2213, %r5836;
	or.b64  	%rd2214, %rd2212, %rd2213;
	cvt.rn.f64.s64 	%fd291, %rd2214;
	mul.f64 	%fd292, %fd291, 0d3BF921FB54442D19;
	cvt.rn.f32.f64 	%f3542, %fd292;
	neg.f32 	%f3543, %f3542;
	setp.lt.s32 	%p1166, %r5833, 0;
	selp.f32 	%f4649, %f3543, %f3542, %p1166;
	bra.uni 	$L__BB0_1169;
$L__BB0_1168:
	mov.f32 	%f3544, 0f00000000;
	mul.rn.f32 	%f4649, %f722, %f3544;
	mov.b32 	%r7587, 0;
$L__BB0_1169:
	add.s32 	%r5838, %r7587, 1;
	mul.rn.f32 	%f3545, %f4649, %f4649;
	and.b32  	%r5839, %r7587, 1;
	setp.eq.b32 	%p1167, %r5839, 1;
	selp.f32 	%f3546, %f4649, 0f3F800000, %p1167;
	fma.rn.f32 	%f3547, %f3545, %f3546, 0f00000000;
	fma.rn.f32 	%f3548, %f3545, 0f37CBAC00, 0fBAB607ED;
	selp.f32 	%f3549, 0fB94D4153, %f3548, %p1167;
	selp.f32 	%f3550, 0f3C0885E4, 0f3D2AAABB, %p1167;
	fma.rn.f32 	%f3551, %f3549, %f3545, %f3550;
	selp.f32 	%f3552, 0fBE2AAAA8, 0fBEFFFFFF, %p1167;
	fma.rn.f32 	%f3553, %f3551, %f3545, %f3552;
	fma.rn.f32 	%f3554, %f3553, %f3547, %f3546;
	and.b32  	%r5840, %r5838, 2;
	setp.eq.s32 	%p1168, %r5840, 0;
	mov.f32 	%f3555, 0f00000000;
	sub.f32 	%f3556, %f3555, %f3554;
	selp.f32 	%f3557, %f3554, %f3556, %p1168;
	fma.rn.f32 	%f732, %f728, %f3557, %f722;
	mul.f32 	%f3558, %f732, 0f3F22F983;
	cvt.rni.s32.f32 	%r7595, %f3558;
	cvt.rn.f32.s32 	%f3559, %r7595;
	fma.rn.f32 	%f3560, %f3559, 0fBFC90FDA, %f732;
	fma.rn.f32 	%f3561, %f3559, 0fB3A22168, %f3560;
	fma.rn.f32 	%f4651, %f3559, 0fA7C234C5, %f3561;
	abs.f32 	%f734, %f732;
	setp.ltu.f32 	%p1169, %f734, 0f47CE4780;
	mov.u32 	%r7591, %r7595;
	mov.f32 	%f4650, %f4651;
	@%p1169 bra 	$L__BB0_1177;
	setp.eq.f32 	%p1170, %f734, 0f7F800000;
	@%p1170 bra 	$L__BB0_1176;
	mov.b32 	%r1974, %f732;
	shl.b32 	%r5842, %r1974, 8;
	or.b32  	%r1975, %r5842, -2147483648;
	mov.b64 	%rd2962, 0;
	mov.b32 	%r7588, 0;
$L__BB0_1172:
	.pragma "nounroll";
	mul.wide.u32 	%rd2216, %r7588, 4;
	mov.u64 	%rd2217, __cudart_i2opi_f;
	add.s64 	%rd2218, %rd2217, %rd2216;
	ld.global.nc.u32 	%r5843, [%rd2218];
	mad.wide.u32 	%rd2219, %r5843, %r1975, %rd2962;
	shr.u64 	%rd2962, %rd2219, 32;
	add.s64 	%rd2220, %rd2, %rd2216;
	st.local.u32 	[%rd2220], %rd2219;
	add.s32 	%r7588, %r7588, 1;
	setp.ne.s32 	%p1171, %r7588, 6;
	@%p1171 bra 	$L__BB0_1172;
	shr.u32 	%r5844, %r1974, 23;
	st.local.u32 	[%rd2+24], %rd2962;
	and.b32  	%r1978, %r5844, 31;
	and.b32  	%r5845, %r5844, 224;
	add.s32 	%r5846, %r5845, -128;
	shr.u32 	%r5847, %r5846, 5;
	mul.wide.u32 	%rd2221, %r5847, 4;
	sub.s64 	%rd448, %rd2, %rd2221;
	ld.local.u32 	%r7589, [%rd448+24];
	ld.local.u32 	%r7590, [%rd448+20];
	setp.eq.s32 	%p1172, %r1978, 0;
	@%p1172 bra 	$L__BB0_1175;
	shf.l.wrap.b32 	%r7589, %r7590, %r7589, %r1978;
	ld.local.u32 	%r5848, [%rd448+16];
	shf.l.wrap.b32 	%r7590, %r5848, %r7590, %r1978;
$L__BB0_1175:
	shr.u32 	%r5849, %r7589, 30;
	shf.l.wrap.b32 	%r5850, %r7590, %r7589, 2;
	shl.b32 	%r5851, %r7590, 2;
	shr.u32 	%r5852, %r5850, 31;
	add.s32 	%r5853, %r5852, %r5849;
	neg.s32 	%r5854, %r5853;
	setp.lt.s32 	%p1173, %r1974, 0;
	selp.b32 	%r7591, %r5854, %r5853, %p1173;
	xor.b32  	%r5855, %r5850, %r1974;
	shr.s32 	%r5856, %r5850, 31;
	xor.b32  	%r5857, %r5856, %r5850;
	xor.b32  	%r5858, %r5856, %r5851;
	cvt.u64.u32 	%rd2222, %r5857;
	shl.b64 	%rd2223, %rd2222, 32;
	cvt.u64.u32 	%rd2224, %r5858;
	or.b64  	%rd2225, %rd2223, %rd2224;
	cvt.rn.f64.s64 	%fd293, %rd2225;
	mul.f64 	%fd294, %fd293, 0d3BF921FB54442D19;
	cvt.rn.f32.f64 	%f3562, %fd294;
	neg.f32 	%f3563, %f3562;
	setp.lt.s32 	%p1174, %r5855, 0;
	selp.f32 	%f4650, %f3563, %f3562, %p1174;
	bra.uni 	$L__BB0_1177;
$L__BB0_1176:
	mov.f32 	%f3564, 0f00000000;
	mul.rn.f32 	%f4650, %f732, %f3564;
	mov.b32 	%r7591, 0;
$L__BB0_1177:
	setp.ltu.f32 	%p1175, %f734, 0f47CE4780;
	mul.rn.f32 	%f3565, %f4650, %f4650;
	and.b32  	%r5860, %r7591, 1;
	setp.eq.b32 	%p1176, %r5860, 1;
	selp.f32 	%f3566, 0f3F800000, %f4650, %p1176;
	fma.rn.f32 	%f3567, %f3565, %f3566, 0f00000000;
	fma.rn.f32 	%f3568, %f3565, 0f37CBAC00, 0fBAB607ED;
	selp.f32 	%f3569, %f3568, 0fB94D4153, %p1176;
	selp.f32 	%f3570, 0f3D2AAABB, 0f3C0885E4, %p1176;
	fma.rn.f32 	%f3571, %f3569, %f3565, %f3570;
	selp.f32 	%f3572, 0fBEFFFFFF, 0fBE2AAAA8, %p1176;
	fma.rn.f32 	%f3573, %f3571, %f3565, %f3572;
	fma.rn.f32 	%f3574, %f3573, %f3567, %f3566;
	and.b32  	%r5861, %r7591, 2;
	setp.eq.s32 	%p1177, %r5861, 0;
	mov.f32 	%f3575, 0f00000000;
	sub.f32 	%f3576, %f3575, %f3574;
	selp.f32 	%f738, %f3574, %f3576, %p1177;
	@%p1175 bra 	$L__BB0_1185;
	setp.eq.f32 	%p1178, %f734, 0f7F800000;
	@%p1178 bra 	$L__BB0_1184;
	mov.b32 	%r1987, %f732;
	shl.b32 	%r5863, %r1987, 8;
	or.b32  	%r1988, %r5863, -2147483648;
	mov.b64 	%rd2963, 0;
	mov.b32 	%r7592, 0;
$L__BB0_1180:
	.pragma "nounroll";
	mul.wide.u32 	%rd2227, %r7592, 4;
	mov.u64 	%rd2228, __cudart_i2opi_f;
	add.s64 	%rd2229, %rd2228, %rd2227;
	ld.global.nc.u32 	%r5864, [%rd2229];
	mad.wide.u32 	%rd2230, %r5864, %r1988, %rd2963;
	shr.u64 	%rd2963, %rd2230, 32;
	add.s64 	%rd2231, %rd1, %rd2227;
	st.local.u32 	[%rd2231], %rd2230;
	add.s32 	%r7592, %r7592, 1;
	setp.ne.s32 	%p1179, %r7592, 6;
	@%p1179 bra 	$L__BB0_1180;
	shr.u32 	%r5865, %r1987, 23;
	st.local.u32 	[%rd1+24], %rd2963;
	and.b32  	%r1991, %r5865, 31;
	and.b32  	%r5866, %r5865, 224;
	add.s32 	%r5867, %r5866, -128;
	shr.u32 	%r5868, %r5867, 5;
	mul.wide.u32 	%rd2232, %r5868, 4;
	sub.s64 	%rd451, %rd1, %rd2232;
	ld.local.u32 	%r7593, [%rd451+24];
	ld.local.u32 	%r7594, [%rd451+20];
	setp.eq.s32 	%p1180, %r1991, 0;
	@%p1180 bra 	$L__BB0_1183;
	shf.l.wrap.b32 	%r7593, %r7594, %r7593, %r1991;
	ld.local.u32 	%r5869, [%rd451+16];
	shf.l.wrap.b32 	%r7594, %r5869, %r7594, %r1991;
$L__BB0_1183:
	shr.u32 	%r5870, %r7593, 30;
	shf.l.wrap.b32 	%r5871, %r7594, %r7593, 2;
	shl.b32 	%r5872, %r7594, 2;
	shr.u32 	%r5873, %r5871, 31;
	add.s32 	%r5874, %r5873, %r5870;
	neg.s32 	%r5875, %r5874;
	setp.lt.s32 	%p1181, %r1987, 0;
	selp.b32 	%r7595, %r5875, %r5874, %p1181;
	xor.b32  	%r5876, %r5871, %r1987;
	shr.s32 	%r5877, %r5871, 31;
	xor.b32  	%r5878, %r5877, %r5871;
	xor.b32  	%r5879, %r5877, %r5872;
	cvt.u64.u32 	%rd2233, %r5878;
	shl.b64 	%rd2234, %rd2233, 32;
	cvt.u64.u32 	%rd2235, %r5879;
	or.b64  	%rd2236, %rd2234, %rd2235;
	cvt.rn.f64.s64 	%fd295, %rd2236;
	mul.f64 	%fd296, %fd295, 0d3BF921FB54442D19;
	cvt.rn.f32.f64 	%f3577, %fd296;
	neg.f32 	%f3578, %f3577;
	setp.lt.s32 	%p1182, %r5876, 0;
	selp.f32 	%f4651, %f3578, %f3577, %p1182;
	bra.uni 	$L__BB0_1185;
$L__BB0_1184:
	mov.f32 	%f3579, 0f00000000;
	mul.rn.f32 	%f4651, %f732, %f3579;
	mov.b32 	%r7595, 0;
$L__BB0_1185:
	add.s32 	%r5881, %r7595, 1;
	mul.rn.f32 	%f3580, %f4651, %f4651;
	and.b32  	%r5882, %r7595, 1;
	setp.eq.b32 	%p1183, %r5882, 1;
	selp.f32 	%f3581, %f4651, 0f3F800000, %p1183;
	fma.rn.f32 	%f3582, %f3580, %f3581, 0f00000000;
	fma.rn.f32 	%f3583, %f3580, 0f37CBAC00, 0fBAB607ED;
	selp.f32 	%f3584, 0fB94D4153, %f3583, %p1183;
	selp.f32 	%f3585, 0f3C0885E4, 0f3D2AAABB, %p1183;
	fma.rn.f32 	%f3586, %f3584, %f3580, %f3585;
	selp.f32 	%f3587, 0fBE2AAAA8, 0fBEFFFFFF, %p1183;
	fma.rn.f32 	%f3588, %f3586, %f3580, %f3587;
	fma.rn.f32 	%f3589, %f3588, %f3582, %f3581;
	and.b32  	%r5883, %r5881, 2;
	setp.eq.s32 	%p1184, %r5883, 0;
	mov.f32 	%f3590, 0f00000000;
	sub.f32 	%f3591, %f3590, %f3589;
	selp.f32 	%f3592, %f3589, %f3591, %p1184;
	fma.rn.f32 	%f742, %f738, %f3592, %f732;
	mul.f32 	%f3593, %f742, 0f3F22F983;
	cvt.rni.s32.f32 	%r7603, %f3593;
	cvt.rn.f32.s32 	%f3594, %r7603;
	fma.rn.f32 	%f3595, %f3594, 0fBFC90FDA, %f742;
	fma.rn.f32 	%f3596, %f3594, 0fB3A22168, %f3595;
	fma.rn.f32 	%f4653, %f3594, 0fA7C234C5, %f3596;
	abs.f32 	%f744, %f742;
	setp.ltu.f32 	%p1185, %f744, 0f47CE4780;
	mov.u32 	%r7599, %r7603;
	mov.f32 	%f4652, %f4653;
	@%p1185 bra 	$L__BB0_1193;
	setp.eq.f32 	%p1186, %f744, 0f7F800000;
	@%p1186 bra 	$L__BB0_1192;
	mov.b32 	%r2001, %f742;
	shl.b32 	%r5885, %r2001, 8;
	or.b32  	%r2002, %r5885, -2147483648;
	mov.b64 	%rd2964, 0;
	mov.b32 	%r7596, 0;
$L__BB0_1188:
	.pragma "nounroll";
	mul.wide.u32 	%rd2238, %r7596, 4;
	mov.u64 	%rd2239, __cudart_i2opi_f;
	add.s64 	%rd2240, %rd2239, %rd2238;
	ld.global.nc.u32 	%r5886, [%rd2240];
	mad.wide.u32 	%rd2241, %r5886, %r2002, %rd2964;
	shr.u64 	%rd2964, %rd2241, 32;
	add.s64 	%rd2242, %rd2, %rd2238;
	st.local.u32 	[%rd2242], %rd2241;
	add.s32 	%r7596, %r7596, 1;
	setp.ne.s32 	%p1187, %r7596, 6;
	@%p1187 bra 	$L__BB0_1188;
	shr.u32 	%r5887, %r2001, 23;
	st.local.u32 	[%rd2+24], %rd2964;
	and.b32  	%r2005, %r5887, 31;
	and.b32  	%r5888, %r5887, 224;
	add.s32 	%r5889, %r5888, -128;
	shr.u32 	%r5890, %r5889, 5;
	mul.wide.u32 	%rd2243, %r5890, 4;
	sub.s64 	%rd454, %rd2, %rd2243;
	ld.local.u32 	%r7597, [%rd454+24];
	ld.local.u32 	%r7598, [%rd454+20];
	setp.eq.s32 	%p1188, %r2005, 0;
	@%p1188 bra 	$L__BB0_1191;
	shf.l.wrap.b32 	%r7597, %r7598, %r7597, %r2005;
	ld.local.u32 	%r5891, [%rd454+16];
	shf.l.wrap.b32 	%r7598, %r5891, %r7598, %r2005;
$L__BB0_1191:
	shr.u32 	%r5892, %r7597, 30;
	shf.l.wrap.b32 	%r5893, %r7598, %r7597, 2;
	shl.b32 	%r5894, %r7598, 2;
	shr.u32 	%r5895, %r5893, 31;
	add.s32 	%r5896, %r5895, %r5892;
	neg.s32 	%r5897, %r5896;
	setp.lt.s32 	%p1189, %r2001, 0;
	selp.b32 	%r7599, %r5897, %r5896, %p1189;
	xor.b32  	%r5898, %r5893, %r2001;
	shr.s32 	%r5899, %r5893, 31;
	xor.b32  	%r5900, %r5899, %r5893;
	xor.b32  	%r5901, %r5899, %r5894;
	cvt.u64.u32 	%rd2244, %r5900;
	shl.b64 	%rd2245, %rd2244, 32;
	cvt.u64.u32 	%rd2246, %r5901;
	or.b64  	%rd2247, %rd2245, %rd2246;
	cvt.rn.f64.s64 	%fd297, %rd2247;
	mul.f64 	%fd298, %fd297, 0d3BF921FB54442D19;
	cvt.rn.f32.f64 	%f3597, %fd298;
	neg.f32 	%f3598, %f3597;
	setp.lt.s32 	%p1190, %r5898, 0;
	selp.f32 	%f4652, %f3598, %f3597, %p1190;
	bra.uni 	$L__BB0_1193;
$L__BB0_1192:
	mov.f32 	%f3599, 0f00000000;
	mul.rn.f32 	%f4652, %f742, %f3599;
	mov.b32 	%r7599, 0;
$L__BB0_1193:
	setp.ltu.f32 	%p1191, %f744, 0f47CE4780;
	mul.rn.f32 	%f3600, %f4652, %f4652;
	and.b32  	%r5903, %r7599, 1;
	setp.eq.b32 	%p1192, %r5903, 1;
	selp.f32 	%f3601, 0f3F800000, %f4652, %p1192;
	fma.rn.f32 	%f3602, %f3600, %f3601, 0f00000000;
	fma.rn.f32 	%f3603, %f3600, 0f37CBAC00, 0fBAB607ED;
	selp.f32 	%f3604, %f3603, 0fB94D4153, %p1192;
	selp.f32 	%f3605, 0f3D2AAABB, 0f3C0885E4, %p1192;
	fma.rn.f32 	%f3606, %f3604, %f3600, %f3605;
	selp.f32 	%f3607, 0fBEFFFFFF, 0fBE2AAAA8, %p1192;
	fma.rn.f32 	%f3608, %f3606, %f3600, %f3607;
	fma.rn.f32 	%f3609, %f3608, %f3602, %f3601;
	and.b32  	%r5904, %r7599, 2;
	setp.eq.s32 	%p1193, %r5904, 0;
	mov.f32 	%f3610, 0f00000000;
	sub.f32 	%f3611, %f3610, %f3609;
	selp.f32 	%f748, %f3609, %f3611, %p1193;
	@%p1191 bra 	$L__BB0_1201;
	setp.eq.f32 	%p1194, %f744, 0f7F800000;
	@%p1194 bra 	$L__BB0_1200;
	mov.b32 	%r2014, %f742;
	shl.b32 	%r5906, %r2014, 8;
	or.b32  	%r2015, %r5906, -2147483648;
	mov.b64 	%rd2965, 0;
	mov.b32 	%r7600, 0;
$L__BB0_1196:
	.pragma "nounroll";
	mul.wide.u32 	%rd2249, %r7600, 4;
	mov.u64 	%rd2250, __cudart_i2opi_f;
	add.s64 	%rd2251, %rd2250, %rd2249;
	ld.global.nc.u32 	%r5907, [%rd2251];
	mad.wide.u32 	%rd2252, %r5907, %r2015, %rd2965;
	shr.u64 	%rd2965, %rd2252, 32;
	add.s64 	%rd2253, %rd1, %rd2249;
	st.local.u32 	[%rd2253], %rd2252;
	add.s32 	%r7600, %r7600, 1;
	setp.ne.s32 	%p1195, %r7600, 6;
	@%p1195 bra 	$L__BB0_1196;
	shr.u32 	%r5908, %r2014, 23;
	st.local.u32 	[%rd1+24], %rd2965;
	and.b32  	%r2018, %r5908, 31;
	and.b32  	%r5909, %r5908, 224;
	add.s32 	%r5910, %r5909, -128;
	shr.u32 	%r5911, %r5910, 5;
	mul.wide.u32 	%rd2254, %r5911, 4;
	sub.s64 	%rd457, %rd1, %rd2254;
	ld.local.u32 	%r7601, [%rd457+24];
	ld.local.u32 	%r7602, [%rd457+20];
	setp.eq.s32 	%p1196, %r2018, 0;
	@%p1196 bra 	$L__BB0_1199;
	shf.l.wrap.b32 	%r7601, %r7602, %r7601, %r2018;
	ld.local.u32 	%r5912, [%rd457+16];
	shf.l.wrap.b32 	%r7602, %r5912, %r7602, %r2018;
$L__BB0_1199:
	shr.u32 	%r5913, %r7601, 30;
	shf.l.wrap.b32 	%r5914, %r7602, %r7601, 2;
	shl.b32 	%r5915, %r7602, 2;
	shr.u32 	%r5916, %r5914, 31;
	add.s32 	%r5917, %r5916, %r5913;
	neg.s32 	%r5918, %r5917;
	setp.lt.s32 	%p1197, %r2014, 0;
	selp.b32 	%r7603, %r5918, %r5917, %p1197;
	xor.b32  	%r5919, %r5914, %r2014;
	shr.s32 	%r5920, %r5914, 31;
	xor.b32  	%r5921, %r5920, %r5914;
	xor.b32  	%r5922, %r5920, %r5915;
	cvt.u64.u32 	%rd2255, %r5921;
	shl.b64 	%rd2256, %rd2255, 32;
	cvt.u64.u32 	%rd2257, %r5922;
	or.b64  	%rd2258, %rd2256, %rd2257;
	cvt.rn.f64.s64 	%fd299, %rd2258;
	mul.f64 	%fd300, %fd299, 0d3BF921FB54442D19;
	cvt.rn.f32.f64 	%f3612, %fd300;
	neg.f32 	%f3613, %f3612;
	setp.lt.s32 	%p1198, %r5919, 0;
	selp.f32 	%f4653, %f3613, %f3612, %p1198;
	bra.uni 	$L__BB0_1201;
$L__BB0_1200:
	mov.f32 	%f3614, 0f00000000;
	mul.rn.f32 	%f4653, %f742, %f3614;
	mov.b32 	%r7603, 0;
$L__BB0_1201:
	add.s32 	%r5924, %r7603, 1;
	mul.rn.f32 	%f3615, %f4653, %f4653;
	and.b32  	%r5925, %r7603, 1;
	setp.eq.b32 	%p1199, %r5925, 1;
	selp.f32 	%f3616, %f4653, 0f3F800000, %p1199;
	fma.rn.f32 	%f3617, %f3615, %f3616, 0f00000000;
	fma.rn.f32 	%f3618, %f3615, 0f37CBAC00, 0fBAB607ED;
	selp.f32 	%f3619, 0fB94D4153, %f3618, %p1199;
	selp.f32 	%f3620, 0f3C0885E4, 0f3D2AAABB, %p1199;
	fma.rn.f32 	%f3621, %f3619, %f3615, %f3620;
	selp.f32 	%f3622, 0fBE2AAAA8, 0fBEFFFFFF, %p1199;
	fma.rn.f32 	%f3623, %f3621, %f3615, %f3622;
	fma.rn.f32 	%f3624, %f3623, %f3617, %f3616;
	and.b32  	%r5926, %r5924, 2;
	setp.eq.s32 	%p1200, %r5926, 0;
	mov.f32 	%f3625, 0f00000000;
	sub.f32 	%f3626, %f3625, %f3624;
	selp.f32 	%f3627, %f3624, %f3626, %p1200;
	fma.rn.f32 	%f752, %f748, %f3627, %f742;
	mul.f32 	%f3628, %f752, 0f3F22F983;
	cvt.rni.s32.f32 	%r7611, %f3628;
	cvt.rn.f32.s32 	%f3629, %r7611;
	fma.rn.f32 	%f3630, %f3629, 0fBFC90FDA, %f752;
	fma.rn.f32 	%f3631, %f3629, 0fB3A22168, %f3630;
	fma.rn.f32 	%f4655, %f3629, 0fA7C234C5, %f3631;
	abs.f32 	%f754, %f752;
	setp.ltu.f32 	%p1201, %f754, 0f47CE4780;
	mov.u32 	%r7607, %r7611;
	mov.f32 	%f4654, %f4655;
	@%p1201 bra 	$L__BB0_1209;
	setp.eq.f32 	%p1202, %f754, 0f7F800000;
	@%p1202 bra 	$L__BB0_1208;
	mov.b32 	%r2028, %f752;
	shl.b32 	%r5928, %r2028, 8;
	or.b32  	%r2029, %r5928, -2147483648;
	mov.b64 	%rd2966, 0;
	mov.b32 	%r7604, 0;
$L__BB0_1204:
	.pragma "nounroll";
	mul.wide.u32 	%rd2260, %r7604, 4;
	mov.u64 	%rd2261, __cudart_i2opi_f;
	add.s64 	%rd2262, %rd2261, %rd2260;
	ld.global.nc.u32 	%r5929, [%rd2262];
	mad.wide.u32 	%rd2263, %r5929, %r2029, %rd2966;
	shr.u64 	%rd2966, %rd2263, 32;
	add.s64 	%rd2264, %rd2, %rd2260;
	st.local.u32 	[%rd2264], %rd2263;
	add.s32 	%r7604, %r7604, 1;
	setp.ne.s32 	%p1203, %r7604, 6;
	@%p1203 bra 	$L__BB0_1204;
	shr.u32 	%r5930, %r2028, 23;
	st.local.u32 	[%rd2+24], %rd2966;
	and.b32  	%r2032, %r5930, 31;
	and.b32  	%r5931, %r5930, 224;
	add.s32 	%r5932, %r5931, -128;
	shr.u32 	%r5933, %r5932, 5;
	mul.wide.u32 	%rd2265, %r5933, 4;
	sub.s64 	%rd460, %rd2, %rd2265;
	ld.local.u32 	%r7605, [%rd460+24];
	ld.local.u32 	%r7606, [%rd460+20];
	setp.eq.s32 	%p1204, %r2032, 0;
	@%p1204 bra 	$L__BB0_1207;
	shf.l.wrap.b32 	%r7605, %r7606, %r7605, %r2032;
	ld.local.u32 	%r5934, [%rd460+16];
	shf.l.wrap.b32 	%r7606, %r5934, %r7606, %r2032;
$L__BB0_1207:
	shr.u32 	%r5935, %r7605, 30;
	shf.l.wrap.b32 	%r5936, %r7606, %r7605, 2;
	shl.b32 	%r5937, %r7606, 2;
	shr.u32 	%r5938, %r5936, 31;
	add.s32 	%r5939, %r5938, %r5935;
	neg.s32 	%r5940, %r5939;
	setp.lt.s32 	%p1205, %r2028, 0;
	selp.b32 	%r7607, %r5940, %r5939, %p1205;
	xor.b32  	%r5941, %r5936, %r2028;
	shr.s32 	%r5942, %r5936, 31;
	xor.b32  	%r5943, %r5942, %r5936;
	xor.b32  	%r5944, %r5942, %r5937;
	cvt.u64.u32 	%rd2266, %r5943;
	shl.b64 	%rd2267, %rd2266, 32;
	cvt.u64.u32 	%rd2268, %r5944;
	or.b64  	%rd2269, %rd2267, %rd2268;
	cvt.rn.f64.s64 	%fd301, %rd2269;
	mul.f64 	%fd302, %fd301, 0d3BF921FB54442D19;
	cvt.rn.f32.f64 	%f3632, %fd302;
	neg.f32 	%f3633, %f3632;
	setp.lt.s32 	%p1206, %r5941, 0;
	selp.f32 	%f4654, %f3633, %f3632, %p1206;
	bra.uni 	$L__BB0_1209;
$L__BB0_1208:
	mov.f32 	%f3634, 0f00000000;
	mul.rn.f32 	%f4654, %f752, %f3634;
	mov.b32 	%r7607, 0;
$L__BB0_1209:
	setp.ltu.f32 	%p1207, %f754, 0f47CE4780;
	mul.rn.f32 	%f3635, %f4654, %f4654;
	and.b32  	%r5946, %r7607, 1;
	setp.eq.b32 	%p1208, %r5946, 1;
	selp.f32 	%f3636, 0f3F800000, %f4654, %p1208;
	fma.rn.f32 	%f3637, %f3635, %f3636, 0f00000000;
	fma.rn.f32 	%f3638, %f3635, 0f37CBAC00, 0fBAB607ED;
	selp.f32 	%f3639, %f3638, 0fB94D4153, %p1208;
	selp.f32 	%f3640, 0f3D2AAABB, 0f3C0885E4, %p1208;
	fma.rn.f32 	%f3641, %f3639, %f3635, %f3640;
	selp.f32 	%f3642, 0fBEFFFFFF, 0fBE2AAAA8, %p1208;
	fma.rn.f32 	%f3643, %f3641, %f3635, %f3642;
	fma.rn.f32 	%f3644, %f3643, %f3637, %f3636;
	and.b32  	%r5947, %r7607, 2;
	setp.eq.s32 	%p1209, %r5947, 0;
	mov.f32 	%f3645, 0f00000000;
	sub.f32 	%f3646, %f3645, %f3644;
	selp.f32 	%f758, %f3644, %f3646, %p1209;
	@%p1207 bra 	$L__BB0_1217;
	setp.eq.f32 	%p1210, %f754, 0f7F800000;
	@%p1210 bra 	$L__BB0_1216;
	mov.b32 	%r2041, %f752;
	shl.b32 	%r5949, %r2041, 8;
	or.b32  	%r2042, %r5949, -2147483648;
	mov.b64 	%rd2967, 0;
	mov.b32 	%r7608, 0;
$L__BB0_1212:
	.pragma "nounroll";
	mul.wide.u32 	%rd2271, %r7608, 4;
	mov.u64 	%rd2272, __cudart_i2opi_f;
	add.s64 	%rd2273, %rd2272, %rd2271;
	ld.global.nc.u32 	%r5950, [%rd2273];
	mad.wide.u32 	%rd2274, %r5950, %r2042, %rd2967;
	shr.u64 	%rd2967, %rd2274, 32;
	add.s64 	%rd2275, %rd1, %rd2271;
	st.local.u32 	[%rd2275], %rd2274;
	add.s32 	%r7608, %r7608, 1;
	setp.ne.s32 	%p1211, %r7608, 6;
	@%p1211 bra 	$L__BB0_1212;
	shr.u32 	%r5951, %r2041, 23;
	st.local.u32 	[%rd1+24], %rd2967;
	and.b32  	%r2045, %r5951, 31;
	and.b32  	%r5952, %r5951, 224;
	add.s32 	%r5953, %r5952, -128;
	shr.u32 	%r5954, %r5953, 5;
	mul.wide.u32 	%rd2276, %r5954, 4;
	sub.s64 	%rd463, %rd1, %rd2276;
	ld.local.u32 	%r7609, [%rd463+24];
	ld.local.u32 	%r7610, [%rd463+20];
	setp.eq.s32 	%p1212, %r2045, 0;
	@%p1212 bra 	$L__BB0_1215;
	shf.l.wrap.b32 	%r7609, %r7610, %r7609, %r2045;
	ld.local.u32 	%r5955, [%rd463+16];
	shf.l.wrap.b32 	%r7610, %r5955, %r7610, %r2045;
$L__BB0_1215:
	shr.u32 	%r5956, %r7609, 30;
	shf.l.wrap.b32 	%r5957, %r7610, %r7609, 2;
	shl.b32 	%r5958, %r7610, 2;
	shr.u32 	%r5959, %r5957, 31;
	add.s32 	%r5960, %r5959, %r5956;
	neg.s32 	%r5961, %r5960;
	setp.lt.s32 	%p1213, %r2041, 0;
	selp.b32 	%r7611, %r5961, %r5960, %p1213;
	xor.b32  	%r5962, %r5957, %r2041;
	shr.s32 	%r5963, %r5957, 31;
	xor.b32  	%r5964, %r5963, %r5957;
	xor.b32  	%r5965, %r5963, %r5958;
	cvt.u64.u32 	%rd2277, %r5964;
	shl.b64 	%rd2278, %rd2277, 32;
	cvt.u64.u32 	%rd2279, %r5965;
	or.b64  	%rd2280, %rd2278, %rd2279;
	cvt.rn.f64.s64 	%fd303, %rd2280;
	mul.f64 	%fd304, %fd303, 0d3BF921FB54442D19;
	cvt.rn.f32.f64 	%f3647, %fd304;
	neg.f32 	%f3648, %f3647;
	setp.lt.s32 	%p1214, %r5962, 0;
	selp.f32 	%f4655, %f3648, %f3647, %p1214;
	bra.uni 	$L__BB0_1217;
$L__BB0_1216:
	mov.f32 	%f3649, 0f00000000;
	mul.rn.f32 	%f4655, %f752, %f3649;
	mov.b32 	%r7611, 0;
$L__BB0_1217:
	add.s32 	%r5967, %r7611, 1;
	mul.rn.f32 	%f3650, %f4655, %f4655;
	and.b32  	%r5968, %r7611, 1;
	setp.eq.b32 	%p1215, %r5968, 1;
	selp.f32 	%f3651, %f4655, 0f3F800000, %p1215;
	fma.rn.f32 	%f3652, %f3650, %f3651, 0f00000000;
	fma.rn.f32 	%f3653, %f3650, 0f37CBAC00, 0fBAB607ED;
	selp.f32 	%f3654, 0fB94D4153, %f3653, %p1215;
	selp.f32 	%f3655, 0f3C0885E4, 0f3D2AAABB, %p1215;
	fma.rn.f32 	%f3656, %f3654, %f3650, %f3655;
	selp.f32 	%f3657, 0fBE2AAAA8, 0fBEFFFFFF, %p1215;
	fma.rn.f32 	%f3658, %f3656, %f3650, %f3657;
	fma.rn.f32 	%f3659, %f3658, %f3652, %f3651;
	and.b32  	%r5969, %r5967, 2;
	setp.eq.s32 	%p1216, %r5969, 0;
	mov.f32 	%f3660, 0f00000000;
	sub.f32 	%f3661, %f3660, %f3659;
	selp.f32 	%f3662, %f3659, %f3661, %p1216;
	fma.rn.f32 	%f762, %f758, %f3662, %f752;
	mul.f32 	%f3663, %f762, 0f3F22F983;
	cvt.rni.s32.f32 	%r7619, %f3663;
	cvt.rn.f32.s32 	%f3664, %r7619;
	fma.rn.f32 	%f3665, %f3664, 0fBFC90FDA, %f762;
	fma.rn.f32 	%f3666, %f3664, 0fB3A22168, %f3665;
	fma.rn.f32 	%f4657, %f3664, 0fA7C234C5, %f3666;
	abs.f32 	%f764, %f762;
	setp.ltu.f32 	%p1217, %f764, 0f47CE4780;
	mov.u32 	%r7615, %r7619;
	mov.f32 	%f4656, %f4657;
	@%p1217 bra 	$L__BB0_1225;
	setp.eq.f32 	%p1218, %f764, 0f7F800000;
	@%p1218 bra 	$L__BB0_1224;
	mov.b32 	%r2055, %f762;
	shl.b32 	%r5971, %r2055, 8;
	or.b32  	%r2056, %r5971, -2147483648;
	mov.b64 	%rd2968, 0;
	mov.b32 	%r7612, 0;
$L__BB0_1220:
	.pragma "nounroll";
	mul.wide.u32 	%rd2282, %r7612, 4;
	mov.u64 	%rd2283, __cudart_i2opi_f;
	add.s64 	%rd2284, %rd2283, %rd2282;
	ld.global.nc.u32 	%r5972, [%rd2284];
	mad.wide.u32 	%rd2285, %r5972, %r2056, %rd2968;
	shr.u64 	%rd2968, %rd2285, 32;
	add.s64 	%rd2286, %rd2, %rd2282;
	st.local.u32 	[%rd2286], %rd2285;
	add.s32 	%r7612, %r7612, 1;
	setp.ne.s32 	%p1219, %r7612, 6;
	@%p1219 bra 	$L__BB0_1220;
	shr.u32 	%r5973, %r2055, 23;
	st.local.u32 	[%rd2+24], %rd2968;
	and.b32  	%r2059, %r5973, 31;
	and.b32  	%r5974, %r5973, 224;
	add.s32 	%r5975, %r5974, -128;
	shr.u32 	%r5976, %r5975, 5;
	mul.wide.u32 	%rd2287, %r5976, 4;
	sub.s64 	%rd466, %rd2, %rd2287;
	ld.local.u32 	%r7613, [%rd466+24];
	ld.local.u32 	%r7614, [%rd466+20];
	setp.eq.s32 	%p1220, %r2059, 0;
	@%p1220 bra 	$L__BB0_1223;
	shf.l.wrap.b32 	%r7613, %r7614, %r7613, %r2059;
	ld.local.u32 	%r5977, [%rd466+16];
	shf.l.wrap.b32 	%r7614, %r5977, %r7614, %r2059;
$L__BB0_1223:
	shr.u32 	%r5978, %r7613, 30;
	shf.l.wrap.b32 	%r5979, %r7614, %r7613, 2;
	shl.b32 	%r5980, %r7614, 2;
	shr.u32 	%r5981, %r5979, 31;
	add.s32 	%r5982, %r5981, %r5978;
	neg.s32 	%r5983, %r5982;
	setp.lt.s32 	%p1221, %r2055, 0;
	selp.b32 	%r7615, %r5983, %r5982, %p1221;
	xor.b32  	%r5984, %r5979, %r2055;
	shr.s32 	%r5985, %r5979, 31;
	xor.b32  	%r5986, %r5985, %r5979;
	xor.b32  	%r5987, %r5985, %r5980;
	cvt.u64.u32 	%rd2288, %r5986;
	shl.b64 	%rd2289, %rd2288, 32;
	cvt.u64.u32 	%rd2290, %r5987;
	or.b64  	%rd2291, %rd2289, %rd2290;
	cvt.rn.f64.s64 	%fd305, %rd2291;
	mul.f64 	%fd306, %fd305, 0d3BF921FB54442D19;
	cvt.rn.f32.f64 	%f3667, %fd306;
	neg.f32 	%f3668, %f3667;
	setp.lt.s32 	%p1222, %r5984, 0;
	selp.f32 	%f4656, %f3668, %f3667, %p1222;
	bra.uni 	$L__BB0_1225;
$L__BB0_1224:
	mov.f32 	%f3669, 0f00000000;
	mul.rn.f32 	%f4656, %f762, %f3669;
	mov.b32 	%r7615, 0;
$L__BB0_1225:
	setp.ltu.f32 	%p1223, %f764, 0f47CE4780;
	mul.rn.f32 	%f3670, %f4656, %f4656;
	and.b32  	%r5989, %r7615, 1;
	setp.eq.b32 	%p1224, %r5989, 1;
	selp.f32 	%f3671, 0f3F800000, %f4656, %p1224;
	fma.rn.f32 	%f3672, %f3670, %f3671, 0f00000000;
	fma.rn.f32 	%f3673, %f3670, 0f37CBAC00, 0fBAB607ED;
	selp.f32 	%f3674, %f3673, 0fB94D4153, %p1224;
	selp.f32 	%f3675, 0f3D2AAABB, 0f3C0885E4, %p1224;
	fma.rn.f32 	%f3676, %f3674, %f3670, %f3675;
	selp.f32 	%f3677, 0fBEFFFFFF, 0fBE2AAAA8, %p1224;
	fma.rn.f32 	%f3678, %f3676, %f3670, %f3677;
	fma.rn.f32 	%f3679, %f3678, %f3672, %f3671;
	and.b32  	%r5990, %r7615, 2;
	setp.eq.s32 	%p1225, %r5990, 0;
	mov.f32 	%f3680, 0f00000000;
	sub.f32 	%f3681, %f3680, %f3679;
	selp.f32 	%f768, %f3679, %f3681, %p1225;
	@%p1223 bra 	$L__BB0_1233;
	setp.eq.f32 	%p1226, %f764, 0f7F800000;
	@%p1226 bra 	$L__BB0_1232;
	mov.b32 	%r2068, %f762;
	shl.b32 	%r5992, %r2068, 8;
	or.b32  	%r2069, %r5992, -2147483648;
	mov.b64 	%rd2969, 0;
	mov.b32 	%r7616, 0;
$L__BB0_1228:
	.pragma "nounroll";
	mul.wide.u32 	%rd2293, %r7616, 4;
	mov.u64 	%rd2294, __cudart_i2opi_f;
	add.s64 	%rd2295, %rd2294, %rd2293;
	ld.global.nc.u32 	%r5993, [%rd2295];
	mad.wide.u32 	%rd2296, %r5993, %r2069, %rd2969;
	shr.u64 	%rd2969, %rd2296, 32;
	add.s64 	%rd2297, %rd1, %rd2293;
	st.local.u32 	[%rd2297], %rd2296;
	add.s32 	%r7616, %r7616, 1;
	setp.ne.s32 	%p1227, %r7616, 6;
	@%p1227 bra 	$L__BB0_1228;
	shr.u32 	%r5994, %r2068, 23;
	st.local.u32 	[%rd1+24], %rd2969;
	and.b32  	%r2072, %r5994, 31;
	and.b32  	%r5995, %r5994, 224;
	add.s32 	%r5996, %r5995, -128;
	shr.u32 	%r5997, %r5996, 5;
	mul.wide.u32 	%rd2298, %r5997, 4;
	sub.s64 	%rd469, %rd1, %rd2298;
	ld.local.u32 	%r7617, [%rd469+24];
	ld.local.u32 	%r7618, [%rd469+20];
	setp.eq.s32 	%p1228, %r2072, 0;
	@%p1228 bra 	$L__BB0_1231;
	shf.l.wrap.b32 	%r7617, %r7618, %r7617, %r2072;
	ld.local.u32 	%r5998, [%rd469+16];
	shf.l.wrap.b32 	%r7618, %r5998, %r7618, %r2072;
$L__BB0_1231:
	shr.u32 	%r5999, %r7617, 30;
	shf.l.wrap.b32 	%r6000, %r7618, %r7617, 2;
	shl.b32 	%r6001, %r7618, 2;
	shr.u32 	%r6002, %r6000, 31;
	add.s32 	%r6003, %r6002, %r5999;
	neg.s32 	%r6004, %r6003;
	setp.lt.s32 	%p1229, %r2068, 0;
	selp.b32 	%r7619, %r6004, %r6003, %p1229;
	xor.b32  	%r6005, %r6000, %r2068;
	shr.s32 	%r6006, %r6000, 31;
	xor.b32  	%r6007, %r6006, %r6000;
	xor.b32  	%r6008, %r6006, %r6001;
	cvt.u64.u32 	%rd2299, %r6007;
	shl.b64 	%rd2300, %rd2299, 32;
	cvt.u64.u32 	%rd2301, %r6008;
	or.b64  	%rd2302, %rd2300, %rd2301;
	cvt.rn.f64.s64 	%fd307, %rd2302;
	mul.f64 	%fd308, %fd307, 0d3BF921FB54442D19;
	cvt.rn.f32.f64 	%f3682, %fd308;
	neg.f32 	%f3683, %f3682;
	setp.lt.s32 	%p1230, %r6005, 0;
	selp.f32 	%f4657, %f3683, %f3682, %p1230;
	bra.uni 	$L__BB0_1233;
$L__BB0_1232:
	mov.f32 	%f3684, 0f00000000;
	mul.rn.f32 	%f4657, %f762, %f3684;
	mov.b32 	%r7619, 0;
$L__BB0_1233:
	add.s32 	%r6010, %r7619, 1;
	mul.rn.f32 	%f3685, %f4657, %f4657;
	and.b32  	%r6011, %r7619, 1;
	setp.eq.b32 	%p1231, %r6011, 1;
	selp.f32 	%f3686, %f4657, 0f3F800000, %p1231;
	fma.rn.f32 	%f3687, %f3685, %f3686, 0f00000000;
	fma.rn.f32 	%f3688, %f3685, 0f37CBAC00, 0fBAB607ED;
	selp.f32 	%f3689, 0fB94D4153, %f3688, %p1231;
	selp.f32 	%f3690, 0f3C0885E4, 0f3D2AAABB, %p1231;
	fma.rn.f32 	%f3691, %f3689, %f3685, %f3690;
	selp.f32 	%f3692, 0fBE2AAAA8, 0fBEFFFFFF, %p1231;
	fma.rn.f32 	%f3693, %f3691, %f3685, %f3692;
	fma.rn.f32 	%f3694, %f3693, %f3687, %f3686;
	and.b32  	%r6012, %r6010, 2;
	setp.eq.s32 	%p1232, %r6012, 0;
	mov.f32 	%f3695, 0f00000000;
	sub.f32 	%f3696, %f3695, %f3694;
	selp.f32 	%f3697, %f3694, %f3696, %p1232;
	fma.rn.f32 	%f772, %f768, %f3697, %f762;
	mul.f32 	%f3698, %f772, 0f3F22F983;
	cvt.rni.s32.f32 	%r7627, %f3698;
	cvt.rn.f32.s32 	%f3699, %r7627;
	fma.rn.f32 	%f3700, %f3699, 0fBFC90FDA, %f772;
	fma.rn.f32 	%f3701, %f3699, 0fB3A22168, %f3700;
	fma.rn.f32 	%f4659, %f3699, 0fA7C234C5, %f3701;
	abs.f32 	%f774, %f772;
	setp.ltu.f32 	%p1233, %f774, 0f47CE4780;
	mov.u32 	%r7623, %r7627;
	mov.f32 	%f4658, %f4659;
	@%p1233 bra 	$L__BB0_1241;
	setp.eq.f32 	%p1234, %f774, 0f7F800000;
	@%p1234 bra 	$L__BB0_1240;
	mov.b32 	%r2082, %f772;
	shl.b32 	%r6014, %r2082, 8;
	or.b32  	%r2083, %r6014, -2147483648;
	mov.b64 	%rd2970, 0;
	mov.b32 	%r7620, 0;
$L__BB0_1236:
	.pragma "nounroll";
	mul.wide.u32 	%rd2304, %r7620, 4;
	mov.u64 	%rd2305, __cudart_i2opi_f;
	add.s64 	%rd2306, %rd2305, %rd2304;
	ld.global.nc.u32 	%r6015, [%rd2306];
	mad.wide.u32 	%rd2307, %r6015, %r2083, %rd2970;
	shr.u64 	%rd2970, %rd2307, 32;
	add.s64 	%rd2308, %rd2, %rd2304;
	st.local.u32 	[%rd2308], %rd2307;
	add.s32 	%r7620, %r7620, 1;
	setp.ne.s32 	%p1235, %r7620, 6;
	@%p1235 bra 	$L__BB0_1236;
	shr.u32 	%r6016, %r2082, 23;
	st.local.u32 	[%rd2+24], %rd2970;
	and.b32  	%r2086, %r6016, 31;
	and.b32  	%r6017, %r6016, 224;
	add.s32 	%r6018, %r6017, -128;
	shr.u32 	%r6019, %r6018, 5;
	mul.wide.u32 	%rd2309, %r6019, 4;
	sub.s64 	%rd472, %rd2, %rd2309;
	ld.local.u32 	%r7621, [%rd472+24];
	ld.local.u32 	%r7622, [%rd472+20];
	setp.eq.s32 	%p1236, %r2086, 0;
	@%p1236 bra 	$L__BB0_1239;
	shf.l.wrap.b32 	%r7621, %r7622, %r7621, %r2086;
	ld.local.u32 	%r6020, [%rd472+16];
	shf.l.wrap.b32 	%r7622, %r6020, %r7622, %r2086;
$L__BB0_1239:
	shr.u32 	%r6021, %r7621, 30;
	shf.l.wrap.b32 	%r6022, %r7622, %r7621, 2;
	shl.b32 	%r6023, %r7622, 2;
	shr.u32 	%r6024, %r6022, 31;
	add.s32 	%r6025, %r6024, %r6021;
	neg.s32 	%r6026, %r6025;
	setp.lt.s32 	%p1237, %r2082, 0;
	selp.b32 	%r7623, %r6026, %r6025, %p1237;
	xor.b32  	%r6027, %r6022, %r2082;
	shr.s32 	%r6028, %r6022, 31;
	xor.b32  	%r6029, %r6028, %r6022;
	xor.b32  	%r6030, %r6028, %r6023;
	cvt.u64.u32 	%rd2310, %r6029;
	shl.b64 	%rd2311, %rd2310, 32;
	cvt.u64.u32 	%rd2312, %r6030;
	or.b64  	%rd2313, %rd2311, %rd2312;
	cvt.rn.f64.s64 	%fd309, %rd2313;
	mul.f64 	%fd310, %fd309, 0d3BF921FB54442D19;
	cvt.rn.f32.f64 	%f3702, %fd310;
	neg.f32 	%f3703, %f3702;
	setp.lt.s32 	%p1238, %r6027, 0;
	selp.f32 	%f4658, %f3703, %f3702, %p1238;
	bra.uni 	$L__BB0_1241;
$L__BB0_1240:
	mov.f32 	%f3704, 0f00000000;
	mul.rn.f32 	%f4658, %f772, %f3704;
	mov.b32 	%r7623, 0;
$L__BB0_1241:
	setp.ltu.f32 	%p1239, %f774, 0f47CE4780;
	mul.rn.f32 	%f3705, %f4658, %f4658;
	and.b32  	%r6032, %r7623, 1;
	setp.eq.b32 	%p1240, %r6032, 1;
	selp.f32 	%f3706, 0f3F800000, %f4658, %p1240;
	fma.rn.f32 	%f3707, %f3705, %f3706, 0f00000000;
	fma.rn.f32 	%f3708, %f3705, 0f37CBAC00, 0fBAB607ED;
	selp.f32 	%f3709, %f3708, 0fB94D4153, %p1240;
	selp.f32 	%f3710, 0f3D2AAABB, 0f3C0885E4, %p1240;
	fma.rn.f32 	%f3711, %f3709, %f3705, %f3710;
	selp.f32 	%f3712, 0fBEFFFFFF, 0fBE2AAAA8, %p1240;
	fma.rn.f32 	%f3713, %f3711, %f3705, %f3712;
	fma.rn.f32 	%f3714, %f3713, %f3707, %f3706;
	and.b32  	%r6033, %r7623, 2;
	setp.eq.s32 	%p1241, %r6033, 0;
	mov.f32 	%f3715, 0f00000000;
	sub.f32 	%f3716, %f3715, %f3714;
	selp.f32 	%f778, %f3714, %f3716, %p1241;
	@%p1239 bra 	$L__BB0_1249;
	setp.eq.f32 	%p1242, %f774, 0f7F800000;
	@%p1242 bra 	$L__BB0_1248;
	mov.b32 	%r2095, %f772;
	shl.b32 	%r6035, %r2095, 8;
	or.b32  	%r2096, %r6035, -2147483648;
	mov.b64 	%rd2971, 0;
	mov.b32 	%r7624, 0;
$L__BB0_1244:
	.pragma "nounroll";
	mul.wide.u32 	%rd2315, %r7624, 4;
	mov.u64 	%rd2316, __cudart_i2opi_f;
	add.s64 	%rd2317, %rd2316, %rd2315;
	ld.global.nc.u32 	%r6036, [%rd2317];
	mad.wide.u32 	%rd2318, %r6036, %r2096, %rd2971;
	shr.u64 	%rd2971, %rd2318, 32;
	add.s64 	%rd2319, %rd1, %rd2315;
	st.local.u32 	[%rd2319], %rd2318;
	add.s32 	%r7624, %r7624, 1;
	setp.ne.s32 	%p1243, %r7624, 6;
	@%p1243 bra 	$L__BB0_1244;
	shr.u32 	%r6037, %r2095, 23;
	st.local.u32 	[%rd1+24], %rd2971;
	and.b32  	%r2099, %r6037, 31;
	and.b32  	%r6038, %r6037, 224;
	add.s32 	%r6039, %r6038, -128;
	shr.u32 	%r6040, %r6039, 5;
	mul.wide.u32 	%rd2320, %r6040, 4;
	sub.s64 	%rd475, %rd1, %rd2320;
	ld.local.u32 	%r7625, [%rd475+24];
	ld.local.u32 	%r7626, [%rd475+20];
	setp.eq.s32 	%p1244, %r2099, 0;
	@%p1244 bra 	$L__BB0_1247;
	shf.l.wrap.b32 	%r7625, %r7626, %r7625, %r2099;
	ld.local.u32 	%r6041, [%rd475+16];
	shf.l.wrap.b32 	%r7626, %r6041, %r7626, %r2099;
$L__BB0_1247:
	shr.u32 	%r6042, %r7625, 30;
	shf.l.wrap.b32 	%r6043, %r7626, %r7625, 2;
	shl.b32 	%r6044, %r7626, 2;
	shr.u32 	%r6045, %r6043, 31;
	add.s32 	%r6046, %r6045, %r6042;
	neg.s32 	%r6047, %r6046;
	setp.lt.s32 	%p1245, %r2095, 0;
	selp.b32 	%r7627, %r6047, %r6046, %p1245;
	xor.b32  	%r6048, %r6043, %r2095;
	shr.s32 	%r6049, %r6043, 31;
	xor.b32  	%r6050, %r6049, %r6043;
	xor.b32  	%r6051, %r6049, %r6044;
	cvt.u64.u32 	%rd2321, %r6050;
	shl.b64 	%rd2322, %rd2321, 32;
	cvt.u64.u32 	%rd2323, %r6051;
	or.b64  	%rd2324, %rd2322, %rd2323;
	cvt.rn.f64.s64 	%fd311, %rd2324;
	mul.f64 	%fd312, %fd311, 0d3BF921FB54442D19;
	cvt.rn.f32.f64 	%f3717, %fd312;
	neg.f32 	%f3718, %f3717;
	setp.lt.s32 	%p1246, %r6048, 0;
	selp.f32 	%f4659, %f3718, %f3717, %p1246;
	bra.uni 	$L__BB0_1249;
$L__BB0_1248:
	mov.f32 	%f3719, 0f00000000;
	mul.rn.f32 	%f4659, %f772, %f3719;
	mov.b32 	%r7627, 0;
$L__BB0_1249:
	add.s32 	%r6053, %r7627, 1;
	mul.rn.f32 	%f3720, %f4659, %f4659;
	and.b32  	%r6054, %r7627, 1;
	setp.eq.b32 	%p1247, %r6054, 1;
	selp.f32 	%f3721, %f4659, 0f3F800000, %p1247;
	fma.rn.f32 	%f3722, %f3720, %f3721, 0f00000000;
	fma.rn.f32 	%f3723, %f3720, 0f37CBAC00, 0fBAB607ED;
	selp.f32 	%f3724, 0fB94D4153, %f3723, %p1247;
	selp.f32 	%f3725, 0f3C0885E4, 0f3D2AAABB, %p1247;
	fma.rn.f32 	%f3726, %f3724, %f3720, %f3725;
	selp.f32 	%f3727, 0fBE2AAAA8, 0fBEFFFFFF, %p1247;
	fma.rn.f32 	%f3728, %f3726, %f3720, %f3727;
	fma.rn.f32 	%f3729, %f3728, %f3722, %f3721;
	and.b32  	%r6055, %r6053, 2;
	setp.eq.s32 	%p1248, %r6055, 0;
	mov.f32 	%f3730, 0f00000000;
	sub.f32 	%f3731, %f3730, %f3729;
	selp.f32 	%f3732, %f3729, %f3731, %p1248;
	fma.rn.f32 	%f782, %f778, %f3732, %f772;
	mul.f32 	%f3733, %f782, 0f3F22F983;
	cvt.rni.s32.f32 	%r7635, %f3733;
	cvt.rn.f32.s32 	%f3734, %r7635;
	fma.rn.f32 	%f3735, %f3734, 0fBFC90FDA, %f782;
	fma.rn.f32 	%f3736, %f3734, 0fB3A22168, %f3735;
	fma.rn.f32 	%f4661, %f3734, 0fA7C234C5, %f3736;
	abs.f32 	%f784, %f782;
	setp.ltu.f32 	%p1249, %f784, 0f47CE4780;
	mov.u32 	%r7631, %r7635;
	mov.f32 	%f4660, %f4661;
	@%p1249 bra 	$L__BB0_1257;
	setp.eq.f32 	%p1250, %f784, 0f7F800000;
	@%p1250 bra 	$L__BB0_1256;
	mov.b32 	%r2109, %f782;
	shl.b32 	%r6057, %r2109, 8;
	or.b32  	%r2110, %r6057, -2147483648;
	mov.b64 	%rd2972, 0;
	mov.b32 	%r7628, 0;
$L__BB0_1252:
	.pragma "nounroll";
	mul.wide.u32 	%rd2326, %r7628, 4;
	mov.u64 	%rd2327, __cudart_i2opi_f;
	add.s64 	%rd2328, %rd2327, %rd2326;
	ld.global.nc.u32 	%r6058, [%rd2328];
	mad.wide.u32 	%rd2329, %r6058, %r2110, %rd2972;
	shr.u64 	%rd2972, %rd2329, 32;
	add.s64 	%rd2330, %rd2, %rd2326;
	st.local.u32 	[%rd2330], %rd2329;
	add.s32 	%r7628, %r7628, 1;
	setp.ne.s32 	%p1251, %r7628, 6;
	@%p1251 bra 	$L__BB0_1252;
	shr.u32 	%r6059, %r2109, 23;
	st.local.u32 	[%rd2+24], %rd2972;
	and.b32  	%r2113, %r6059, 31;
	and.b32  	%r6060, %r6059, 224;
	add.s32 	%r6061, %r6060, -128;
	shr.u32 	%r6062, %r6061, 5;
	mul.wide.u32 	%rd2331, %r6062, 4;
	sub.s64 	%rd478, %rd2, %rd2331;
	ld.local.u32 	%r7629, [%rd478+24];
	ld.local.u32 	%r7630, [%rd478+20];
	setp.eq.s32 	%p1252, %r2113, 0;
	@%p1252 bra 	$L__BB0_1255;
	shf.l.wrap.b32 	%r7629, %r7630, %r7629, %r2113;
	ld.local.u32 	%r6063, [%rd478+16];
	shf.l.wrap.b32 	%r7630, %r6063, %r7630, %r2113;
$L__BB0_1255:
	shr.u32 	%r6064, %r7629, 30;
	shf.l.wrap.b32 	%r6065, %r7630, %r7629, 2;
	shl.b32 	%r6066, %r7630, 2;
	shr.u32 	%r6067, %r6065, 31;
	add.s32 	%r6068, %r6067, %r6064;
	neg.s32 	%r6069, %r6068;
	setp.lt.s32 	%p1253, %r2109, 0;
	selp.b32 	%r7631, %r6069, %r6068, %p1253;
	xor.b32  	%r6070, %r6065, %r2109;
	shr.s32 	%r6071, %r6065, 31;
	xor.b32  	%r6072, %r6071, %r6065;
	xor.b32  	%r6073, %r6071, %r6066;
	cvt.u64.u32 	%rd2332, %r6072;
	shl.b64 	%rd2333, %rd2332, 32;
	cvt.u64.u32 	%rd2334, %r6073;
	or.b64  	%rd2335, %rd2333, %rd2334;
	cvt.rn.f64.s64 	%fd313, %rd2335;
	mul.f64 	%fd314, %fd313, 0d3BF921FB54442D19;
	cvt.rn.f32.f64 	%f3737, %fd314;
	neg.f32 	%f3738, %f3737;
	setp.lt.s32 	%p1254, %r6070, 0;
	selp.f32 	%f4660, %f3738, %f3737, %p1254;
	bra.uni 	$L__BB0_1257;
$L__BB0_1256:
	mov.f32 	%f3739, 0f00000000;
	mul.rn.f32 	%f4660, %f782, %f3739;
	mov.b32 	%r7631, 0;
$L__BB0_1257:
	setp.ltu.f32 	%p1255, %f784, 0f47CE4780;
	mul.rn.f32 	%f3740, %f4660, %f4660;
	and.b32  	%r6075, %r7631, 1;
	setp.eq.b32 	%p1256, %r6075, 1;
	selp.f32 	%f3741, 0f3F800000, %f4660, %p1256;
	fma.rn.f32 	%f3742, %f3740, %f3741, 0f00000000;
	fma.rn.f32 	%f3743, %f3740, 0f37CBAC00, 0fBAB607ED;
	selp.f32 	%f3744, %f3743, 0fB94D4153, %p1256;
	selp.f32 	%f3745, 0f3D2AAABB, 0f3C0885E4, %p1256;
	fma.rn.f32 	%f3746, %f3744, %f3740, %f3745;
	selp.f32 	%f3747, 0fBEFFFFFF, 0fBE2AAAA8, %p1256;
	fma.rn.f32 	%f3748, %f3746, %f3740, %f3747;
	fma.rn.f32 	%f3749, %f3748, %f3742, %f3741;
	and.b32  	%r6076, %r7631, 2;
	setp.eq.s32 	%p1257, %r6076, 0;
	mov.f32 	%f3750, 0f00000000;
	sub.f32 	%f3751, %f3750, %f3749;
	selp.f32 	%f788, %f3749, %f3751, %p1257;
	@%p1255 bra 	$L__BB0_1265;
	setp.eq.f32 	%p1258, %f784, 0f7F800000;
	@%p1258 bra 	$L__BB0_1264;
	mov.b32 	%r2122, %f782;
	shl.b32 	%r6078, %r2122, 8;
	or.b32  	%r2123, %r6078, -2147483648;
	mov.b64 	%rd2973, 0;
	mov.b32 	%r7632, 0;
$L__BB0_1260:
	.pragma "nounroll";
	mul.wide.u32 	%rd2337, %r7632, 4;
	mov.u64 	%rd2338, __cudart_i2opi_f;
	add.s64 	%rd2339, %rd2338, %rd2337;
	ld.global.nc.u32 	%r6079, [%rd2339];
	mad.wide.u32 	%rd2340, %r6079, %r2123, %rd2973;
	shr.u64 	%rd2973, %rd2340, 32;
	add.s64 	%rd2341, %rd1, %rd2337;
	st.local.u32 	[%rd2341], %rd2340;
	add.s32 	%r7632, %r7632, 1;
	setp.ne.s32 	%p1259, %r7632, 6;
	@%p1259 bra 	$L__BB0_1260;
	shr.u32 	%r6080, %r2122, 23;
	st.local.u32 	[%rd1+24], %rd2973;
	and.b32  	%r2126, %r6080, 31;
	and.b32  	%r6081, %r6080, 224;
	add.s32 	%r6082, %r6081, -128;
	shr.u32 	%r6083, %r6082, 5;
	mul.wide.u32 	%rd2342, %r6083, 4;
	sub.s64 	%rd481, %rd1, %rd2342;
	ld.local.u32 	%r7633, [%rd481+24];
	ld.local.u32 	%r7634, [%rd481+20];
	setp.eq.s32 	%p1260, %r2126, 0;
	@%p1260 bra 	$L__BB0_1263;
	shf.l.wrap.b32 	%r7633, %r7634, %r7633, %r2126;
	ld.local.u32 	%r6084, [%rd481+16];
	shf.l.wrap.b32 	%r7634, %r6084, %r7634, %r2126;
$L__BB0_1263:
	shr.u32 	%r6085, %r7633, 30;
	shf.l.wrap.b32 	%r6086, %r7634, %r7633, 2;
	shl.b32 	%r6087, %r7634, 2;
	shr.u32 	%r6088, %r6086, 31;
	add.s32 	%r6089, %r6088, %r6085;
	neg.s32 	%r6090, %r6089;
	setp.lt.s32 	%p1261, %r2122, 0;
	selp.b32 	%r7635, %r6090, %r6089, %p1261;
	xor.b32  	%r6091, %r6086, %r2122;
	shr.s32 	%r6092, %r6086, 31;
	xor.b32  	%r6093, %r6092, %r6086;
	xor.b32  	%r6094, %r6092, %r6087;
	cvt.u64.u32 	%rd2343, %r6093;
	shl.b64 	%rd2344, %rd2343, 32;
	cvt.u64.u32 	%rd2345, %r6094;
	or.b64  	%rd2346, %rd2344, %rd2345;
	cvt.rn.f64.s64 	%fd315, %rd2346;
	mul.f64 	%fd316, %fd315, 0d3BF921FB54442D19;
	cvt.rn.f32.f64 	%f3752, %fd316;
	neg.f32 	%f3753, %f3752;
	setp.lt.s32 	%p1262, %r6091, 0;
	selp.f32 	%f4661, %f3753, %f3752, %p1262;
	bra.uni 	$L__BB0_1265;
$L__BB0_1264:
	mov.f32 	%f3754, 0f00000000;
	mul.rn.f32 	%f4661, %f782, %f3754;
	mov.b32 	%r7635, 0;
$L__BB0_1265:
	add.s32 	%r6096, %r7635, 1;
	mul.rn.f32 	%f3755, %f4661, %f4661;
	and.b32  	%r6097, %r7635, 1;
	setp.eq.b32 	%p1263, %r6097, 1;
	selp.f32 	%f3756, %f4661, 0f3F800000, %p1263;
	fma.rn.f32 	%f3757, %f3755, %f3756, 0f00000000;
	fma.rn.f32 	%f3758, %f3755, 0f37CBAC00, 0fBAB607ED;
	selp.f32 	%f3759, 0fB94D4153, %f3758, %p1263;
	selp.f32 	%f3760, 0f3C0885E4, 0f3D2AAABB, %p1263;
	fma.rn.f32 	%f3761, %f3759, %f3755, %f3760;
	selp.f32 	%f3762, 0fBE2AAAA8, 0fBEFFFFFF, %p1263;
	fma.rn.f32 	%f3763, %f3761, %f3755, %f3762;
	fma.rn.f32 	%f3764, %f3763, %f3757, %f3756;
	and.b32  	%r6098, %r6096, 2;
	setp.eq.s32 	%p1264, %r6098, 0;
	mov.f32 	%f3765, 0f00000000;
	sub.f32 	%f3766, %f3765, %f3764;
	selp.f32 	%f3767, %f3764, %f3766, %p1264;
	fma.rn.f32 	%f792, %f788, %f3767, %f782;
	mul.f32 	%f3768, %f792, 0f3F22F983;
	cvt.rni.s32.f32 	%r7643, %f3768;
	cvt.rn.f32.s32 	%f3769, %r7643;
	fma.rn.f32 	%f3770, %f3769, 0fBFC90FDA, %f792;
	fma.rn.f32 	%f3771, %f3769, 0fB3A22168, %f3770;
	fma.rn.f32 	%f4663, %f3769, 0fA7C234C5, %f3771;
	abs.f32 	%f794, %f792;
	setp.ltu.f32 	%p1265, %f794, 0f47CE4780;
	mov.u32 	%r7639, %r7643;
	mov.f32 	%f4662, %f4663;
	@%p1265 bra 	$L__BB0_1273;
	setp.eq.f32 	%p1266, %f794, 0f7F800000;
	@%p1266 bra 	$L__BB0_1272;
	mov.b32 	%r2136, %f792;
	shl.b32 	%r6100, %r2136, 8;
	or.b32  	%r2137, %r6100, -2147483648;
	mov.b64 	%rd2974, 0;
	mov.b32 	%r7636, 0;
$L__BB0_1268:
	.pragma "nounroll";
	mul.wide.u32 	%rd2348, %r7636, 4;
	mov.u64 	%rd2349, __cudart_i2opi_f;
	add.s64 	%rd2350, %rd2349, %rd2348;
	ld.global.nc.u32 	%r6101, [%rd2350];
	mad.wide.u32 	%rd2351, %r6101, %r2137, %rd2974;
	shr.u64 	%rd2974, %rd2351, 32;
	add.s64 	%rd2352, %rd2, %rd2348;
	st.local.u32 	[%rd2352], %rd2351;
	add.s32 	%r7636, %r7636, 1;
	setp.ne.s32 	%p1267, %r7636, 6;
	@%p1267 bra 	$L__BB0_1268;
	shr.u32 	%r6102, %r2136, 23;
	st.local.u32 	[%rd2+24], %rd2974;
	and.b32  	%r2140, %r6102, 31;
	and.b32  	%r6103, %r6102, 224;
	add.s32 	%r6104, %r6103, -128;
	shr.u32 	%r6105, %r6104, 5;
	mul.wide.u32 	%rd2353, %r6105, 4;
	sub.s64 	%rd484, %rd2, %rd2353;
	ld.local.u32 	%r7637, [%rd484+24];
	ld.local.u32 	%r7638, [%rd484+20];
	setp.eq.s32 	%p1268, %r2140, 0;
	@%p1268 bra 	$L__BB0_1271;
	shf.l.wrap.b32 	%r7637, %r7638, %r7637, %r2140;
	ld.local.u32 	%r6106, [%rd484+16];
	shf.l.wrap.b32 	%r7638, %r6106, %r7638, %r2140;
$L__BB0_1271:
	shr.u32 	%r6107, %r7637, 30;
	shf.l.wrap.b32 	%r6108, %r7638, %r7637, 2;
	shl.b32 	%r6109, %r7638, 2;
	shr.u32 	%r6110, %r6108, 31;
	add.s32 	%r6111, %r6110, %r6107;
	neg.s32 	%r6112, %r6111;
	setp.lt.s32 	%p1269, %r2136, 0;
	selp.b32 	%r7639, %r6112, %r6111, %p1269;
	xor.b32  	%r6113, %r6108, %r2136;
	shr.s32 	%r6114, %r6108, 31;
	xor.b32  	%r6115, %r6114, %r6108;
	xor.b32  	%r6116, %r6114, %r6109;
	cvt.u64.u32 	%rd2354, %r6115;
	shl.b64 	%rd2355, %rd2354, 32;
	cvt.u64.u32 	%rd2356, %r6116;
	or.b64  	%rd2357, %rd2355, %rd2356;
	cvt.rn.f64.s64 	%fd317, %rd2357;
	mul.f64 	%fd318, %fd317, 0d3BF921FB54442D19;
	cvt.rn.f32.f64 	%f3772, %fd318;
	neg.f32 	%f3773, %f3772;
	setp.lt.s32 	%p1270, %r6113, 0;
	selp.f32 	%f4662, %f3773, %f3772, %p1270;
	bra.uni 	$L__BB0_1273;
$L__BB0_1272:
	mov.f32 	%f3774, 0f00000000;
	mul.rn.f32 	%f4662, %f792, %f3774;
	mov.b32 	%r7639, 0;
$L__BB0_1273:
	setp.ltu.f32 	%p1271, %f794, 0f47CE4780;
	mul.rn.f32 	%f3775, %f4662, %f4662;
	and.b32  	%r6118, %r7639, 1;
	setp.eq.b32 	%p1272, %r6118, 1;
	selp.f32 	%f3776, 0f3F800000, %f4662, %p1272;
	fma.rn.f32 	%f3777, %f3775, %f3776, 0f00000000;
	fma.rn.f32 	%f3778, %f3775, 0f37CBAC00, 0fBAB607ED;
	selp.f32 	%f3779, %f3778, 0fB94D4153, %p1272;
	selp.f32 	%f3780, 0f3D2AAABB, 0f3C0885E4, %p1272;
	fma.rn.f32 	%f3781, %f3779, %f3775, %f3780;
	selp.f32 	%f3782, 0fBEFFFFFF, 0fBE2AAAA8, %p1272;
	fma.rn.f32 	%f3783, %f3781, %f3775, %f3782;
	fma.rn.f32 	%f3784, %f3783, %f3777, %f3776;
	and.b32  	%r6119, %r7639, 2;
	setp.eq.s32 	%p1273, %r6119, 0;
	mov.f32 	%f3785, 0f00000000;
	sub.f32 	%f3786, %f3785, %f3784;
	selp.f32 	%f798, %f3784, %f3786, %p1273;
	@%p1271 bra 	$L__BB0_1281;
	setp.eq.f32 	%p1274, %f794, 0f7F800000;
	@%p1274 bra 	$L__BB0_1280;
	mov.b32 	%r2149, %f792;
	shl.b32 	%r6121, %r2149, 8;
	or.b32  	%r2150, %r6121, -2147483648;
	mov.b64 	%rd2975, 0;
	mov.b32 	%r7640, 0;
$L__BB0_1276:
	.pragma "nounroll";
	mul.wide.u32 	%rd2359, %r7640, 4;
	mov.u64 	%rd2360, __cudart_i2opi_f;
	add.s64 	%rd2361, %rd2360, %rd2359;
	ld.global.nc.u32 	%r6122, [%rd2361];
	mad.wide.u32 	%rd2362, %r6122, %r2150, %rd2975;
	shr.u64 	%rd2975, %rd2362, 32;
	add.s64 	%rd2363, %rd1, %rd2359;
	st.local.u32 	[%rd2363], %rd2362;
	add.s32 	%r7640, %r7640, 1;
	setp.ne.s32 	%p1275, %r7640, 6;
	@%p1275 bra 	$L__BB0_1276;
	shr.u32 	%r6123, %r2149, 23;
	st.local.u32 	[%rd1+24], %rd2975;
	and.b32  	%r2153, %r6123, 31;
	and.b32  	%r6124, %r6123, 224;
	add.s32 	%r6125, %r6124, -128;
	shr.u32 	%r6126, %r6125, 5;
	mul.wide.u32 	%rd2364, %r6126, 4;
	sub.s64 	%rd487, %rd1, %rd2364;
	ld.local.u32 	%r7641, [%rd487+24];
	ld.local.u32 	%r7642, [%rd487+20];
	setp.eq.s32 	%p1276, %r2153, 0;
	@%p1276 bra 	$L__BB0_1279;
	shf.l.wrap.b32 	%r7641, %r7642, %r7641, %r2153;
	ld.local.u32 	%r6127, [%rd487+16];
	shf.l.wrap.b32 	%r7642, %r6127, %r7642, %r2153;
$L__BB0_1279:
	shr.u32 	%r6128, %r7641, 30;
	shf.l.wrap.b32 	%r6129, %r7642, %r7641, 2;
	shl.b32 	%r6130, %r7642, 2;
	shr.u32 	%r6131, %r6129, 31;
	add.s32 	%r6132, %r6131, %r6128;
	neg.s32 	%r6133, %r6132;
	setp.lt.s32 	%p1277, %r2149, 0;
	selp.b32 	%r7643, %r6133, %r6132, %p1277;
	xor.b32  	%r6134, %r6129, %r2149;
	shr.s32 	%r6135, %r6129, 31;
	xor.b32  	%r6136, %r6135, %r6129;
	xor.b32  	%r6137, %r6135, %r6130;
	cvt.u64.u32 	%rd2365, %r6136;
	shl.b64 	%rd2366, %rd2365, 32;
	cvt.u64.u32 	%rd2367, %r6137;
	or.b64  	%rd2368, %rd2366, %rd2367;
	cvt.rn.f64.s64 	%fd319, %rd2368;
	mul.f64 	%fd320, %fd319, 0d3BF921FB54442D19;
	cvt.rn.f32.f64 	%f3787, %fd320;
	neg.f32 	%f3788, %f3787;
	setp.lt.s32 	%p1278, %r6134, 0;
	selp.f32 	%f4663, %f3788, %f3787, %p1278;
	bra.uni 	$L__BB0_1281;
$L__BB0_1280:
	mov.f32 	%f3789, 0f00000000;
	mul.rn.f32 	%f4663, %f792, %f3789;
	mov.b32 	%r7643, 0;
$L__BB0_1281:
	add.s32 	%r6139, %r7643, 1;
	mul.rn.f32 	%f3790, %f4663, %f4663;
	and.b32  	%r6140, %r7643, 1;
	setp.eq.b32 	%p1279, %r6140, 1;
	selp.f32 	%f3791, %f4663, 0f3F800000, %p1279;
	fma.rn.f32 	%f3792, %f3790, %f3791, 0f00000000;
	fma.rn.f32 	%f3793, %f3790, 0f37CBAC00, 0fBAB607ED;
	selp.f32 	%f3794, 0fB94D4153, %f3793, %p1279;
	selp.f32 	%f3795, 0f3C0885E4, 0f3D2AAABB, %p1279;
	fma.rn.f32 	%f3796, %f3794, %f3790, %f3795;
	selp.f32 	%f3797, 0fBE2AAAA8, 0fBEFFFFFF, %p1279;
	fma.rn.f32 	%f3798, %f3796, %f3790, %f3797;
	fma.rn.f32 	%f3799, %f3798, %f3792, %f3791;
	and.b32  	%r6141, %r6139, 2;
	setp.eq.s32 	%p1280, %r6141, 0;
	mov.f32 	%f3800, 0f00000000;
	sub.f32 	%f3801, %f3800, %f3799;
	selp.f32 	%f3802, %f3799, %f3801, %p1280;
	fma.rn.f32 	%f802, %f798, %f3802, %f792;
	mul.f32 	%f3803, %f802, 0f3F22F983;
	cvt.rni.s32.f32 	%r7651, %f3803;
	cvt.rn.f32.s32 	%f3804, %r7651;
	fma.rn.f32 	%f3805, %f3804, 0fBFC90FDA, %f802;
	fma.rn.f32 	%f3806, %f3804, 0fB3A22168, %f3805;
	fma.rn.f32 	%f4665, %f3804, 0fA7C234C5, %f3806;
	abs.f32 	%f804, %f802;
	setp.ltu.f32 	%p1281, %f804, 0f47CE4780;
	mov.u32 	%r7647, %r7651;
	mov.f32 	%f4664, %f4665;
	@%p1281 bra 	$L__BB0_1289;
	setp.eq.f32 	%p1282, %f804, 0f7F800000;
	@%p1282 bra 	$L__BB0_1288;
	mov.b32 	%r2163, %f802;
	shl.b32 	%r6143, %r2163, 8;
	or.b32  	%r2164, %r6143, -2147483648;
	mov.b64 	%rd2976, 0;
	mov.b32 	%r7644, 0;
$L__BB0_1284:
	.pragma "nounroll";
	mul.wide.u32 	%rd2370, %r7644, 4;
	mov.u64 	%rd2371, __cudart_i2opi_f;
	add.s64 	%rd2372, %rd2371, %rd2370;
	ld.global.nc.u32 	%r6144, [%rd2372];
	mad.wide.u32 	%rd2373, %r6144, %r2164, %rd2976;
	shr.u64 	%rd2976, %rd2373, 32;
	add.s64 	%rd2374, %rd2, %rd2370;
	st.local.u32 	[%rd2374], %rd2373;
	add.s32 	%r7644, %r7644, 1;
	setp.ne.s32 	%p1283, %r7644, 6;
	@%p1283 bra 	$L__BB0_1284;
	shr.u32 	%r6145, %r2163, 23;
	st.local.u32 	[%rd2+24], %rd2976;
	and.b32  	%r2167, %r6145, 31;
	and.b32  	%r6146, %r6145, 224;
	add.s32 	%r6147, %r6146, -128;
	shr.u32 	%r6148, %r6147, 5;
	mul.wide.u32 	%rd2375, %r6148, 4;
	sub.s64 	%rd490, %rd2, %rd2375;
	ld.local.u32 	%r7645, [%rd490+24];
	ld.local.u32 	%r7646, [%rd490+20];
	setp.eq.s32 	%p1284, %r2167, 0;
	@%p1284 bra 	$L__BB0_1287;
	shf.l.wrap.b32 	%r7645, %r7646, %r7645, %r2167;
	ld.local.u32 	%r6149, [%rd490+16];
	shf.l.wrap.b32 	%r7646, %r6149, %r7646, %r2167;
$L__BB0_1287:
	shr.u32 	%r6150, %r7645, 30;
	shf.l.wrap.b32 	%r6151, %r7646, %r7645, 2;
	shl.b32 	%r6152, %r7646, 2;
	shr.u32 	%r6153, %r6151, 31;
	add.s32 	%r6154, %r6153, %r6150;
	neg.s32 	%r6155, %r6154;
	setp.lt.s32 	%p1285, %r2163, 0;
	selp.b32 	%r7647, %r6155, %r6154, %p1285;
	xor.b32  	%r6156, %r6151, %r2163;
	shr.s32 	%r6157, %r6151, 31;
	xor.b32  	%r6158, %r6157, %r6151;
	xor.b32  	%r6159, %r6157, %r6152;
	cvt.u64.u32 	%rd2376, %r6158;
	shl.b64 	%rd2377, %rd2376, 32;
	cvt.u64.u32 	%rd2378, %r6159;
	or.b64  	%rd2379, %rd2377, %rd2378;
	cvt.rn.f64.s64 	%fd321, %rd2379;
	mul.f64 	%fd322, %fd321, 0d3BF921FB54442D19;
	cvt.rn.f32.f64 	%f3807, %fd322;
	neg.f32 	%f3808, %f3807;
	setp.lt.s32 	%p1286, %r6156, 0;
	selp.f32 	%f4664, %f3808, %f3807, %p1286;
	bra.uni 	$L__BB0_1289;
$L__BB0_1288:
	mov.f32 	%f3809, 0f00000000;
	mul.rn.f32 	%f4664, %f802, %f3809;
	mov.b32 	%r7647, 0;
$L__BB0_1289:
	setp.ltu.f32 	%p1287, %f804, 0f47CE4780;
	mul.rn.f32 	%f3810, %f4664, %f4664;
	and.b32  	%r6161, %r7647, 1;
	setp.eq.b32 	%p1288, %r6161, 1;
	selp.f32 	%f3811, 0f3F800000, %f4664, %p1288;
	fma.rn.f32 	%f3812, %f3810, %f3811, 0f00000000;
	fma.rn.f32 	%f3813, %f3810, 0f37CBAC00, 0fBAB607ED;
	selp.f32 	%f3814, %f3813, 0fB94D4153, %p1288;
	selp.f32 	%f3815, 0f3D2AAABB, 0f3C0885E4, %p1288;
	fma.rn.f32 	%f3816, %f3814, %f3810, %f3815;
	selp.f32 	%f3817, 0fBEFFFFFF, 0fBE2AAAA8, %p1288;
	fma.rn.f32 	%f3818, %f3816, %f3810, %f3817;
	fma.rn.f32 	%f3819, %f3818, %f3812, %f3811;
	and.b32  	%r6162, %r7647, 2;
	setp.eq.s32 	%p1289, %r6162, 0;
	mov.f32 	%f3820, 0f00000000;
	sub.f32 	%f3821, %f3820, %f3819;
	selp.f32 	%f808, %f3819, %f3821, %p1289;
	@%p1287 bra 	$L__BB0_1297;
	setp.eq.f32 	%p1290, %f804, 0f7F800000;
	@%p1290 bra 	$L__BB0_1296;
	mov.b32 	%r2176, %f802;
	shl.b32 	%r6164, %r2176, 8;
	or.b32  	%r2177, %r6164, -2147483648;
	mov.b64 	%rd2977, 0;
	mov.b32 	%r7648, 0;
$L__BB0_1292:
	.pragma "nounroll";
	mul.wide.u32 	%rd2381, %r7648, 4;
	mov.u64 	%rd2382, __cudart_i2opi_f;
	add.s64 	%rd2383, %rd2382, %rd2381;
	ld.global.nc.u32 	%r6165, [%rd2383];
	mad.wide.u32 	%rd2384, %r6165, %r2177, %rd2977;
	shr.u64 	%rd2977, %rd2384, 32;
	add.s64 	%rd2385, %rd1, %rd2381;
	st.local.u32 	[%rd2385], %rd2384;
	add.s32 	%r7648, %r7648, 1;
	setp.ne.s32 	%p1291, %r7648, 6;
	@%p1291 bra 	$L__BB0_1292;
	shr.u32 	%r6166, %r2176, 23;
	st.local.u32 	[%rd1+24], %rd2977;
	and.b32  	%r2180, %r6166, 31;
	and.b32  	%r6167, %r6166, 224;
	add.s32 	%r6168, %r6167, -128;
	shr.u32 	%r6169, %r6168, 5;
	mul.wide.u32 	%rd2386, %r6169, 4;
	sub.s64 	%rd493, %rd1, %rd2386;
	ld.local.u32 	%r7649, [%rd493+24];
	ld.local.u32 	%r7650, [%rd493+20];
	setp.eq.s32 	%p1292, %r2180, 0;
	@%p1292 bra 	$L__BB0_1295;
	shf.l.wrap.b32 	%r7649, %r7650, %r7649, %r2180;
	ld.local.u32 	%r6170, [%rd493+16];
	shf.l.wrap.b32 	%r7650, %r6170, %r7650, %r2180;
$L__BB0_1295:
	shr.u32 	%r6171, %r7649, 30;
	shf.l.wrap.b32 	%r6172, %r7650, %r7649, 2;
	shl.b32 	%r6173, %r7650, 2;
	shr.u32 	%r6174, %r6172, 31;
	add.s32 	%r6175, %r6174, %r6171;
	neg.s32 	%r6176, %r6175;
	setp.lt.s32 	%p1293, %r2176, 0;
	selp.b32 	%r7651, %r6176, %r6175, %p1293;
	xor.b32  	%r6177, %r6172, %r2176;
	shr.s32 	%r6178, %r6172, 31;
	xor.b32  	%r6179, %r6178, %r6172;
	xor.b32  	%r6180, %r6178, %r6173;
	cvt.u64.u32 	%rd2387, %r6179;
	shl.b64 	%rd2388, %rd2387, 32;
	cvt.u64.u32 	%rd2389, %r6180;
	or.b64  	%rd2390, %rd2388, %rd2389;
	cvt.rn.f64.s64 	%fd323, %rd2390;
	mul.f64 	%fd324, %fd323, 0d3BF921FB54442D19;
	cvt.rn.f32.f64 	%f3822, %fd324;
	neg.f32 	%f3823, %f3822;
	setp.lt.s32 	%p1294, %r6177, 0;
	selp.f32 	%f4665, %f3823, %f3822, %p1294;
	bra.uni 	$L__BB0_1297;
$L__BB0_1296:
	mov.f32 	%f3824, 0f00000000;
	mul.rn.f32 	%f4665, %f802, %f3824;
	mov.b32 	%r7651, 0;
$L__BB0_1297:
	add.s32 	%r6182, %r7651, 1;
	mul.rn.f32 	%f3825, %f4665, %f4665;
	and.b32  	%r6183, %r7651, 1;
	setp.eq.b32 	%p1295, %r6183, 1;
	selp.f32 	%f3826, %f4665, 0f3F800000, %p1295;
	fma.rn.f32 	%f3827, %f3825, %f3826, 0f00000000;
	fma.rn.f32 	%f3828, %f3825, 0f37CBAC00, 0fBAB607ED;
	selp.f32 	%f3829, 0fB94D4153, %f3828, %p1295;
	selp.f32 	%f3830, 0f3C0885E4, 0f3D2AAABB, %p1295;
	fma.rn.f32 	%f3831, %f3829, %f3825, %f3830;
	selp.f32 	%f3832, 0fBE2AAAA8, 0fBEFFFFFF, %p1295;
	fma.rn.f32 	%f3833, %f3831, %f3825, %f3832;
	fma.rn.f32 	%f3834, %f3833, %f3827, %f3826;
	and.b32  	%r6184, %r6182, 2;
	setp.eq.s32 	%p1296, %r6184, 0;
	mov.f32 	%f3835, 0f00000000;
	sub.f32 	%f3836, %f3835, %f3834;
	selp.f32 	%f3837, %f3834, %f3836, %p1296;
	fma.rn.f32 	%f812, %f808, %f3837, %f802;
	mul.f32 	%f3838, %f812, 0f3F22F983;
	cvt.rni.s32.f32 	%r7659, %f3838;
	cvt.rn.f32.s32 	%f3839, %r7659;
	fma.rn.f32 	%f3840, %f3839, 0fBFC90FDA, %f812;
	fma.rn.f32 	%f3841, %f3839, 0fB3A22168, %f3840;
	fma.rn.f32 	%f4667, %f3839, 0fA7C234C5, %f3841;
	abs.f32 	%f814, %f812;
	setp.ltu.f32 	%p1297, %f814, 0f47CE4780;
	mov.u32 	%r7655, %r7659;
	mov.f32 	%f4666, %f4667;
	@%p1297 bra 	$L__BB0_1305;
	setp.eq.f32 	%p1298, %f814, 0f7F800000;
	@%p1298 bra 	$L__BB0_1304;
	mov.b32 	%r2190, %f812;
	shl.b32 	%r6186, %r2190, 8;
	or.b32  	%r2191, %r6186, -2147483648;
	mov.b64 	%rd2978, 0;
	mov.b32 	%r7652, 0;
$L__BB0_1300:
	.pragma "nounroll";
	mul.wide.u32 	%rd2392, %r7652, 4;
	mov.u64 	%rd2393, __cudart_i2opi_f;
	add.s64 	%rd2394, %rd2393, %rd2392;
	ld.global.nc.u32 	%r6187, [%rd2394];
	mad.wide.u32 	%rd2395, %r6187, %r2191, %rd2978;
	shr.u64 	%rd2978, %rd2395, 32;
	add.s64 	%rd2396, %rd2, %rd2392;
	st.local.u32 	[%rd2396], %rd2395;
	add.s32 	%r7652, %r7652, 1;
	setp.ne.s32 	%p1299, %r7652, 6;
	@%p1299 bra 	$L__BB0_1300;
	shr.u32 	%r6188, %r2190, 23;
	st.local.u32 	[%rd2+24], %rd2978;
	and.b32  	%r2194, %r6188, 31;
	and.b32  	%r6189, %r6188, 224;
	add.s32 	%r6190, %r6189, -128;
	shr.u32 	%r6191, %r6190, 5;
	mul.wide.u32 	%rd2397, %r6191, 4;
	sub.s64 	%rd496, %rd2, %rd2397;
	ld.local.u32 	%r7653, [%rd496+24];
	ld.local.u32 	%r7654, [%rd496+20];
	setp.eq.s32 	%p1300, %r2194, 0;
	@%p1300 bra 	$L__BB0_1303;
	shf.l.wrap.b32 	%r7653, %r7654, %r7653, %r2194;
	ld.local.u32 	%r6192, [%rd496+16];
	shf.l.wrap.b32 	%r7654, %r6192, %r7654, %r2194;
$L__BB0_1303:
	shr.u32 	%r6193, %r7653, 30;
	shf.l.wrap.b32 	%r6194, %r7654, %r7653, 2;
	shl.b32 	%r6195, %r7654, 2;
	shr.u32 	%r6196, %r6194, 31;
	add.s32 	%r6197, %r6196, %r6193;
	neg.s32 	%r6198, %r6197;
	setp.lt.s32 	%p1301, %r2190, 0;
	selp.b32 	%r7655, %r6198, %r6197, %p1301;
	xor.b32  	%r6199, %r6194, %r2190;
	shr.s32 	%r6200, %r6194, 31;
	xor.b32  	%r6201, %r6200, %r6194;
	xor.b32  	%r6202, %r6200, %r6195;
	cvt.u64.u32 	%rd2398, %r6201;
	shl.b64 	%rd2399, %rd2398, 32;
	cvt.u64.u32 	%rd2400, %r6202;
	or.b64  	%rd2401, %rd2399, %rd2400;
	cvt.rn.f64.s64 	%fd325, %rd2401;
	mul.f64 	%fd326, %fd325, 0d3BF921FB54442D19;
	cvt.rn.f32.f64 	%f3842, %fd326;
	neg.f32 	%f3843, %f3842;
	setp.lt.s32 	%p1302, %r6199, 0;
	selp.f32 	%f4666, %f3843, %f3842, %p1302;
	bra.uni 	$L__BB0_1305;
$L__BB0_1304:
	mov.f32 	%f3844, 0f00000000;
	mul.rn.f32 	%f4666, %f812, %f3844;
	mov.b32 	%r7655, 0;
$L__BB0_1305:
	setp.ltu.f32 	%p1303, %f814, 0f47CE4780;
	mul.rn.f32 	%f3845, %f4666, %f4666;
	and.b32  	%r6204, %r7655, 1;
	setp.eq.b32 	%p1304, %r6204, 1;
	selp.f32 	%f3846, 0f3F800000, %f4666, %p1304;
	fma.rn.f32 	%f3847, %f3845, %f3846, 0f00000000;
	fma.rn.f32 	%f3848, %f3845, 0f37CBAC00, 0fBAB607ED;
	selp.f32 	%f3849, %f3848, 0fB94D4153, %p1304;
	selp.f32 	%f3850, 0f3D2AAABB, 0f3C0885E4, %p1304;
	fma.rn.f32 	%f3851, %f3849, %f3845, %f3850;
	selp.f32 	%f3852, 0fBEFFFFFF, 0fBE2AAAA8, %p1304;
	fma.rn.f32 	%f3853, %f3851, %f3845, %f3852;
	fma.rn.f32 	%f3854, %f3853, %f3847, %f3846;
	and.b32  	%r6205, %r7655, 2;
	setp.eq.s32 	%p1305, %r6205, 0;
	mov.f32 	%f3855, 0f00000000;
	sub.f32 	%f3856, %f3855, %f3854;
	selp.f32 	%f818, %f3854, %f3856, %p1305;
	@%p1303 bra 	$L__BB0_1313;
	setp.eq.f32 	%p1306, %f814, 0f7F800000;
	@%p1306 bra 	$L__BB0_1312;
	mov.b32 	%r2203, %f812;
	shl.b32 	%r6207, %r2203, 8;
	or.b32  	%r2204, %r6207, -2147483648;
	mov.b64 	%rd2979, 0;
	mov.b32 	%r7656, 0;
$L__BB0_1308:
	.pragma "nounroll";
	mul.wide.u32 	%rd2403, %r7656, 4;
	mov.u64 	%rd2404, __cudart_i2opi_f;
	add.s64 	%rd2405, %rd2404, %rd2403;
	ld.global.nc.u32 	%r6208, [%rd2405];
	mad.wide.u32 	%rd2406, %r6208, %r2204, %rd2979;
	shr.u64 	%rd2979, %rd2406, 32;
	add.s64 	%rd2407, %rd1, %rd2403;
	st.local.u32 	[%rd2407], %rd2406;
	add.s32 	%r7656, %r7656, 1;
	setp.ne.s32 	%p1307, %r7656, 6;
	@%p1307 bra 	$L__BB0_1308;
	shr.u32 	%r6209, %r2203, 23;
	st.local.u32 	[%rd1+24], %rd2979;
	and.b32  	%r2207, %r6209, 31;
	and.b32  	%r6210, %r6209, 224;
	add.s32 	%r6211, %r6210, -128;
	shr.u32 	%r6212, %r6211, 5;
	mul.wide.u32 	%rd2408, %r6212, 4;
	sub.s64 	%rd499, %rd1, %rd2408;
	ld.local.u32 	%r7657, [%rd499+24];
	ld.local.u32 	%r7658, [%rd499+20];
	setp.eq.s32 	%p1308, %r2207, 0;
	@%p1308 bra 	$L__BB0_1311;
	shf.l.wrap.b32 	%r7657, %r7658, %r7657, %r2207;
	ld.local.u32 	%r6213, [%rd499+16];
	shf.l.wrap.b32 	%r7658, %r6213, %r7658, %r2207;
$L__BB0_1311:
	shr.u32 	%r6214, %r7657, 30;
	shf.l.wrap.b32 	%r6215, %r7658, %r7657, 2;
	shl.b32 	%r6216, %r7658, 2;
	shr.u32 	%r6217, %r6215, 31;
	add.s32 	%r6218, %r6217, %r6214;
	neg.s32 	%r6219, %r6218;
	setp.lt.s32 	%p1309, %r2203, 0;
	selp.b32 	%r7659, %r6219, %r6218, %p1309;
	xor.b32  	%r6220, %r6215, %r2203;
	shr.s32 	%r6221, %r6215, 31;
	xor.b32  	%r6222, %r6221, %r6215;
	xor.b32  	%r6223, %r6221, %r6216;
	cvt.u64.u32 	%rd2409, %r6222;
	shl.b64 	%rd2410, %rd2409, 32;
	cvt.u64.u32 	%rd2411, %r6223;
	or.b64  	%rd2412, %rd2410, %rd2411;
	cvt.rn.f64.s64 	%fd327, %rd2412;
	mul.f64 	%fd328, %fd327, 0d3BF921FB54442D19;
	cvt.rn.f32.f64 	%f3857, %fd328;
	neg.f32 	%f3858, %f3857;
	setp.lt.s32 	%p1310, %r6220, 0;
	selp.f32 	%f4667, %f3858, %f3857, %p1310;
	bra.uni 	$L__BB0_1313;
$L__BB0_1312:
	mov.f32 	%f3859, 0f00000000;
	mul.rn.f32 	%f4667, %f812, %f3859;
	mov.b32 	%r7659, 0;
$L__BB0_1313:
	add.s32 	%r6225, %r7659, 1;
	mul.rn.f32 	%f3860, %f4667, %f4667;
	and.b32  	%r6226, %r7659, 1;
	setp.eq.b32 	%p1311, %r6226, 1;
	selp.f32 	%f3861, %f4667, 0f3F800000, %p1311;
	fma.rn.f32 	%f3862, %f3860, %f3861, 0f00000000;
	fma.rn.f32 	%f3863, %f3860, 0f37CBAC00, 0fBAB607ED;
	selp.f32 	%f3864, 0fB94D4153, %f3863, %p1311;
	selp.f32 	%f3865, 0f3C0885E4, 0f3D2AAABB, %p1311;
	fma.rn.f32 	%f3866, %f3864, %f3860, %f3865;
	selp.f32 	%f3867, 0fBE2AAAA8, 0fBEFFFFFF, %p1311;
	fma.rn.f32 	%f3868, %f3866, %f3860, %f3867;
	fma.rn.f32 	%f3869, %f3868, %f3862, %f3861;
	and.b32  	%r6227, %r6225, 2;
	setp.eq.s32 	%p1312, %r6227, 0;
	mov.f32 	%f3870, 0f00000000;
	sub.f32 	%f3871, %f3870, %f3869;
	selp.f32 	%f3872, %f3869, %f3871, %p1312;
	fma.rn.f32 	%f822, %f818, %f3872, %f812;
	mul.f32 	%f3873, %f822, 0f3F22F983;
	cvt.rni.s32.f32 	%r7667, %f3873;
	cvt.rn.f32.s32 	%f3874, %r7667;
	fma.rn.f32 	%f3875, %f3874, 0fBFC90FDA, %f822;
	fma.rn.f32 	%f3876, %f3874, 0fB3A22168, %f3875;
	fma.rn.f32 	%f4669, %f3874, 0fA7C234C5, %f3876;
	abs.f32 	%f824, %f822;
	setp.ltu.f32 	%p1313, %f824, 0f47CE4780;
	mov.u32 	%r7663, %r7667;
	mov.f32 	%f4668, %f4669;
	@%p1313 bra 	$L__BB0_1321;
	setp.eq.f32 	%p1314, %f824, 0f7F800000;
	@%p1314 bra 	$L__BB0_1320;
	mov.b32 	%r2217, %f822;
	shl.b32 	%r6229, %r2217, 8;
	or.b32  	%r2218, %r6229, -2147483648;
	mov.b64 	%rd2980, 0;
	mov.b32 	%r7660, 0;
$L__BB0_1316:
	.pragma "nounroll";
	mul.wide.u32 	%rd2414, %r7660, 4;
	mov.u64 	%rd2415, __cudart_i2opi_f;
	add.s64 	%rd2416, %rd2415, %rd2414;
	ld.global.nc.u32 	%r6230, [%rd2416];
	mad.wide.u32 	%rd2417, %r6230, %r2218, %rd2980;
	shr.u64 	%rd2980, %rd2417, 32;
	add.s64 	%rd2418, %rd2, %rd2414;
	st.local.u32 	[%rd2418], %rd2417;
	add.s32 	%r7660, %r7660, 1;
	setp.ne.s32 	%p1315, %r7660, 6;
	@%p1315 bra 	$L__BB0_1316;
	shr.u32 	%r6231, %r2217, 23;
	st.local.u32 	[%rd2+24], %rd2980;
	and.b32  	%r2221, %r6231, 31;
	and.b32  	%r6232, %r6231, 224;
	add.s32 	%r6233, %r6232, -128;
	shr.u32 	%r6234, %r6233, 5;
	mul.wide.u32 	%rd2419, %r6234, 4;
	sub.s64 	%rd502, %rd2, %rd2419;
	ld.local.u32 	%r7661, [%rd502+24];
	ld.local.u32 	%r7662, [%rd502+20];
	setp.eq.s32 	%p1316, %r2221, 0;
	@%p1316 bra 	$L__BB0_1319;
	shf.l.wrap.b32 	%r7661, %r7662, %r7661, %r2221;
	ld.local.u32 	%r6235, [%rd502+16];
	shf.l.wrap.b32 	%r7662, %r6235, %r7662, %r2221;
$L__BB0_1319:
	shr.u32 	%r6236, %r7661, 30;
	shf.l.wrap.b32 	%r6237, %r7662, %r7661, 2;
	shl.b32 	%r6238, %r7662, 2;
	shr.u32 	%r6239, %r6237, 31;
	add.s32 	%r6240, %r6239, %r6236;
	neg.s32 	%r6241, %r6240;
	setp.lt.s32 	%p1317, %r2217, 0;
	selp.b32 	%r7663, %r6241, %r6240, %p1317;
	xor.b32  	%r6242, %r6237, %r2217;
	shr.s32 	%r6243, %r6237, 31;
	xor.b32  	%r6244, %r6243, %r6237;
	xor.b32  	%r6245, %r6243, %r6238;
	cvt.u64.u32 	%rd2420, %r6244;
	shl.b64 	%rd2421, %rd2420, 32;
	cvt.u64.u32 	%rd2422, %r6245;
	or.b64  	%rd2423, %rd2421, %rd2422;
	cvt.rn.f64.s64 	%fd329, %rd2423;
	mul.f64 	%fd330, %fd329, 0d3BF921FB54442D19;
	cvt.rn.f32.f64 	%f3877, %fd330;
	neg.f32 	%f3878, %f3877;
	setp.lt.s32 	%p1318, %r6242, 0;
	selp.f32 	%f4668, %f3878, %f3877, %p1318;
	bra.uni 	$L__BB0_1321;
$L__BB0_1320:
	mov.f32 	%f3879, 0f00000000;
	mul.rn.f32 	%f4668, %f822, %f3879;
	mov.b32 	%r7663, 0;
$L__BB0_1321:
	setp.ltu.f32 	%p1319, %f824, 0f47CE4780;
	mul.rn.f32 	%f3880, %f4668, %f4668;
	and.b32  	%r6247, %r7663, 1;
	setp.eq.b32 	%p1320, %r6247, 1;
	selp.f32 	%f3881, 0f3F800000, %f4668, %p1320;
	fma.rn.f32 	%f3882, %f3880, %f3881, 0f00000000;
	fma.rn.f32 	%f3883, %f3880, 0f37CBAC00, 0fBAB607ED;
	selp.f32 	%f3884, %f3883, 0fB94D4153, %p1320;
	selp.f32 	%f3885, 0f3D2AAABB, 0f3C0885E4, %p1320;
	fma.rn.f32 	%f3886, %f3884, %f3880, %f3885;
	selp.f32 	%f3887, 0fBEFFFFFF, 0fBE2AAAA8, %p1320;
	fma.rn.f32 	%f3888, %f3886, %f3880, %f3887;
	fma.rn.f32 	%f3889, %f3888, %f3882, %f3881;
	and.b32  	%r6248, %r7663, 2;
	setp.eq.s32 	%p1321, %r6248, 0;
	mov.f32 	%f3890, 0f00000000;
	sub.f32 	%f3891, %f3890, %f3889;
	selp.f32 	%f828, %f3889, %f3891, %p1321;
	@%p1319 bra 	$L__BB0_1329;
	setp.eq.f32 	%p1322, %f824, 0f7F800000;
	@%p1322 bra 	$L__BB0_1328;
	mov.b32 	%r2230, %f822;
	shl.b32 	%r6250, %r2230, 8;
	or.b32  	%r2231, %r6250, -2147483648;
	mov.b64 	%rd2981, 0;
	mov.b32 	%r7664, 0;
$L__BB0_1324:
	.pragma "nounroll";
	mul.wide.u32 	%rd2425, %r7664, 4;
	mov.u64 	%rd2426, __cudart_i2opi_f;
	add.s64 	%rd2427, %rd2426, %rd2425;
	ld.global.nc.u32 	%r6251, [%rd2427];
	mad.wide.u32 	%rd2428, %r6251, %r2231, %rd2981;
	shr.u64 	%rd2981, %rd2428, 32;
	add.s64 	%rd2429, %rd1, %rd2425;
	st.local.u32 	[%rd2429], %rd2428;
	add.s32 	%r7664, %r7664, 1;
	setp.ne.s32 	%p1323, %r7664, 6;
	@%p1323 bra 	$L__BB0_1324;
	shr.u32 	%r6252, %r2230, 23;
	st.local.u32 	[%rd1+24], %rd2981;
	and.b32  	%r2234, %r6252, 31;
	and.b32  	%r6253, %r6252, 224;
	add.s32 	%r6254, %r6253, -128;
	shr.u32 	%r6255, %r6254, 5;
	mul.wide.u32 	%rd2430, %r6255, 4;
	sub.s64 	%rd505, %rd1, %rd2430;
	ld.local.u32 	%r7665, [%rd505+24];
	ld.local.u32 	%r7666, [%rd505+20];
	setp.eq.s32 	%p1324, %r2234, 0;
	@%p1324 bra 	$L__BB0_1327;
	shf.l.wrap.b32 	%r7665, %r7666, %r7665, %r2234;
	ld.local.u32 	%r6256, [%rd505+16];
	shf.l.wrap.b32 	%r7666, %r6256, %r7666, %r2234;
$L__BB0_1327:
	shr.u32 	%r6257, %r7665, 30;
	shf.l.wrap.b32 	%r6258, %r7666, %r7665, 2;
	shl.b32 	%r6259, %r7666, 2;
	shr.u32 	%r6260, %r6258, 31;
	add.s32 	%r6261, %r6260, %r6257;
	neg.s32 	%r6262, %r6261;
	setp.lt.s32 	%p1325, %r2230, 0;
	selp.b32 	%r7667, %r6262, %r6261, %p1325;
	xor.b32  	%r6263, %r6258, %r2230;
	shr.s32 	%r6264, %r6258, 31;
	xor.b32  	%r6265, %r6264, %r6258;
	xor.b32  	%r6266, %r6264, %r6259;
	cvt.u64.u32 	%rd2431, %r6265;
	shl.b64 	%rd2432, %rd2431, 32;
	cvt.u64.u32 	%rd2433, %r6266;
	or.b64  	%rd2434, %rd2432, %rd2433;
	cvt.rn.f64.s64 	%fd331, %rd2434;
	mul.f64 	%fd332, %fd331, 0d3BF921FB54442D19;
	cvt.rn.f32.f64 	%f3892, %fd332;
	neg.f32 	%f3893, %f3892;
	setp.lt.s32 	%p1326, %r6263, 0;
	selp.f32 	%f4669, %f3893, %f3892, %p1326;
	bra.uni 	$L__BB0_1329;
$L__BB0_1328:
	mov.f32 	%f3894, 0f00000000;
	mul.rn.f32 	%f4669, %f822, %f3894;
	mov.b32 	%r7667, 0;
$L__BB0_1329:
	add.s32 	%r6268, %r7667, 1;
	mul.rn.f32 	%f3895, %f4669, %f4669;
	and.b32  	%r6269, %r7667, 1;
	setp.eq.b32 	%p1327, %r6269, 1;
	selp.f32 	%f3896, %f4669, 0f3F800000, %p1327;
	fma.rn.f32 	%f3897, %f3895, %f3896, 0f00000000;
	fma.rn.f32 	%f3898, %f3895, 0f37CBAC00, 0fBAB607ED;
	selp.f32 	%f3899, 0fB94D4153, %f3898, %p1327;
	selp.f32 	%f3900, 0f3C0885E4, 0f3D2AAABB, %p1327;
	fma.rn.f32 	%f3901, %f3899, %f3895, %f3900;
	selp.f32 	%f3902, 0fBE2AAAA8, 0fBEFFFFFF, %p1327;
	fma.rn.f32 	%f3903, %f3901, %f3895, %f3902;
	fma.rn.f32 	%f3904, %f3903, %f3897, %f3896;
	and.b32  	%r6270, %r6268, 2;
	setp.eq.s32 	%p1328, %r6270, 0;
	mov.f32 	%f3905, 0f00000000;
	sub.f32 	%f3906, %f3905, %f3904;
	selp.f32 	%f3907, %f3904, %f3906, %p1328;
	fma.rn.f32 	%f832, %f828, %f3907, %f822;
	mul.f32 	%f3908, %f832, 0f3F22F983;
	cvt.rni.s32.f32 	%r7675, %f3908;
	cvt.rn.f32.s32 	%f3909, %r7675;
	fma.rn.f32 	%f3910, %f3909, 0fBFC90FDA, %f832;
	fma.rn.f32 	%f3911, %f3909, 0fB3A22168, %f3910;
	fma.rn.f32 	%f4671, %f3909, 0fA7C234C5, %f3911;
	abs.f32 	%f834, %f832;
	setp.ltu.f32 	%p1329, %f834, 0f47CE4780;
	mov.u32 	%r7671, %r7675;
	mov.f32 	%f4670, %f4671;
	@%p1329 bra 	$L__BB0_1337;
	setp.eq.f32 	%p1330, %f834, 0f7F800000;
	@%p1330 bra 	$L__BB0_1336;
	mov.b32 	%r2244, %f832;
	shl.b32 	%r6272, %r2244, 8;
	or.b32  	%r2245, %r6272, -2147483648;
	mov.b64 	%rd2982, 0;
	mov.b32 	%r7668, 0;
$L__BB0_1332:
	.pragma "nounroll";
	mul.wide.u32 	%rd2436, %r7668, 4;
	mov.u64 	%rd2437, __cudart_i2opi_f;
	add.s64 	%rd2438, %rd2437, %rd2436;
	ld.global.nc.u32 	%r6273, [%rd2438];
	mad.wide.u32 	%rd2439, %r6273, %r2245, %rd2982;
	shr.u64 	%rd2982, %rd2439, 32;
	add.s64 	%rd2440, %rd2, %rd2436;
	st.local.u32 	[%rd2440], %rd2439;
	add.s32 	%r7668, %r7668, 1;
	setp.ne.s32 	%p1331, %r7668, 6;
	@%p1331 bra 	$L__BB0_1332;
	shr.u32 	%r6274, %r2244, 23;
	st.local.u32 	[%rd2+24], %rd2982;
	and.b32  	%r2248, %r6274, 31;
	and.b32  	%r6275, %r6274, 224;
	add.s32 	%r6276, %r6275, -128;
	shr.u32 	%r6277, %r6276, 5;
	mul.wide.u32 	%rd2441, %r6277, 4;
	sub.s64 	%rd508, %rd2, %rd2441;
	ld.local.u32 	%r7669, [%rd508+24];
	ld.local.u32 	%r7670, [%rd508+20];
	setp.eq.s32 	%p1332, %r2248, 0;
	@%p1332 bra 	$L__BB0_1335;
	shf.l.wrap.b32 	%r7669, %r7670, %r7669, %r2248;
	ld.local.u32 	%r6278, [%rd508+16];
	shf.l.wrap.b32 	%r7670, %r6278, %r7670, %r2248;
$L__BB0_1335:
	shr.u32 	%r6279, %r7669, 30;
	shf.l.wrap.b32 	%r6280, %r7670, %r7669, 2;
	shl.b32 	%r6281, %r7670, 2;
	shr.u32 	%r6282, %r6280, 31;
	add.s32 	%r6283, %r6282, %r6279;
	neg.s32 	%r6284, %r6283;
	setp.lt.s32 	%p1333, %r2244, 0;
	selp.b32 	%r7671, %r6284, %r6283, %p1333;
	xor.b32  	%r6285, %r6280, %r2244;
	shr.s32 	%r6286, %r6280, 31;
	xor.b32  	%r6287, %r6286, %r6280;
	xor.b32  	%r6288, %r6286, %r6281;
	cvt.u64.u32 	%rd2442, %r6287;
	shl.b64 	%rd2443, %rd2442, 32;
	cvt.u64.u32 	%rd2444, %r6288;
	or.b64  	%rd2445, %rd2443, %rd2444;
	cvt.rn.f64.s64 	%fd333, %rd2445;
	mul.f64 	%fd334, %fd333, 0d3BF921FB54442D19;
	cvt.rn.f32.f64 	%f3912, %fd334;
	neg.f32 	%f3913, %f3912;
	setp.lt.s32 	%p1334, %r6285, 0;
	selp.f32 	%f4670, %f3913, %f3912, %p1334;
	bra.uni 	$L__BB0_1337;
$L__BB0_1336:
	mov.f32 	%f3914, 0f00000000;
	mul.rn.f32 	%f4670, %f832, %f3914;
	mov.b32 	%r7671, 0;
$L__BB0_1337:
	setp.ltu.f32 	%p1335, %f834, 0f47CE4780;
	mul.rn.f32 	%f3915, %f4670, %f4670;
	and.b32  	%r6290, %r7671, 1;
	setp.eq.b32 	%p1336, %r6290, 1;
	selp.f32 	%f3916, 0f3F800000, %f4670, %p1336;
	fma.rn.f32 	%f3917, %f3915, %f3916, 0f00000000;
	fma.rn.f32 	%f3918, %f3915, 0f37CBAC00, 0fBAB607ED;
	selp.f32 	%f3919, %f3918, 0fB94D4153, %p1336;
	selp.f32 	%f3920, 0f3D2AAABB, 0f3C0885E4, %p1336;
	fma.rn.f32 	%f3921, %f3919, %f3915, %f3920;
	selp.f32 	%f3922, 0fBEFFFFFF, 0fBE2AAAA8, %p1336;
	fma.rn.f32 	%f3923, %f3921, %f3915, %f3922;
	fma.rn.f32 	%f3924, %f3923, %f3917, %f3916;
	and.b32  	%r6291, %r7671, 2;
	setp.eq.s32 	%p1337, %r6291, 0;
	mov.f32 	%f3925, 0f00000000;
	sub.f32 	%f3926, %f3925, %f3924;
	selp.f32 	%f838, %f3924, %f3926, %p1337;
	@%p1335 bra 	$L__BB0_1345;
	setp.eq.f32 	%p1338, %f834, 0f7F800000;
	@%p1338 bra 	$L__BB0_1344;
	mov.b32 	%r2257, %f832;
	shl.b32 	%r6293, %r2257, 8;
	or.b32  	%r2258, %r6293, -2147483648;
	mov.b64 	%rd2983, 0;
	mov.b32 	%r7672, 0;
$L__BB0_1340:
	.pragma "nounroll";
	mul.wide.u32 	%rd2447, %r7672, 4;
	mov.u64 	%rd2448, __cudart_i2opi_f;
	add.s64 	%rd2449, %rd2448, %rd2447;
	ld.global.nc.u32 	%r6294, [%rd2449];
	mad.wide.u32 	%rd2450, %r6294, %r2258, %rd2983;
	shr.u64 	%rd2983, %rd2450, 32;
	add.s64 	%rd2451, %rd1, %rd2447;
	st.local.u32 	[%rd2451], %rd2450;
	add.s32 	%r7672, %r7672, 1;
	setp.ne.s32 	%p1339, %r7672, 6;
	@%p1339 bra 	$L__BB0_1340;
	shr.u32 	%r6295, %r2257, 23;
	st.local.u32 	[%rd1+24], %rd2983;
	and.b32  	%r2261, %r6295, 31;
	and.b32  	%r6296, %r6295, 224;
	add.s32 	%r6297, %r6296, -128;
	shr.u32 	%r6298, %r6297, 5;
	mul.wide.u32 	%rd2452, %r6298, 4;
	sub.s64 	%rd511, %rd1, %rd2452;
	ld.local.u32 	%r7673, [%rd511+24];
	ld.local.u32 	%r7674, [%rd511+20];
	setp.eq.s32 	%p1340, %r2261, 0;
	@%p1340 bra 	$L__BB0_1343;
	shf.l.wrap.b32 	%r7673, %r7674, %r7673, %r2261;
	ld.local.u32 	%r6299, [%rd511+16];
	shf.l.wrap.b32 	%r7674, %r6299, %r7674, %r2261;
$L__BB0_1343:
	shr.u32 	%r6300, %r7673, 30;
	shf.l.wrap.b32 	%r6301, %r7674, %r7673, 2;
	shl.b32 	%r6302, %r7674, 2;
	shr.u32 	%r6303, %r6301, 31;
	add.s32 	%r6304, %r6303, %r6300;
	neg.s32 	%r6305, %r6304;
	setp.lt.s32 	%p1341, %r2257, 0;
	selp.b32 	%r7675, %r6305, %r6304, %p1341;
	xor.b32  	%r6306, %r6301, %r2257;
	shr.s32 	%r6307, %r6301, 31;
	xor.b32  	%r6308, %r6307, %r6301;
	xor.b32  	%r6309, %r6307, %r6302;
	cvt.u64.u32 	%rd2453, %r6308;
	shl.b64 	%rd2454, %rd2453, 32;
	cvt.u64.u32 	%rd2455, %r6309;
	or.b64  	%rd2456, %rd2454, %rd2455;
	cvt.rn.f64.s64 	%fd335, %rd2456;
	mul.f64 	%fd336, %fd335, 0d3BF921FB54442D19;
	cvt.rn.f32.f64 	%f3927, %fd336;
	neg.f32 	%f3928, %f3927;
	setp.lt.s32 	%p1342, %r6306, 0;
	selp.f32 	%f4671, %f3928, %f3927, %p1342;
	bra.uni 	$L__BB0_1345;
$L__BB0_1344:
	mov.f32 	%f3929, 0f00000000;
	mul.rn.f32 	%f4671, %f832, %f3929;
	mov.b32 	%r7675, 0;
$L__BB0_1345:
	add.s32 	%r6311, %r7675, 1;
	mul.rn.f32 	%f3930, %f4671, %f4671;
	and.b32  	%r6312, %r7675, 1;
	setp.eq.b32 	%p1343, %r6312, 1;
	selp.f32 	%f3931, %f4671, 0f3F800000, %p1343;
	fma.rn.f32 	%f3932, %f3930, %f3931, 0f00000000;
	fma.rn.f32 	%f3933, %f3930, 0f37CBAC00, 0fBAB607ED;
	selp.f32 	%f3934, 0fB94D4153, %f3933, %p1343;
	selp.f32 	%f3935, 0f3C0885E4, 0f3D2AAABB, %p1343;
	fma.rn.f32 	%f3936, %f3934, %f3930, %f3935;
	selp.f32 	%f3937, 0fBE2AAAA8, 0fBEFFFFFF, %p1343;
	fma.rn.f32 	%f3938, %f3936, %f3930, %f3937;
	fma.rn.f32 	%f3939, %f3938, %f3932, %f3931;
	and.b32  	%r6313, %r6311, 2;
	setp.eq.s32 	%p1344, %r6313, 0;
	mov.f32 	%f3940, 0f00000000;
	sub.f32 	%f3941, %f3940, %f3939;
	selp.f32 	%f3942, %f3939, %f3941, %p1344;
	fma.rn.f32 	%f842, %f838, %f3942, %f832;
	mul.f32 	%f3943, %f842, 0f3F22F983;
	cvt.rni.s32.f32 	%r7683, %f3943;
	cvt.rn.f32.s32 	%f3944, %r7683;
	fma.rn.f32 	%f3945, %f3944, 0fBFC90FDA, %f842;
	fma.rn.f32 	%f3946, %f3944, 0fB3A22168, %f3945;
	fma.rn.f32 	%f4673, %f3944, 0fA7C234C5, %f3946;
	abs.f32 	%f844, %f842;
	setp.ltu.f32 	%p1345, %f844, 0f47CE4780;
	mov.u32 	%r7679, %r7683;
	mov.f32 	%f4672, %f4673;
	@%p1345 bra 	$L__BB0_1353;
	setp.eq.f32 	%p1346, %f844, 0f7F800000;
	@%p1346 bra 	$L__BB0_1352;
	mov.b32 	%r2271, %f842;
	shl.b32 	%r6315, %r2271, 8;
	or.b32  	%r2272, %r6315, -2147483648;
	mov.b64 	%rd2984, 0;
	mov.b32 	%r7676, 0;
$L__BB0_1348:
	.pragma "nounroll";
	mul.wide.u32 	%rd2458, %r7676, 4;
	mov.u64 	%rd2459, __cudart_i2opi_f;
	add.s64 	%rd2460, %rd2459, %rd2458;
	ld.global.nc.u32 	%r6316, [%rd2460];
	mad.wide.u32 	%rd2461, %r6316, %r2272, %rd2984;
	shr.u64 	%rd2984, %rd2461, 32;
	add.s64 	%rd2462, %rd2, %rd2458;
	st.local.u32 	[%rd2462], %rd2461;
	add.s32 	%r7676, %r7676, 1;
	setp.ne.s32 	%p1347, %r7676, 6;
	@%p1347 bra 	$L__BB0_1348;
	shr.u32 	%r6317, %r2271, 23;
	st.local.u32 	[%rd2+24], %rd2984;
	and.b32  	%r2275, %r6317, 31;
	and.b32  	%r6318, %r6317, 224;
	add.s32 	%r6319, %r6318, -128;
	shr.u32 	%r6320, %r6319, 5;
	mul.wide.u32 	%rd2463, %r6320, 4;
	sub.s64 	%rd514, %rd2, %rd2463;
	ld.local.u32 	%r7677, [%rd514+24];
	ld.local.u32 	%r7678, [%rd514+20];
	setp.eq.s32 	%p1348, %r2275, 0;
	@%p1348 bra 	$L__BB0_1351;
	shf.l.wrap.b32 	%r7677, %r7678, %r7677, %r2275;
	ld.local.u32 	%r6321, [%rd514+16];
	shf.l.wrap.b32 	%r7678, %r6321, %r7678, %r2275;
$L__BB0_1351:
	shr.u32 	%r6322, %r7677, 30;
	shf.l.wrap.b32 	%r6323, %r7678, %r7677, 2;
	shl.b32 	%r6324, %r7678, 2;
	shr.u32 	%r6325, %r6323, 31;
	add.s32 	%r6326, %r6325, %r6322;
	neg.s32 	%r6327, %r6326;
	setp.lt.s32 	%p1349, %r2271, 0;
	selp.b32 	%r7679, %r6327, %r6326, %p1349;
	xor.b32  	%r6328, %r6323, %r2271;
	shr.s32 	%r6329, %r6323, 31;
	xor.b32  	%r6330, %r6329, %r6323;
	xor.b32  	%r6331, %r6329, %r6324;
	cvt.u64.u32 	%rd2464, %r6330;
	shl.b64 	%rd2465, %rd2464, 32;
	cvt.u64.u32 	%rd2466, %r6331;
	or.b64  	%rd2467, %rd2465, %rd2466;
	cvt.rn.f64.s64 	%fd337, %rd2467;
	mul.f64 	%fd338, %fd337, 0d3BF921FB54442D19;
	cvt.rn.f32.f64 	%f3947, %fd338;
	neg.f32 	%f3948, %f3947;
	setp.lt.s32 	%p1350, %r6328, 0;
	selp.f32 	%f4672, %f3948, %f3947, %p1350;
	bra.uni 	$L__BB0_1353;
$L__BB0_1352:
	mov.f32 	%f3949, 0f00000000;
	mul.rn.f32 	%f4672, %f842, %f3949;
	mov.b32 	%r7679, 0;
$L__BB0_1353:
	setp.ltu.f32 	%p1351, %f844, 0f47CE4780;
	mul.rn.f32 	%f3950, %f4672, %f4672;
	and.b32  	%r6333, %r7679, 1;
	setp.eq.b32 	%p1352, %r6333, 1;
	selp.f32 	%f3951, 0f3F800000, %f4672, %p1352;
	fma.rn.f32 	%f3952, %f3950, %f3951, 0f00000000;
	fma.rn.f32 	%f3953, %f3950, 0f37CBAC00, 0fBAB607ED;
	selp.f32 	%f3954, %f3953, 0fB94D4153, %p1352;
	selp.f32 	%f3955, 0f3D2AAABB, 0f3C0885E4, %p1352;
	fma.rn.f32 	%f3956, %f3954, %f3950, %f3955;
	selp.f32 	%f3957, 0fBEFFFFFF, 0fBE2AAAA8, %p1352;
	fma.rn.f32 	%f3958, %f3956, %f3950, %f3957;
	fma.rn.f32 	%f3959, %f3958, %f3952, %f3951;
	and.b32  	%r6334, %r7679, 2;
	setp.eq.s32 	%p1353, %r6334, 0;
	mov.f32 	%f3960, 0f00000000;
	sub.f32 	%f3961, %f3960, %f3959;
	selp.f32 	%f848, %f3959, %f3961, %p1353;
	@%p1351 bra 	$L__BB0_1361;
	setp.eq.f32 	%p1354, %f844, 0f7F800000;
	@%p1354 bra 	$L__BB0_1360;
	mov.b32 	%r2284, %f842;
	shl.b32 	%r6336, %r2284, 8;
	or.b32  	%r2285, %r6336, -2147483648;
	mov.b64 	%rd2985, 0;
	mov.b32 	%r7680, 0;
$L__BB0_1356:
	.pragma "nounroll";
	mul.wide.u32 	%rd2469, %r7680, 4;
	mov.u64 	%rd2470, __cudart_i2opi_f;
	add.s64 	%rd2471, %rd2470, %rd2469;
	ld.global.nc.u32 	%r6337, [%rd2471];
	mad.wide.u32 	%rd2472, %r6337, %r2285, %rd2985;
	shr.u64 	%rd2985, %rd2472, 32;
	add.s64 	%rd2473, %rd1, %rd2469;
	st.local.u32 	[%rd2473], %rd2472;
	add.s32 	%r7680, %r7680, 1;
	setp.ne.s32 	%p1355, %r7680, 6;
	@%p1355 bra 	$L__BB0_1356;
	shr.u32 	%r6338, %r2284, 23;
	st.local.u32 	[%rd1+24], %rd2985;
	and.b32  	%r2288, %r6338, 31;
	and.b32  	%r6339, %r6338, 224;
	add.s32 	%r6340, %r6339, -128;
	shr.u32 	%r6341, %r6340, 5;
	mul.wide.u32 	%rd2474, %r6341, 4;
	sub.s64 	%rd517, %rd1, %rd2474;
	ld.local.u32 	%r7681, [%rd517+24];
	ld.local.u32 	%r7682, [%rd517+20];
	setp.eq.s32 	%p1356, %r2288, 0;
	@%p1356 bra 	$L__BB0_1359;
	shf.l.wrap.b32 	%r7681, %r7682, %r7681, %r2288;
	ld.local.u32 	%r6342, [%rd517+16];
	shf.l.wrap.b32 	%r7682, %r6342, %r7682, %r2288;
$L__BB0_1359:
	shr.u32 	%r6343, %r7681, 30;
	shf.l.wrap.b32 	%r6344, %r7682, %r7681, 2;
	shl.b32 	%r6345, %r7682, 2;
	shr.u32 	%r6346, %r6344, 31;
	add.s32 	%r6347, %r6346, %r6343;
	neg.s32 	%r6348, %r6347;
	setp.lt.s32 	%p1357, %r2284, 0;
	selp.b32 	%r7683, %r6348, %r6347, %p1357;
	xor.b32  	%r6349, %r6344, %r2284;
	shr.s32 	%r6350, %r6344, 31;
	xor.b32  	%r6351, %r6350, %r6344;
	xor.b32  	%r6352, %r6350, %r6345;
	cvt.u64.u32 	%rd2475, %r6351;
	shl.b64 	%rd2476, %rd2475, 32;
	cvt.u64.u32 	%rd2477, %r6352;
	or.b64  	%rd2478, %rd2476, %rd2477;
	cvt.rn.f64.s64 	%fd339, %rd2478;
	mul.f64 	%fd340, %fd339, 0d3BF921FB54442D19;
	cvt.rn.f32.f64 	%f3962, %fd340;
	neg.f32 	%f3963, %f3962;
	setp.lt.s32 	%p1358, %r6349, 0;
	selp.f32 	%f4673, %f3963, %f3962, %p1358;
	bra.uni 	$L__BB0_1361;
$L__BB0_1360:
	mov.f32 	%f3964, 0f00000000;
	mul.rn.f32 	%f4673, %f842, %f3964;
	mov.b32 	%r7683, 0;
$L__BB0_1361:
	add.s32 	%r6354, %r7683, 1;
	mul.rn.f32 	%f3965, %f4673, %f4673;
	and.b32  	%r6355, %r7683, 1;
	setp.eq.b32 	%p1359, %r6355, 1;
	selp.f32 	%f3966, %f4673, 0f3F800000, %p1359;
	fma.rn.f32 	%f3967, %f3965, %f3966, 0f00000000;
	fma.rn.f32 	%f3968, %f3965, 0f37CBAC00, 0fBAB607ED;
	selp.f32 	%f3969, 0fB94D4153, %f3968, %p1359;
	selp.f32 	%f3970, 0f3C0885E4, 0f3D2AAABB, %p1359;
	fma.rn.f32 	%f3971, %f3969, %f3965, %f3970;
	selp.f32 	%f3972, 0fBE2AAAA8, 0fBEFFFFFF, %p1359;
	fma.rn.f32 	%f3973, %f3971, %f3965, %f3972;
	fma.rn.f32 	%f3974, %f3973, %f3967, %f3966;
	and.b32  	%r6356, %r6354, 2;
	setp.eq.s32 	%p1360, %r6356, 0;
	mov.f32 	%f3975, 0f00000000;
	sub.f32 	%f3976, %f3975, %f3974;
	selp.f32 	%f3977, %f3974, %f3976, %p1360;
	fma.rn.f32 	%f852, %f848, %f3977, %f842;
	mul.f32 	%f3978, %f852, 0f3F22F983;
	cvt.rni.s32.f32 	%r7691, %f3978;
	cvt.rn.f32.s32 	%f3979, %r7691;
	fma.rn.f32 	%f3980, %f3979, 0fBFC90FDA, %f852;
	fma.rn.f32 	%f3981, %f3979, 0fB3A22168, %f3980;
	fma.rn.f32 	%f4675, %f3979, 0fA7C234C5, %f3981;
	abs.f32 	%f854, %f852;
	setp.ltu.f32 	%p1361, %f854, 0f47CE4780;
	mov.u32 	%r7687, %r7691;
	mov.f32 	%f4674, %f4675;
	@%p1361 bra 	$L__BB0_1369;
	setp.eq.f32 	%p1362, %f854, 0f7F800000;
	@%p1362 bra 	$L__BB0_1368;
	mov.b32 	%r2298, %f852;
	shl.b32 	%r6358, %r2298, 8;
	or.b32  	%r2299, %r6358, -2147483648;
	mov.b64 	%rd2986, 0;
	mov.b32 	%r7684, 0;
$L__BB0_1364:
	.pragma "nounroll";
	mul.wide.u32 	%rd2480, %r7684, 4;
	mov.u64 	%rd2481, __cudart_i2opi_f;
	add.s64 	%rd2482, %rd2481, %rd2480;
	ld.global.nc.u32 	%r6359, [%rd2482];
	mad.wide.u32 	%rd2483, %r6359, %r2299, %rd2986;
	shr.u64 	%rd2986, %rd2483, 32;
	add.s64 	%rd2484, %rd2, %rd2480;
	st.local.u32 	[%rd2484], %rd2483;
	add.s32 	%r7684, %r7684, 1;
	setp.ne.s32 	%p1363, %r7684, 6;
	@%p1363 bra 	$L__BB0_1364;
	shr.u32 	%r6360, %r2298, 23;
	st.local.u32 	[%rd2+24], %rd2986;
	and.b32  	%r2302, %r6360, 31;
	and.b32  	%r6361, %r6360, 224;
	add.s32 	%r6362, %r6361, -128;
	shr.u32 	%r6363, %r6362, 5;
	mul.wide.u32 	%rd2485, %r6363, 4;
	sub.s64 	%rd520, %rd2, %rd2485;
	ld.local.u32 	%r7685, [%rd520+24];
	ld.local.u32 	%r7686, [%rd520+20];
	setp.eq.s32 	%p1364, %r2302, 0;
	@%p1364 bra 	$L__BB0_1367;
	shf.l.wrap.b32 	%r7685, %r7686, %r7685, %r2302;
	ld.local.u32 	%r6364, [%rd520+16];
	shf.l.wrap.b32 	%r7686, %r6364, %r7686, %r2302;
$L__BB0_1367:
	shr.u32 	%r6365, %r7685, 30;
	shf.l.wrap.b32 	%r6366, %r7686, %r7685, 2;
	shl.b32 	%r6367, %r7686, 2;
	shr.u32 	%r6368, %r6366, 31;
	add.s32 	%r6369, %r6368, %r6365;
	neg.s32 	%r6370, %r6369;
	setp.lt.s32 	%p1365, %r2298, 0;
	selp.b32 	%r7687, %r6370, %r6369, %p1365;
	xor.b32  	%r6371, %r6366, %r2298;
	shr.s32 	%r6372, %r6366, 31;
	xor.b32  	%r6373, %r6372, %r6366;
	xor.b32  	%r6374, %r6372, %r6367;
	cvt.u64.u32 	%rd2486, %r6373;
	shl.b64 	%rd2487, %rd2486, 32;
	cvt.u64.u32 	%rd2488, %r6374;
	or.b64  	%rd2489, %rd2487, %rd2488;
	cvt.rn.f64.s64 	%fd341, %rd2489;
	mul.f64 	%fd342, %fd341, 0d3BF921FB54442D19;
	cvt.rn.f32.f64 	%f3982, %fd342;
	neg.f32 	%f3983, %f3982;
	setp.lt.s32 	%p1366, %r6371, 0;
	selp.f32 	%f4674, %f3983, %f3982, %p1366;
	bra.uni 	$L__BB0_1369;
$L__BB0_1368:
	mov.f32 	%f3984, 0f00000000;
	mul.rn.f32 	%f4674, %f852, %f3984;
	mov.b32 	%r7687, 0;
$L__BB0_1369:
	setp.ltu.f32 	%p1367, %f854, 0f47CE4780;
	mul.rn.f32 	%f3985, %f4674, %f4674;
	and.b32  	%r6376, %r7687, 1;
	setp.eq.b32 	%p1368, %r6376, 1;
	selp.f32 	%f3986, 0f3F800000, %f4674, %p1368;
	fma.rn.f32 	%f3987, %f3985, %f3986, 0f00000000;
	fma.rn.f32 	%f3988, %f3985, 0f37CBAC00, 0fBAB607ED;
	selp.f32 	%f3989, %f3988, 0fB94D4153, %p1368;
	selp.f32 	%f3990, 0f3D2AAABB, 0f3C0885E4, %p1368;
	fma.rn.f32 	%f3991, %f3989, %f3985, %f3990;
	selp.f32 	%f3992, 0fBEFFFFFF, 0fBE2AAAA8, %p1368;
	fma.rn.f32 	%f3993, %f3991, %f3985, %f3992;
	fma.rn.f32 	%f3994, %f3993, %f3987, %f3986;
	and.b32  	%r6377, %r7687, 2;
	setp.eq.s32 	%p1369, %r6377, 0;
	mov.f32 	%f3995, 0f00000000;
	sub.f32 	%f3996, %f3995, %f3994;
	selp.f32 	%f858, %f3994, %f3996, %p1369;
	@%p1367 bra 	$L__BB0_1377;
	setp.eq.f32 	%p1370, %f854, 0f7F800000;
	@%p1370 bra 	$L__BB0_1376;
	mov.b32 	%r2311, %f852;
	shl.b32 	%r6379, %r2311, 8;
	or.b32  	%r2312, %r6379, -2147483648;
	mov.b64 	%rd2987, 0;
	mov.b32 	%r7688, 0;
$L__BB0_1372:
	.pragma "nounroll";
	mul.wide.u32 	%rd2491, %r7688, 4;
	mov.u64 	%rd2492, __cudart_i2opi_f;
	add.s64 	%rd2493, %rd2492, %rd2491;
	ld.global.nc.u32 	%r6380, [%rd2493];
	mad.wide.u32 	%rd2494, %r6380, %r2312, %rd2987;
	shr.u64 	%rd2987, %rd2494, 32;
	add.s64 	%rd2495, %rd1, %rd2491;
	st.local.u32 	[%rd2495], %rd2494;
	add.s32 	%r7688, %r7688, 1;
	setp.ne.s32 	%p1371, %r7688, 6;
	@%p1371 bra 	$L__BB0_1372;
	shr.u32 	%r6381, %r2311, 23;
	st.local.u32 	[%rd1+24], %rd2987;
	and.b32  	%r2315, %r6381, 31;
	and.b32  	%r6382, %r6381, 224;
	add.s32 	%r6383, %r6382, -128;
	shr.u32 	%r6384, %r6383, 5;
	mul.wide.u32 	%rd2496, %r6384, 4;
	sub.s64 	%rd523, %rd1, %rd2496;
	ld.local.u32 	%r7689, [%rd523+24];
	ld.local.u32 	%r7690, [%rd523+20];
	setp.eq.s32 	%p1372, %r2315, 0;
	@%p1372 bra 	$L__BB0_1375;
	shf.l.wrap.b32 	%r7689, %r7690, %r7689, %r2315;
	ld.local.u32 	%r6385, [%rd523+16];
	shf.l.wrap.b32 	%r7690, %r6385, %r7690, %r2315;
$L__BB0_1375:
	shr.u32 	%r6386, %r7689, 30;
	shf.l.wrap.b32 	%r6387, %r7690, %r7689, 2;
	shl.b32 	%r6388, %r7690, 2;
	shr.u32 	%r6389, %r6387, 31;
	add.s32 	%r6390, %r6389, %r6386;
	neg.s32 	%r6391, %r6390;
	setp.lt.s32 	%p1373, %r2311, 0;
	selp.b32 	%r7691, %r6391, %r6390, %p1373;
	xor.b32  	%r6392, %r6387, %r2311;
	shr.s32 	%r6393, %r6387, 31;
	xor.b32  	%r6394, %r6393, %r6387;
	xor.b32  	%r6395, %r6393, %r6388;
	cvt.u64.u32 	%rd2497, %r6394;
	shl.b64 	%rd2498, %rd2497, 32;
	cvt.u64.u32 	%rd2499, %r6395;
	or.b64  	%rd2500, %rd2498, %rd2499;
	cvt.rn.f64.s64 	%fd343, %rd2500;
	mul.f64 	%fd344, %fd343, 0d3BF921FB54442D19;
	cvt.rn.f32.f64 	%f3997, %fd344;
	neg.f32 	%f3998, %f3997;
	setp.lt.s32 	%p1374, %r6392, 0;
	selp.f32 	%f4675, %f3998, %f3997, %p1374;
	bra.uni 	$L__BB0_1377;
$L__BB0_1376:
	mov.f32 	%f3999, 0f00000000;
	mul.rn.f32 	%f4675, %f852, %f3999;
	mov.b32 	%r7691, 0;
$L__BB0_1377:
	add.s32 	%r6397, %r7691, 1;
	mul.rn.f32 	%f4000, %f4675, %f4675;
	and.b32  	%r6398, %r7691, 1;
	setp.eq.b32 	%p1375, %r6398, 1;
	selp.f32 	%f4001, %f4675, 0f3F800000, %p1375;
	fma.rn.f32 	%f4002, %f4000, %f4001, 0f00000000;
	fma.rn.f32 	%f4003, %f4000, 0f37CBAC00, 0fBAB607ED;
	selp.f32 	%f4004, 0fB94D4153, %f4003, %p1375;
	selp.f32 	%f4005, 0f3C0885E4, 0f3D2AAABB, %p1375;
	fma.rn.f32 	%f4006, %f4004, %f4000, %f4005;
	selp.f32 	%f4007, 0fBE2AAAA8, 0fBEFFFFFF, %p1375;
	fma.rn.f32 	%f4008, %f4006, %f4000, %f4007;
	fma.rn.f32 	%f4009, %f4008, %f4002, %f4001;
	and.b32  	%r6399, %r6397, 2;
	setp.eq.s32 	%p1376, %r6399, 0;
	mov.f32 	%f4010, 0f00000000;
	sub.f32 	%f4011, %f4010, %f4009;
	selp.f32 	%f4012, %f4009, %f4011, %p1376;
	fma.rn.f32 	%f862, %f858, %f4012, %f852;
	mul.f32 	%f4013, %f862, 0f3F22F983;
	cvt.rni.s32.f32 	%r7699, %f4013;
	cvt.rn.f32.s32 	%f4014, %r7699;
	fma.rn.f32 	%f4015, %f4014, 0fBFC90FDA, %f862;
	fma.rn.f32 	%f4016, %f4014, 0fB3A22168, %f4015;
	fma.rn.f32 	%f4677, %f4014, 0fA7C234C5, %f4016;
	abs.f32 	%f864, %f862;
	setp.ltu.f32 	%p1377, %f864, 0f47CE4780;
	mov.u32 	%r7695, %r7699;
	mov.f32 	%f4676, %f4677;
	@%p1377 bra 	$L__BB0_1385;
	setp.eq.f32 	%p1378, %f864, 0f7F800000;
	@%p1378 bra 	$L__BB0_1384;
	mov.b32 	%r2325, %f862;
	shl.b32 	%r6401, %r2325, 8;
	or.b32  	%r2326, %r6401, -2147483648;
	mov.b64 	%rd2988, 0;
	mov.b32 	%r7692, 0;
$L__BB0_1380:
	.pragma "nounroll";
	mul.wide.u32 	%rd2502, %r7692, 4;
	mov.u64 	%rd2503, __cudart_i2opi_f;
	add.s64 	%rd2504, %rd2503, %rd2502;
	ld.global.nc.u32 	%r6402, [%rd2504];
	mad.wide.u32 	%rd2505, %r6402, %r2326, %rd2988;
	shr.u64 	%rd2988, %rd2505, 32;
	add.s64 	%rd2506, %rd2, %rd2502;
	st.local.u32 	[%rd2506], %rd2505;
	add.s32 	%r7692, %r7692, 1;
	setp.ne.s32 	%p1379, %r7692, 6;
	@%p1379 bra 	$L__BB0_1380;
	shr.u32 	%r6403, %r2325, 23;
	st.local.u32 	[%rd2+24], %rd2988;
	and.b32  	%r2329, %r6403, 31;
	and.b32  	%r6404, %r6403, 224;
	add.s32 	%r6405, %r6404, -128;
	shr.u32 	%r6406, %r6405, 5;
	mul.wide.u32 	%rd2507, %r6406, 4;
	sub.s64 	%rd526, %rd2, %rd2507;
	ld.local.u32 	%r7693, [%rd526+24];
	ld.local.u32 	%r7694, [%rd526+20];
	setp.eq.s32 	%p1380, %r2329, 0;
	@%p1380 bra 	$L__BB0_1383;
	shf.l.wrap.b32 	%r7693, %r7694, %r7693, %r2329;
	ld.local.u32 	%r6407, [%rd526+16];
	shf.l.wrap.b32 	%r7694, %r6407, %r7694, %r2329;
$L__BB0_1383:
	shr.u32 	%r6408, %r7693, 30;
	shf.l.wrap.b32 	%r6409, %r7694, %r7693, 2;
	shl.b32 	%r6410, %r7694, 2;
	shr.u32 	%r6411, %r6409, 31;
	add.s32 	%r6412, %r6411, %r6408;
	neg.s32 	%r6413, %r6412;
	setp.lt.s32 	%p1381, %r2325, 0;
	selp.b32 	%r7695, %r6413, %r6412, %p1381;
	xor.b32  	%r6414, %r6409, %r2325;
	shr.s32 	%r6415, %r6409, 31;
	xor.b32  	%r6416, %r6415, %r6409;
	xor.b32  	%r6417, %r6415, %r6410;
	cvt.u64.u32 	%rd2508, %r6416;
	shl.b64 	%rd2509, %rd2508, 32;
	cvt.u64.u32 	%rd2510, %r6417;
	or.b64  	%rd2511, %rd2509, %rd2510;
	cvt.rn.f64.s64 	%fd345, %rd2511;
	mul.f64 	%fd346, %fd345, 0d3BF921FB54442D19;
	cvt.rn.f32.f64 	%f4017, %fd346;
	neg.f32 	%f4018, %f4017;
	setp.lt.s32 	%p1382, %r6414, 0;
	selp.f32 	%f4676, %f4018, %f4017, %p1382;
	bra.uni 	$L__BB0_1385;
$L__BB0_1384:
	mov.f32 	%f4019, 0f00000000;
	mul.rn.f32 	%f4676, %f862, %f4019;
	mov.b32 	%r7695, 0;
$L__BB0_1385:
	setp.ltu.f32 	%p1383, %f864, 0f47CE4780;
	mul.rn.f32 	%f4020, %f4676, %f4676;
	and.b32  	%r6419, %r7695, 1;
	setp.eq.b32 	%p1384, %r6419, 1;
	selp.f32 	%f4021, 0f3F800000, %f4676, %p1384;
	fma.rn.f32 	%f4022, %f4020, %f4021, 0f00000000;
	fma.rn.f32 	%f4023, %f4020, 0f37CBAC00, 0fBAB607ED;
	selp.f32 	%f4024, %f4023, 0fB94D4153, %p1384;
	selp.f32 	%f4025, 0f3D2AAABB, 0f3C0885E4, %p1384;
	fma.rn.f32 	%f4026, %f4024, %f4020, %f4025;
	selp.f32 	%f4027, 0fBEFFFFFF, 0fBE2AAAA8, %p1384;
	fma.rn.f32 	%f4028, %f4026, %f4020, %f4027;
	fma.rn.f32 	%f4029, %f4028, %f4022, %f4021;
	and.b32  	%r6420, %r7695, 2;
	setp.eq.s32 	%p1385, %r6420, 0;
	mov.f32 	%f4030, 0f00000000;
	sub.f32 	%f4031, %f4030, %f4029;
	selp.f32 	%f868, %f4029, %f4031, %p1385;
	@%p1383 bra 	$L__BB0_1393;
	setp.eq.f32 	%p1386, %f864, 0f7F800000;
	@%p1386 bra 	$L__BB0_1392;
	mov.b32 	%r2338, %f862;
	shl.b32 	%r6422, %r2338, 8;
	or.b32  	%r2339, %r6422, -2147483648;
	mov.b64 	%rd2989, 0;
	mov.b32 	%r7696, 0;
$L__BB0_1388:
	.pragma "nounroll";
	mul.wide.u32 	%rd2513, %r7696, 4;
	mov.u64 	%rd2514, __cudart_i2opi_f;
	add.s64 	%rd2515, %rd2514, %rd2513;
	ld.global.nc.u32 	%r6423, [%rd2515];
	mad.wide.u32 	%rd2516, %r6423, %r2339, %rd2989;
	shr.u64 	%rd2989, %rd2516, 32;
	add.s64 	%rd2517, %rd1, %rd2513;
	st.local.u32 	[%rd2517], %rd2516;
	add.s32 	%r7696, %r7696, 1;
	setp.ne.s32 	%p1387, %r7696, 6;
	@%p1387 bra 	$L__BB0_1388;
	shr.u32 	%r6424, %r2338, 23;
	st.local.u32 	[%rd1+24], %rd2989;
	and.b32  	%r2342, %r6424, 31;
	and.b32  	%r6425, %r6424, 224;
	add.s32 	%r6426, %r6425, -128;
	shr.u32 	%r6427, %r6426, 5;
	mul.wide.u32 	%rd2518, %r6427, 4;
	sub.s64 	%rd529, %rd1, %rd2518;
	ld.local.u32 	%r7697, [%rd529+24];
	ld.local.u32 	%r7698, [%rd529+20];
	setp.eq.s32 	%p1388, %r2342, 0;
	@%p1388 bra 	$L__BB0_1391;
	shf.l.wrap.b32 	%r7697, %r7698, %r7697, %r2342;
	ld.local.u32 	%r6428, [%rd529+16];
	shf.l.wrap.b32 	%r7698, %r6428, %r7698, %r2342;
$L__BB0_1391:
	shr.u32 	%r6429, %r7697, 30;
	shf.l.wrap.b32 	%r6430, %r7698, %r7697, 2;
	shl.b32 	%r6431, %r7698, 2;
	shr.u32 	%r6432, %r6430, 31;
	add.s32 	%r6433, %r6432, %r6429;
	neg.s32 	%r6434, %r6433;
	setp.lt.s32 	%p1389, %r2338, 0;
	selp.b32 	%r7699, %r6434, %r6433, %p1389;
	xor.b32  	%r6435, %r6430, %r2338;
	shr.s32 	%r6436, %r6430, 31;
	xor.b32  	%r6437, %r6436, %r6430;
	xor.b32  	%r6438, %r6436, %r6431;
	cvt.u64.u32 	%rd2519, %r6437;
	shl.b64 	%rd2520, %rd2519, 32;
	cvt.u64.u32 	%rd2521, %r6438;
	or.b64  	%rd2522, %rd2520, %rd2521;
	cvt.rn.f64.s64 	%fd347, %rd2522;
	mul.f64 	%fd348, %fd347, 0d3BF921FB54442D19;
	cvt.rn.f32.f64 	%f4032, %fd348;
	neg.f32 	%f4033, %f4032;
	setp.lt.s32 	%p1390, %r6435, 0;
	selp.f32 	%f4677, %f4033, %f4032, %p1390;
	bra.uni 	$L__BB0_1393;
$L__BB0_1392:
	mov.f32 	%f4034, 0f00000000;
	mul.rn.f32 	%f4677, %f862, %f4034;
	mov.b32 	%r7699, 0;
$L__BB0_1393:
	add.s32 	%r6440, %r7699, 1;
	mul.rn.f32 	%f4035, %f4677, %f4677;
	and.b32  	%r6441, %r7699, 1;
	setp.eq.b32 	%p1391, %r6441, 1;
	selp.f32 	%f4036, %f4677, 0f3F800000, %p1391;
	fma.rn.f32 	%f4037, %f4035, %f4036, 0f00000000;
	fma.rn.f32 	%f4038, %f4035, 0f37CBAC00, 0fBAB607ED;
	selp.f32 	%f4039, 0fB94D4153, %f4038, %p1391;
	selp.f32 	%f4040, 0f3C0885E4, 0f3D2AAABB, %p1391;
	fma.rn.f32 	%f4041, %f4039, %f4035, %f4040;
	selp.f32 	%f4042, 0fBE2AAAA8, 0fBEFFFFFF, %p1391;
	fma.rn.f32 	%f4043, %f4041, %f4035, %f4042;
	fma.rn.f32 	%f4044, %f4043, %f4037, %f4036;
	and.b32  	%r6442, %r6440, 2;
	setp.eq.s32 	%p1392, %r6442, 0;
	mov.f32 	%f4045, 0f00000000;
	sub.f32 	%f4046, %f4045, %f4044;
	selp.f32 	%f4047, %f4044, %f4046, %p1392;
	fma.rn.f32 	%f872, %f868, %f4047, %f862;
	mul.f32 	%f4048, %f872, 0f3F22F983;
	cvt.rni.s32.f32 	%r7707, %f4048;
	cvt.rn.f32.s32 	%f4049, %r7707;
	fma.rn.f32 	%f4050, %f4049, 0fBFC90FDA, %f872;
	fma.rn.f32 	%f4051, %f4049, 0fB3A22168, %f4050;
	fma.rn.f32 	%f4679, %f4049, 0fA7C234C5, %f4051;
	abs.f32 	%f874, %f872;
	setp.ltu.f32 	%p1393, %f874, 0f47CE4780;
	mov.u32 	%r7703, %r7707;
	mov.f32 	%f4678, %f4679;
	@%p1393 bra 	$L__BB0_1401;
	setp.eq.f32 	%p1394, %f874, 0f7F800000;
	@%p1394 bra 	$L__BB0_1400;
	mov.b32 	%r2352, %f872;
	shl.b32 	%r6444, %r2352, 8;
	or.b32  	%r2353, %r6444, -2147483648;
	mov.b64 	%rd2990, 0;
	mov.b32 	%r7700, 0;
$L__BB0_1396:
	.pragma "nounroll";
	mul.wide.u32 	%rd2524, %r7700, 4;
	mov.u64 	%rd2525, __cudart_i2opi_f;
	add.s64 	%rd2526, %rd2525, %rd2524;
	ld.global.nc.u32 	%r6445, [%rd2526];
	mad.wide.u32 	%rd2527, %r6445, %r2353, %rd2990;
	shr.u64 	%rd2990, %rd2527, 32;
	add.s64 	%rd2528, %rd2, %rd2524;
	st.local.u32 	[%rd2528], %rd2527;
	add.s32 	%r7700, %r7700, 1;
	setp.ne.s32 	%p1395, %r7700, 6;
	@%p1395 bra 	$L__BB0_1396;
	shr.u32 	%r6446, %r2352, 23;
	st.local.u32 	[%rd2+24], %rd2990;
	and.b32  	%r2356, %r6446, 31;
	and.b32  	%r6447, %r6446, 224;
	add.s32 	%r6448, %r6447, -128;
	shr.u32 	%r6449, %r6448, 5;
	mul.wide.u32 	%rd2529, %r6449, 4;
	sub.s64 	%rd532, %rd2, %rd2529;
	ld.local.u32 	%r7701, [%rd532+24];
	ld.local.u32 	%r7702, [%rd532+20];
	setp.eq.s32 	%p1396, %r2356, 0;
	@%p1396 bra 	$L__BB0_1399;
	shf.l.wrap.b32 	%r7701, %r7702, %r7701, %r2356;
	ld.local.u32 	%r6450, [%rd532+16];
	shf.l.wrap.b32 	%r7702, %r6450, %r7702, %r2356;
$L__BB0_1399:
	shr.u32 	%r6451, %r7701, 30;
	shf.l.wrap.b32 	%r6452, %r7702, %r7701, 2;
	shl.b32 	%r6453, %r7702, 2;
	shr.u32 	%r6454, %r6452, 31;
	add.s32 	%r6455, %r6454, %r6451;
	neg.s32 	%r6456, %r6455;
	setp.lt.s32 	%p1397, %r2352, 0;
	selp.b32 	%r7703, %r6456, %r6455, %p1397;
	xor.b32  	%r6457, %r6452, %r2352;
	shr.s32 	%r6458, %r6452, 31;
	xor.b32  	%r6459, %r6458, %r6452;
	xor.b32  	%r6460, %r6458, %r6453;
	cvt.u64.u32 	%rd2530, %r6459;
	shl.b64 	%rd2531, %rd2530, 32;
	cvt.u64.u32 	%rd2532, %r6460;
	or.b64  	%rd2533, %rd2531, %rd2532;
	cvt.rn.f64.s64 	%fd349, %rd2533;
	mul.f64 	%fd350, %fd349, 0d3BF921FB54442D19;
	cvt.rn.f32.f64 	%f4052, %fd350;
	neg.f32 	%f4053, %f4052;
	setp.lt.s32 	%p1398, %r6457, 0;
	selp.f32 	%f4678, %f4053, %f4052, %p1398;
	bra.uni 	$L__BB0_1401;
$L__BB0_1400:
	mov.f32 	%f4054, 0f00000000;
	mul.rn.f32 	%f4678, %f872, %f4054;
	mov.b32 	%r7703, 0;
$L__BB0_1401:
	setp.ltu.f32 	%p1399, %f874, 0f47CE4780;
	mul.rn.f32 	%f4055, %f4678, %f4678;
	and.b32  	%r6462, %r7703, 1;
	setp.eq.b32 	%p1400, %r6462, 1;
	selp.f32 	%f4056, 0f3F800000, %f4678, %p1400;
	fma.rn.f32 	%f4057, %f4055, %f4056, 0f00000000;
	fma.rn.f32 	%f4058, %f4055, 0f37CBAC00, 0fBAB607ED;
	selp.f32 	%f4059, %f4058, 0fB94D4153, %p1400;
	selp.f32 	%f4060, 0f3D2AAABB, 0f3C0885E4, %p1400;
	fma.rn.f32 	%f4061, %f4059, %f4055, %f4060;
	selp.f32 	%f4062, 0fBEFFFFFF, 0fBE2AAAA8, %p1400;
	fma.rn.f32 	%f4063, %f4061, %f4055, %f4062;
	fma.rn.f32 	%f4064, %f4063, %f4057, %f4056;
	and.b32  	%r6463, %r7703, 2;
	setp.eq.s32 	%p1401, %r6463, 0;
	mov.f32 	%f4065, 0f00000000;
	sub.f32 	%f4066, %f4065, %f4064;
	selp.f32 	%f878, %f4064, %f4066, %p1401;
	@%p1399 bra 	$L__BB0_1409;
	setp.eq.f32 	%p1402, %f874, 0f7F800000;
	@%p1402 bra 	$L__BB0_1408;
	mov.b32 	%r2365, %f872;
	shl.b32 	%r6465, %r2365, 8;
	or.b32  	%r2366, %r6465, -2147483648;
	mov.b64 	%rd2991, 0;
	mov.b32 	%r7704, 0;
$L__BB0_1404:
	.pragma "nounroll";
	mul.wide.u32 	%rd2535, %r7704, 4;
	mov.u64 	%rd2536, __cudart_i2opi_f;
	add.s64 	%rd2537, %rd2536, %rd2535;
	ld.global.nc.u32 	%r6466, [%rd2537];
	mad.wide.u32 	%rd2538, %r6466, %r2366, %rd2991;
	shr.u64 	%rd2991, %rd2538, 32;
	add.s64 	%rd2539, %rd1, %rd2535;
	st.local.u32 	[%rd2539], %rd2538;
	add.s32 	%r7704, %r7704, 1;
	setp.ne.s32 	%p1403, %r7704, 6;
	@%p1403 bra 	$L__BB0_1404;
	shr.u32 	%r6467, %r2365, 23;
	st.local.u32 	[%rd1+24], %rd2991;
	and.b32  	%r2369, %r6467, 31;
	and.b32  	%r6468, %r6467, 224;
	add.s32 	%r6469, %r6468, -128;
	shr.u32 	%r6470, %r6469, 5;
	mul.wide.u32 	%rd2540, %r6470, 4;
	sub.s64 	%rd535, %rd1, %rd2540;
	ld.local.u32 	%r7705, [%rd535+24];
	ld.local.u32 	%r7706, [%rd535+20];
	setp.eq.s32 	%p1404, %r2369, 0;
	@%p1404 bra 	$L__BB0_1407;
	shf.l.wrap.b32 	%r7705, %r7706, %r7705, %r2369;
	ld.local.u32 	%r6471, [%rd535+16];
	shf.l.wrap.b32 	%r7706, %r6471, %r7706, %r2369;
$L__BB0_1407:
	shr.u32 	%r6472, %r7705, 30;
	shf.l.wrap.b32 	%r6473, %r7706, %r7705, 2;
	shl.b32 	%r6474, %r7706, 2;
	shr.u32 	%r6475, %r6473, 31;
	add.s32 	%r6476, %r6475, %r6472;
	neg.s32 	%r6477, %r6476;
	setp.lt.s32 	%p1405, %r2365, 0;
	selp.b32 	%r7707, %r6477, %r6476, %p1405;
	xor.b32  	%r6478, %r6473, %r2365;
	shr.s32 	%r6479, %r6473, 31;
	xor.b32  	%r6480, %r6479, %r6473;
	xor.b32  	%r6481, %r6479, %r6474;
	cvt.u64.u32 	%rd2541, %r6480;
	shl.b64 	%rd2542, %rd2541, 32;
	cvt.u64.u32 	%rd2543, %r6481;
	or.b64  	%rd2544, %rd2542, %rd2543;
	cvt.rn.f64.s64 	%fd351, %rd2544;
	mul.f64 	%fd352, %fd351, 0d3BF921FB54442D19;
	cvt.rn.f32.f64 	%f4067, %fd352;
	neg.f32 	%f4068, %f4067;
	setp.lt.s32 	%p1406, %r6478, 0;
	selp.f32 	%f4679, %f4068, %f4067, %p1406;
	bra.uni 	$L__BB0_1409;
$L__BB0_1408:
	mov.f32 	%f4069, 0f00000000;
	mul.rn.f32 	%f4679, %f872, %f4069;
	mov.b32 	%r7707, 0;
$L__BB0_1409:
	add.s32 	%r6483, %r7707, 1;
	mul.rn.f32 	%f4070, %f4679, %f4679;
	and.b32  	%r6484, %r7707, 1;
	setp.eq.b32 	%p1407, %r6484, 1;
	selp.f32 	%f4071, %f4679, 0f3F800000, %p1407;
	fma.rn.f32 	%f4072, %f4070, %f4071, 0f00000000;
	fma.rn.f32 	%f4073, %f4070, 0f37CBAC00, 0fBAB607ED;
	selp.f32 	%f4074, 0fB94D4153, %f4073, %p1407;
	selp.f32 	%f4075, 0f3C0885E4, 0f3D2AAABB, %p1407;
	fma.rn.f32 	%f4076, %f4074, %f4070, %f4075;
	selp.f32 	%f4077, 0fBE2AAAA8, 0fBEFFFFFF, %p1407;
	fma.rn.f32 	%f4078, %f4076, %f4070, %f4077;
	fma.rn.f32 	%f4079, %f4078, %f4072, %f4071;
	and.b32  	%r6485, %r6483, 2;
	setp.eq.s32 	%p1408, %r6485, 0;
	mov.f32 	%f4080, 0f00000000;
	sub.f32 	%f4081, %f4080, %f4079;
	selp.f32 	%f4082, %f4079, %f4081, %p1408;
	fma.rn.f32 	%f882, %f878, %f4082, %f872;
	mul.f32 	%f4083, %f882, 0f3F22F983;
	cvt.rni.s32.f32 	%r7715, %f4083;
	cvt.rn.f32.s32 	%f4084, %r7715;
	fma.rn.f32 	%f4085, %f4084, 0fBFC90FDA, %f882;
	fma.rn.f32 	%f4086, %f4084, 0fB3A22168, %f4085;
	fma.rn.f32 	%f4681, %f4084, 0fA7C234C5, %f4086;
	abs.f32 	%f884, %f882;
	setp.ltu.f32 	%p1409, %f884, 0f47CE4780;
	mov.u32 	%r7711, %r7715;
	mov.f32 	%f4680, %f4681;
	@%p1409 bra 	$L__BB0_1417;
	setp.eq.f32 	%p1410, %f884, 0f7F800000;
	@%p1410 bra 	$L__BB0_1416;
	mov.b32 	%r2379, %f882;
	shl.b32 	%r6487, %r2379, 8;
	or.b32  	%r2380, %r6487, -2147483648;
	mov.b64 	%rd2992, 0;
	mov.b32 	%r7708, 0;
$L__BB0_1412:
	.pragma "nounroll";
	mul.wide.u32 	%rd2546, %r7708, 4;
	mov.u64 	%rd2547, __cudart_i2opi_f;
	add.s64 	%rd2548, %rd2547, %rd2546;
	ld.global.nc.u32 	%r6488, [%rd2548];
	mad.wide.u32 	%rd2549, %r6488, %r2380, %rd2992;
	shr.u64 	%rd2992, %rd2549, 32;
	add.s64 	%rd2550, %rd2, %rd2546;
	st.local.u32 	[%rd2550], %rd2549;
	add.s32 	%r7708, %r7708, 1;
	setp.ne.s32 	%p1411, %r7708, 6;
	@%p1411 bra 	$L__BB0_1412;
	shr.u32 	%r6489, %r2379, 23;
	st.local.u32 	[%rd2+24], %rd2992;
	and.b32  	%r2383, %r6489, 31;
	and.b32  	%r6490, %r6489, 224;
	add.s32 	%r6491, %r6490, -128;
	shr.u32 	%r6492, %r6491, 5;
	mul.wide.u32 	%rd2551, %r6492, 4;
	sub.s64 	%rd538, %rd2, %rd2551;
	ld.local.u32 	%r7709, [%rd538+24];
	ld.local.u32 	%r7710, [%rd538+20];
	setp.eq.s32 	%p1412, %r2383, 0;
	@%p1412 bra 	$L__BB0_1415;
	shf.l.wrap.b32 	%r7709, %r7710, %r7709, %r2383;
	ld.local.u32 	%r6493, [%rd538+16];
	shf.l.wrap.b32 	%r7710, %r6493, %r7710, %r2383;
$L__BB0_1415:
	shr.u32 	%r6494, %r7709, 30;
	shf.l.wrap.b32 	%r6495, %r7710, %r7709, 2;
	shl.b32 	%r6496, %r7710, 2;
	shr.u32 	%r6497, %r6495, 31;
	add.s32 	%r6498, %r6497, %r6494;
	neg.s32 	%r6499, %r6498;
	setp.lt.s32 	%p1413, %r2379, 0;
	selp.b32 	%r7711, %r6499, %r6498, %p1413;
	xor.b32  	%r6500, %r6495, %r2379;
	shr.s32 	%r6501, %r6495, 31;
	xor.b32  	%r6502, %r6501, %r6495;
	xor.b32  	%r6503, %r6501, %r6496;
	cvt.u64.u32 	%rd2552, %r6502;
	shl.b64 	%rd2553, %rd2552, 32;
	cvt.u64.u32 	%rd2554, %r6503;
	or.b64  	%rd2555, %rd2553, %rd2554;
	cvt.rn.f64.s64 	%fd353, %rd2555;
	mul.f64 	%fd354, %fd353, 0d3BF921FB54442D19;
	cvt.rn.f32.f64 	%f4087, %fd354;
	neg.f32 	%f4088, %f4087;
	setp.lt.s32 	%p1414, %r6500, 0;
	selp.f32 	%f4680, %f4088, %f4087, %p1414;
	bra.uni 	$L__BB0_1417;
$L__BB0_1416:
	mov.f32 	%f4089, 0f00000000;
	mul.rn.f32 	%f4680, %f882, %f4089;
	mov.b32 	%r7711, 0;
$L__BB0_1417:
	setp.ltu.f32 	%p1415, %f884, 0f47CE4780;
	mul.rn.f32 	%f4090, %f4680, %f4680;
	and.b32  	%r6505, %r7711, 1;
	setp.eq.b32 	%p1416, %r6505, 1;
	selp.f32 	%f4091, 0f3F800000, %f4680, %p1416;
	fma.rn.f32 	%f4092, %f4090, %f4091, 0f00000000;
	fma.rn.f32 	%f4093, %f4090, 0f37CBAC00, 0fBAB607ED;
	selp.f32 	%f4094, %f4093, 0fB94D4153, %p1416;
	selp.f32 	%f4095, 0f3D2AAABB, 0f3C0885E4, %p1416;
	fma.rn.f32 	%f4096, %f4094, %f4090, %f4095;
	selp.f32 	%f4097, 0fBEFFFFFF, 0fBE2AAAA8, %p1416;
	fma.rn.f32 	%f4098, %f4096, %f4090, %f4097;
	fma.rn.f32 	%f4099, %f4098, %f4092, %f4091;
	and.b32  	%r6506, %r7711, 2;
	setp.eq.s32 	%p1417, %r6506, 0;
	mov.f32 	%f4100, 0f00000000;
	sub.f32 	%f4101, %f4100, %f4099;
	selp.f32 	%f888, %f4099, %f4101, %p1417;
	@%p1415 bra 	$L__BB0_1425;
	setp.eq.f32 	%p1418, %f884, 0f7F800000;
	@%p1418 bra 	$L__BB0_1424;
	mov.b32 	%r2392, %f882;
	shl.b32 	%r6508, %r2392, 8;
	or.b32  	%r2393, %r6508, -2147483648;
	mov.b64 	%rd2993, 0;
	mov.b32 	%r7712, 0;
$L__BB0_1420:
	.pragma "nounroll";
	mul.wide.u32 	%rd2557, %r7712, 4;
	mov.u64 	%rd2558, __cudart_i2opi_f;
	add.s64 	%rd2559, %rd2558, %rd2557;
	ld.global.nc.u32 	%r6509, [%rd2559];
	mad.wide.u32 	%rd2560, %r6509, %r2393, %rd2993;
	shr.u64 	%rd2993, %rd2560, 32;
	add.s64 	%rd2561, %rd1, %rd2557;
	st.local.u32 	[%rd2561], %rd2560;
	add.s32 	%r7712, %r7712, 1;
	setp.ne.s32 	%p1419, %r7712, 6;
	@%p1419 bra 	$L__BB0_1420;
	shr.u32 	%r6510, %r2392, 23;
	st.local.u32 	[%rd1+24], %rd2993;
	and.b32  	%r2396, %r6510, 31;
	and.b32  	%r6511, %r6510, 224;
	add.s32 	%r6512, %r6511, -128;
	shr.u32 	%r6513, %r6512, 5;
	mul.wide.u32 	%rd2562, %r6513, 4;
	sub.s64 	%rd541, %rd1, %rd2562;
	ld.local.u32 	%r7713, [%rd541+24];
	ld.local.u32 	%r7714, [%rd541+20];
	setp.eq.s32 	%p1420, %r2396, 0;
	@%p1420 bra 	$L__BB0_1423;
	shf.l.wrap.b32 	%r7713, %r7714, %r7713, %r2396;
	ld.local.u32 	%r6514, [%rd541+16];
	shf.l.wrap.b32 	%r7714, %r6514, %r7714, %r2396;
$L__BB0_1423:
	shr.u32 	%r6515, %r7713, 30;
	shf.l.wrap.b32 	%r6516, %r7714, %r7713, 2;
	shl.b32 	%r6517, %r7714, 2;
	shr.u32 	%r6518, %r6516, 31;
	add.s32 	%r6519, %r6518, %r6515;
	neg.s32 	%r6520, %r6519;
	setp.lt.s32 	%p1421, %r2392, 0;
	selp.b32 	%r7715, %r6520, %r6519, %p1421;
	xor.b32  	%r6521, %r6516, %r2392;
	shr.s32 	%r6522, %r6516, 31;
	xor.b32  	%r6523, %r6522, %r6516;
	xor.b32  	%r6524, %r6522, %r6517;
	cvt.u64.u32 	%rd2563, %r6523;
	shl.b64 	%rd2564, %rd2563, 32;
	cvt.u64.u32 	%rd2565, %r6524;
	or.b64  	%rd2566, %rd2564, %rd2565;
	cvt.rn.f64.s64 	%fd355, %rd2566;
	mul.f64 	%fd356, %fd355, 0d3BF921FB54442D19;
	cvt.rn.f32.f64 	%f4102, %fd356;
	neg.f32 	%f4103, %f4102;
	setp.lt.s32 	%p1422, %r6521, 0;
	selp.f32 	%f4681, %f4103, %f4102, %p1422;
	bra.uni 	$L__BB0_1425;
$L__BB0_1424:
	mov.f32 	%f4104, 0f00000000;
	mul.rn.f32 	%f4681, %f882, %f4104;
	mov.b32 	%r7715, 0;
$L__BB0_1425:
	add.s32 	%r6526, %r7715, 1;
	mul.rn.f32 	%f4105, %f4681, %f4681;
	and.b32  	%r6527, %r7715, 1;
	setp.eq.b32 	%p1423, %r6527, 1;
	selp.f32 	%f4106, %f4681, 0f3F800000, %p1423;
	fma.rn.f32 	%f4107, %f4105, %f4106, 0f00000000;
	fma.rn.f32 	%f4108, %f4105, 0f37CBAC00, 0fBAB607ED;
	selp.f32 	%f4109, 0fB94D4153, %f4108, %p1423;
	selp.f32 	%f4110, 0f3C0885E4, 0f3D2AAABB, %p1423;
	fma.rn.f32 	%f4111, %f4109, %f4105, %f4110;
	selp.f32 	%f4112, 0fBE2AAAA8, 0fBEFFFFFF, %p1423;
	fma.rn.f32 	%f4113, %f4111, %f4105, %f4112;
	fma.rn.f32 	%f4114, %f4113, %f4107, %f4106;
	and.b32  	%r6528, %r6526, 2;
	setp.eq.s32 	%p1424, %r6528, 0;
	mov.f32 	%f4115, 0f00000000;
	sub.f32 	%f4116, %f4115, %f4114;
	selp.f32 	%f4117, %f4114, %f4116, %p1424;
	fma.rn.f32 	%f892, %f888, %f4117, %f882;
	mul.f32 	%f4118, %f892, 0f3F22F983;
	cvt.rni.s32.f32 	%r7723, %f4118;
	cvt.rn.f32.s32 	%f4119, %r7723;
	fma.rn.f32 	%f4120, %f4119, 0fBFC90FDA, %f892;
	fma.rn.f32 	%f4121, %f4119, 0fB3A22168, %f4120;
	fma.rn.f32 	%f4683, %f4119, 0fA7C234C5, %f4121;
	abs.f32 	%f894, %f892;
	setp.ltu.f32 	%p1425, %f894, 0f47CE4780;
	mov.u32 	%r7719, %r7723;
	mov.f32 	%f4682, %f4683;
	@%p1425 bra 	$L__BB0_1433;
	setp.eq.f32 	%p1426, %f894, 0f7F800000;
	@%p1426 bra 	$L__BB0_1432;
	mov.b32 	%r2406, %f892;
	shl.b32 	%r6530, %r2406, 8;
	or.b32  	%r2407, %r6530, -2147483648;
	mov.b64 	%rd2994, 0;
	mov.b32 	%r7716, 0;
$L__BB0_1428:
	.pragma "nounroll";
	mul.wide.u32 	%rd2568, %r7716, 4;
	mov.u64 	%rd2569, __cudart_i2opi_f;
	add.s64 	%rd2570, %rd2569, %rd2568;
	ld.global.nc.u32 	%r6531, [%rd2570];
	mad.wide.u32 	%rd2571, %r6531, %r2407, %rd2994;
	shr.u64 	%rd2994, %rd2571, 32;
	add.s64 	%rd2572, %rd2, %rd2568;
	st.local.u32 	[%rd2572], %rd2571;
	add.s32 	%r7716, %r7716, 1;
	setp.ne.s32 	%p1427, %r7716, 6;
	@%p1427 bra 	$L__BB0_1428;
	shr.u32 	%r6532, %r2406, 23;
	st.local.u32 	[%rd2+24], %rd2994;
	and.b32  	%r2410, %r6532, 31;
	and.b32  	%r6533, %r6532, 224;
	add.s32 	%r6534, %r6533, -128;
	shr.u32 	%r6535, %r6534, 5;
	mul.wide.u32 	%rd2573, %r6535, 4;
	sub.s64 	%rd544, %rd2, %rd2573;
	ld.local.u32 	%r7717, [%rd544+24];
	ld.local.u32 	%r7718, [%rd544+20];
	setp.eq.s32 	%p1428, %r2410, 0;
	@%p1428 bra 	$L__BB0_1431;
	shf.l.wrap.b32 	%r7717, %r7718, %r7717, %r2410;
	ld.local.u32 	%r6536, [%rd544+16];
	shf.l.wrap.b32 	%r7718, %r6536, %r7718, %r2410;
$L__BB0_1431:
	shr.u32 	%r6537, %r7717, 30;
	shf.l.wrap.b32 	%r6538, %r7718, %r7717, 2;
	shl.b32 	%r6539, %r7718, 2;
	shr.u32 	%r6540, %r6538, 31;
	add.s32 	%r6541, %r6540, %r6537;
	neg.s32 	%r6542, %r6541;
	setp.lt.s32 	%p1429, %r2406, 0;
	selp.b32 	%r7719, %r6542, %r6541, %p1429;
	xor.b32  	%r6543, %r6538, %r2406;
	shr.s32 	%r6544, %r6538, 31;
	xor.b32  	%r6545, %r6544, %r6538;
	xor.b32  	%r6546, %r6544, %r6539;
	cvt.u64.u32 	%rd2574, %r6545;
	shl.b64 	%rd2575, %rd2574, 32;
	cvt.u64.u32 	%rd2576, %r6546;
	or.b64  	%rd2577, %rd2575, %rd2576;
	cvt.rn.f64.s64 	%fd357, %rd2577;
	mul.f64 	%fd358, %fd357, 0d3BF921FB54442D19;
	cvt.rn.f32.f64 	%f4122, %fd358;
	neg.f32 	%f4123, %f4122;
	setp.lt.s32 	%p1430, %r6543, 0;
	selp.f32 	%f4682, %f4123, %f4122, %p1430;
	bra.uni 	$L__BB0_1433;
$L__BB0_1432:
	mov.f32 	%f4124, 0f00000000;
	mul.rn.f32 	%f4682, %f892, %f4124;
	mov.b32 	%r7719, 0;
$L__BB0_1433:
	setp.ltu.f32 	%p1431, %f894, 0f47CE4780;
	mul.rn.f32 	%f4125, %f4682, %f4682;
	and.b32  	%r6548, %r7719, 1;
	setp.eq.b32 	%p1432, %r6548, 1;
	selp.f32 	%f4126, 0f3F800000, %f4682, %p1432;
	fma.rn.f32 	%f4127, %f4125, %f4126, 0f00000000;
	fma.rn.f32 	%f4128, %f4125, 0f37CBAC00, 0fBAB607ED;
	selp.f32 	%f4129, %f4128, 0fB94D4153, %p1432;
	selp.f32 	%f4130, 0f3D2AAABB, 0f3C0885E4, %p1432;
	fma.rn.f32 	%f4131, %f4129, %f4125, %f4130;
	selp.f32 	%f4132, 0fBEFFFFFF, 0fBE2AAAA8, %p1432;
	fma.rn.f32 	%f4133, %f4131, %f4125, %f4132;
	fma.rn.f32 	%f4134, %f4133, %f4127, %f4126;
	and.b32  	%r6549, %r7719, 2;
	setp.eq.s32 	%p1433, %r6549, 0;
	mov.f32 	%f4135, 0f00000000;
	sub.f32 	%f4136, %f4135, %f4134;
	selp.f32 	%f898, %f4134, %f4136, %p1433;
	@%p1431 bra 	$L__BB0_1441;
	setp.eq.f32 	%p1434, %f894, 0f7F800000;
	@%p1434 bra 	$L__BB0_1440;
	mov.b32 	%r2419, %f892;
	shl.b32 	%r6551, %r2419, 8;
	or.b32  	%r2420, %r6551, -2147483648;
	mov.b64 	%rd2995, 0;
	mov.b32 	%r7720, 0;
$L__BB0_1436:
	.pragma "nounroll";
	mul.wide.u32 	%rd2579, %r7720, 4;
	mov.u64 	%rd2580, __cudart_i2opi_f;
	add.s64 	%rd2581, %rd2580, %rd2579;
	ld.global.nc.u32 	%r6552, [%rd2581];
	mad.wide.u32 	%rd2582, %r6552, %r2420, %rd2995;
	shr.u64 	%rd2995, %rd2582, 32;
	add.s64 	%rd2583, %rd1, %rd2579;
	st.local.u32 	[%rd2583], %rd2582;
	add.s32 	%r7720, %r7720, 1;
	setp.ne.s32 	%p1435, %r7720, 6;
	@%p1435 bra 	$L__BB0_1436;
	shr.u32 	%r6553, %r2419, 23;
	st.local.u32 	[%rd1+24], %rd2995;
	and.b32  	%r2423, %r6553, 31;
	and.b32  	%r6554, %r6553, 224;
	add.s32 	%r6555, %r6554, -128;
	shr.u32 	%r6556, %r6555, 5;
	mul.wide.u32 	%rd2584, %r6556, 4;
	sub.s64 	%rd547, %rd1, %rd2584;
	ld.local.u32 	%r7721, [%rd547+24];
	ld.local.u32 	%r7722, [%rd547+20];
	setp.eq.s32 	%p1436, %r2423, 0;
	@%p1436 bra 	$L__BB0_1439;
	shf.l.wrap.b32 	%r7721, %r7722, %r7721, %r2423;
	ld.local.u32 	%r6557, [%rd547+16];
	shf.l.wrap.b32 	%r7722, %r6557, %r7722, %r2423;
$L__BB0_1439:
	shr.u32 	%r6558, %r7721, 30;
	shf.l.wrap.b32 	%r6559, %r7722, %r7721, 2;
	shl.b32 	%r6560, %r7722, 2;
	shr.u32 	%r6561, %r6559, 31;
	add.s32 	%r6562, %r6561, %r6558;
	neg.s32 	%r6563, %r6562;
	setp.lt.s32 	%p1437, %r2419, 0;
	selp.b32 	%r7723, %r6563, %r6562, %p1437;
	xor.b32  	%r6564, %r6559, %r2419;
	shr.s32 	%r6565, %r6559, 31;
	xor.b32  	%r6566, %r6565, %r6559;
	xor.b32  	%r6567, %r6565, %r6560;
	cvt.u64.u32 	%rd2585, %r6566;
	shl.b64 	%rd2586, %rd2585, 32;
	cvt.u64.u32 	%rd2587, %r6567;
	or.b64  	%rd2588, %rd2586, %rd2587;
	cvt.rn.f64.s64 	%fd359, %rd2588;
	mul.f64 	%fd360, %fd359, 0d3BF921FB54442D19;
	cvt.rn.f32.f64 	%f4137, %fd360;
	neg.f32 	%f4138, %f4137;
	setp.lt.s32 	%p1438, %r6564, 0;
	selp.f32 	%f4683, %f4138, %f4137, %p1438;
	bra.uni 	$L__BB0_1441;
$L__BB0_1440:
	mov.f32 	%f4139, 0f00000000;
	mul.rn.f32 	%f4683, %f892, %f4139;
	mov.b32 	%r7723, 0;
$L__BB0_1441:
	add.s32 	%r6569, %r7723, 1;
	mul.rn.f32 	%f4140, %f4683, %f4683;
	and.b32  	%r6570, %r7723, 1;
	setp.eq.b32 	%p1439, %r6570, 1;
	selp.f32 	%f4141, %f4683, 0f3F800000, %p1439;
	fma.rn.f32 	%f4142, %f4140, %f4141, 0f00000000;
	fma.rn.f32 	%f4143, %f4140, 0f37CBAC00, 0fBAB607ED;
	selp.f32 	%f4144, 0fB94D4153, %f4143, %p1439;
	selp.f32 	%f4145, 0f3C0885E4, 0f3D2AAABB, %p1439;
	fma.rn.f32 	%f4146, %f4144, %f4140, %f4145;
	selp.f32 	%f4147, 0fBE2AAAA8, 0fBEFFFFFF, %p1439;
	fma.rn.f32 	%f4148, %f4146, %f4140, %f4147;
	fma.rn.f32 	%f4149, %f4148, %f4142, %f4141;
	and.b32  	%r6571, %r6569, 2;
	setp.eq.s32 	%p1440, %r6571, 0;
	mov.f32 	%f4150, 0f00000000;
	sub.f32 	%f4151, %f4150, %f4149;
	selp.f32 	%f4152, %f4149, %f4151, %p1440;
	fma.rn.f32 	%f902, %f898, %f4152, %f892;
	mul.f32 	%f4153, %f902, 0f3F22F983;
	cvt.rni.s32.f32 	%r7731, %f4153;
	cvt.rn.f32.s32 	%f4154, %r7731;
	fma.rn.f32 	%f4155, %f4154, 0fBFC90FDA, %f902;
	fma.rn.f32 	%f4156, %f4154, 0fB3A22168, %f4155;
	fma.rn.f32 	%f4685, %f4154, 0fA7C234C5, %f4156;
	abs.f32 	%f904, %f902;
	setp.ltu.f32 	%p1441, %f904, 0f47CE4780;
	mov.u32 	%r7727, %r7731;
	mov.f32 	%f4684, %f4685;
	@%p1441 bra 	$L__BB0_1449;
	setp.eq.f32 	%p1442, %f904, 0f7F800000;
	@%p1442 bra 	$L__BB0_1448;
	mov.b32 	%r2433, %f902;
	shl.b32 	%r6573, %r2433, 8;
	or.b32  	%r2434, %r6573, -2147483648;
	mov.b64 	%rd2996, 0;
	mov.b32 	%r7724, 0;
$L__BB0_1444:
	.pragma "nounroll";
	mul.wide.u32 	%rd2590, %r7724, 4;
	mov.u64 	%rd2591, __cudart_i2opi_f;
	add.s64 	%rd2592, %rd2591, %rd2590;
	ld.global.nc.u32 	%r6574, [%rd2592];
	mad.wide.u32 	%rd2593, %r6574, %r2434, %rd2996;
	shr.u64 	%rd2996, %rd2593, 32;
	add.s64 	%rd2594, %rd2, %rd2590;
	st.local.u32 	[%rd2594], %rd2593;
	add.s32 	%r7724, %r7724, 1;
	setp.ne.s32 	%p1443, %r7724, 6;
	@%p1443 bra 	$L__BB0_1444;
	shr.u32 	%r6575, %r2433, 23;
	st.local.u32 	[%rd2+24], %rd2996;
	and.b32  	%r2437, %r6575, 31;
	and.b32  	%r6576, %r6575, 224;
	add.s32 	%r6577, %r6576, -128;
	shr.u32 	%r6578, %r6577, 5;
	mul.wide.u32 	%rd2595, %r6578, 4;
	sub.s64 	%rd550, %rd2, %rd2595;
	ld.local.u32 	%r7725, [%rd550+24];
	ld.local.u32 	%r7726, [%rd550+20];
	setp.eq.s32 	%p1444, %r2437, 0;
	@%p1444 bra 	$L__BB0_1447;
	shf.l.wrap.b32 	%r7725, %r7726, %r7725, %r2437;
	ld.local.u32 	%r6579, [%rd550+16];
	shf.l.wrap.b32 	%r7726, %r6579, %r7726, %r2437;
$L__BB0_1447:
	shr.u32 	%r6580, %r7725, 30;
	shf.l.wrap.b32 	%r6581, %r7726, %r7725, 2;
	shl.b32 	%r6582, %r7726, 2;
	shr.u32 	%r6583, %r6581, 31;
	add.s32 	%r6584, %r6583, %r6580;
	neg.s32 	%r6585, %r6584;
	setp.lt.s32 	%p1445, %r2433, 0;
	selp.b32 	%r7727, %r6585, %r6584, %p1445;
	xor.b32  	%r6586, %r6581, %r2433;
	shr.s32 	%r6587, %r6581, 31;
	xor.b32  	%r6588, %r6587, %r6581;
	xor.b32  	%r6589, %r6587, %r6582;
	cvt.u64.u32 	%rd2596, %r6588;
	shl.b64 	%rd2597, %rd2596, 32;
	cvt.u64.u32 	%rd2598, %r6589;
	or.b64  	%rd2599, %rd2597, %rd2598;
	cvt.rn.f64.s64 	%fd361, %rd2599;
	mul.f64 	%fd362, %fd361, 0d3BF921FB54442D19;
	cvt.rn.f32.f64 	%f4157, %fd362;
	neg.f32 	%f4158, %f4157;
	setp.lt.s32 	%p1446, %r6586, 0;
	selp.f32 	%f4684, %f4158, %f4157, %p1446;
	bra.uni 	$L__BB0_1449;
$L__BB0_1448:
	mov.f32 	%f4159, 0f00000000;
	mul.rn.f32 	%f4684, %f902, %f4159;
	mov.b32 	%r7727, 0;
$L__BB0_1449:
	setp.ltu.f32 	%p1447, %f904, 0f47CE4780;
	mul.rn.f32 	%f4160, %f4684, %f4684;
	and.b32  	%r6591, %r7727, 1;
	setp.eq.b32 	%p1448, %r6591, 1;
	selp.f32 	%f4161, 0f3F800000, %f4684, %p1448;
	fma.rn.f32 	%f4162, %f4160, %f4161, 0f00000000;
	fma.rn.f32 	%f4163, %f4160, 0f37CBAC00, 0fBAB607ED;
	selp.f32 	%f4164, %f4163, 0fB94D4153, %p1448;
	selp.f32 	%f4165, 0f3D2AAABB, 0f3C0885E4, %p1448;
	fma.rn.f32 	%f4166, %f4164, %f4160, %f4165;
	selp.f32 	%f4167, 0fBEFFFFFF, 0fBE2AAAA8, %p1448;
	fma.rn.f32 	%f4168, %f4166, %f4160, %f4167;
	fma.rn.f32 	%f4169, %f4168, %f4162, %f4161;
	and.b32  	%r6592, %r7727, 2;
	setp.eq.s32 	%p1449, %r6592, 0;
	mov.f32 	%f4170, 0f00000000;
	sub.f32 	%f4171, %f4170, %f4169;
	selp.f32 	%f908, %f4169, %f4171, %p1449;
	@%p1447 bra 	$L__BB0_1457;
	setp.eq.f32 	%p1450, %f904, 0f7F800000;
	@%p1450 bra 	$L__BB0_1456;
	mov.b32 	%r2446, %f902;
	shl.b32 	%r6594, %r2446, 8;
	or.b32  	%r2447, %r6594, -2147483648;
	mov.b64 	%rd2997, 0;
	mov.b32 	%r7728, 0;
$L__BB0_1452:
	.pragma "nounroll";
	mul.wide.u32 	%rd2601, %r7728, 4;
	mov.u64 	%rd2602, __cudart_i2opi_f;
	add.s64 	%rd2603, %rd2602, %rd2601;
	ld.global.nc.u32 	%r6595, [%rd2603];
	mad.wide.u32 	%rd2604, %r6595, %r2447, %rd2997;
	shr.u64 	%rd2997, %rd2604, 32;
	add.s64 	%rd2605, %rd1, %rd2601;
	st.local.u32 	[%rd2605], %rd2604;
	add.s32 	%r7728, %r7728, 1;
	setp.ne.s32 	%p1451, %r7728, 6;
	@%p1451 bra 	$L__BB0_1452;
	shr.u32 	%r6596, %r2446, 23;
	st.local.u32 	[%rd1+24], %rd2997;
	and.b32  	%r2450, %r6596, 31;
	and.b32  	%r6597, %r6596, 224;
	add.s32 	%r6598, %r6597, -128;
	shr.u32 	%r6599, %r6598, 5;
	mul.wide.u32 	%rd2606, %r6599, 4;
	sub.s64 	%rd553, %rd1, %rd2606;
	ld.local.u32 	%r7729, [%rd553+24];
	ld.local.u32 	%r7730, [%rd553+20];
	setp.eq.s32 	%p1452, %r2450, 0;
	@%p1452 bra 	$L__BB0_1455;
	shf.l.wrap.b32 	%r7729, %r7730, %r7729, %r2450;
	ld.local.u32 	%r6600, [%rd553+16];
	shf.l.wrap.b32 	%r7730, %r6600, %r7730, %r2450;
$L__BB0_1455:
	shr.u32 	%r6601, %r7729, 30;
	shf.l.wrap.b32 	%r6602, %r7730, %r7729, 2;
	shl.b32 	%r6603, %r7730, 2;
	shr.u32 	%r6604, %r6602, 31;
	add.s32 	%r6605, %r6604, %r6601;
	neg.s32 	%r6606, %r6605;
	setp.lt.s32 	%p1453, %r2446, 0;
	selp.b32 	%r7731, %r6606, %r6605, %p1453;
	xor.b32  	%r6607, %r6602, %r2446;
	shr.s32 	%r6608, %r6602, 31;
	xor.b32  	%r6609, %r6608, %r6602;
	xor.b32  	%r6610, %r6608, %r6603;
	cvt.u64.u32 	%rd2607, %r6609;
	shl.b64 	%rd2608, %rd2607, 32;
	cvt.u64.u32 	%rd2609, %r6610;
	or.b64  	%rd2610, %rd2608, %rd2609;
	cvt.rn.f64.s64 	%fd363, %rd2610;
	mul.f64 	%fd364, %fd363, 0d3BF921FB54442D19;
	cvt.rn.f32.f64 	%f4172, %fd364;
	neg.f32 	%f4173, %f4172;
	setp.lt.s32 	%p1454, %r6607, 0;
	selp.f32 	%f4685, %f4173, %f4172, %p1454;
	bra.uni 	$L__BB0_1457;
$L__BB0_1456:
	mov.f32 	%f4174, 0f00000000;
	mul.rn.f32 	%f4685, %f902, %f4174;
	mov.b32 	%r7731, 0;
$L__BB0_1457:
	add.s32 	%r6612, %r7731, 1;
	mul.rn.f32 	%f4175, %f4685, %f4685;
	and.b32  	%r6613, %r7731, 1;
	setp.eq.b32 	%p1455, %r6613, 1;
	selp.f32 	%f4176, %f4685, 0f3F800000, %p1455;
	fma.rn.f32 	%f4177, %f4175, %f4176, 0f00000000;
	fma.rn.f32 	%f4178, %f4175, 0f37CBAC00, 0fBAB607ED;
	selp.f32 	%f4179, 0fB94D4153, %f4178, %p1455;
	selp.f32 	%f4180, 0f3C0885E4, 0f3D2AAABB, %p1455;
	fma.rn.f32 	%f4181, %f4179, %f4175, %f4180;
	selp.f32 	%f4182, 0fBE2AAAA8, 0fBEFFFFFF, %p1455;
	fma.rn.f32 	%f4183, %f4181, %f4175, %f4182;
	fma.rn.f32 	%f4184, %f4183, %f4177, %f4176;
	and.b32  	%r6614, %r6612, 2;
	setp.eq.s32 	%p1456, %r6614, 0;
	mov.f32 	%f4185, 0f00000000;
	sub.f32 	%f4186, %f4185, %f4184;
	selp.f32 	%f4187, %f4184, %f4186, %p1456;
	fma.rn.f32 	%f912, %f908, %f4187, %f902;
	mul.f32 	%f4188, %f912, 0f3F22F983;
	cvt.rni.s32.f32 	%r7739, %f4188;
	cvt.rn.f32.s32 	%f4189, %r7739;
	fma.rn.f32 	%f4190, %f4189, 0fBFC90FDA, %f912;
	fma.rn.f32 	%f4191, %f4189, 0fB3A22168, %f4190;
	fma.rn.f32 	%f4687, %f4189, 0fA7C234C5, %f4191;
	abs.f32 	%f914, %f912;
	setp.ltu.f32 	%p1457, %f914, 0f47CE4780;
	mov.u32 	%r7735, %r7739;
	mov.f32 	%f4686, %f4687;
	@%p1457 bra 	$L__BB0_1465;
	setp.eq.f32 	%p1458, %f914, 0f7F800000;
	@%p1458 bra 	$L__BB0_1464;
	mov.b32 	%r2460, %f912;
	shl.b32 	%r6616, %r2460, 8;
	or.b32  	%r2461, %r6616, -2147483648;
	mov.b64 	%rd2998, 0;
	mov.b32 	%r7732, 0;
$L__BB0_1460:
	.pragma "nounroll";
	mul.wide.u32 	%rd2612, %r7732, 4;
	mov.u64 	%rd2613, __cudart_i2opi_f;
	add.s64 	%rd2614, %rd2613, %rd2612;
	ld.global.nc.u32 	%r6617, [%rd2614];
	mad.wide.u32 	%rd2615, %r6617, %r2461, %rd2998;
	shr.u64 	%rd2998, %rd2615, 32;
	add.s64 	%rd2616, %rd2, %rd2612;
	st.local.u32 	[%rd2616], %rd2615;
	add.s32 	%r7732, %r7732, 1;
	setp.ne.s32 	%p1459, %r7732, 6;
	@%p1459 bra 	$L__BB0_1460;
	shr.u32 	%r6618, %r2460, 23;
	st.local.u32 	[%rd2+24], %rd2998;
	and.b32  	%r2464, %r6618, 31;
	and.b32  	%r6619, %r6618, 224;
	add.s32 	%r6620, %r6619, -128;
	shr.u32 	%r6621, %r6620, 5;
	mul.wide.u32 	%rd2617, %r6621, 4;
	sub.s64 	%rd556, %rd2, %rd2617;
	ld.local.u32 	%r7733, [%rd556+24];
	ld.local.u32 	%r7734, [%rd556+20];
	setp.eq.s32 	%p1460, %r2464, 0;
	@%p1460 bra 	$L__BB0_1463;
	shf.l.wrap.b32 	%r7733, %r7734, %r7733, %r2464;
	ld.local.u32 	%r6622, [%rd556+16];
	shf.l.wrap.b32 	%r7734, %r6622, %r7734, %r2464;
$L__BB0_1463:
	shr.u32 	%r6623, %r7733, 30;
	shf.l.wrap.b32 	%r6624, %r7734, %r7733, 2;
	shl.b32 	%r6625, %r7734, 2;
	shr.u32 	%r6626, %r6624, 31;
	add.s32 	%r6627, %r6626, %r6623;
	neg.s32 	%r6628, %r6627;
	setp.lt.s32 	%p1461, %r2460, 0;
	selp.b32 	%r7735, %r6628, %r6627, %p1461;
	xor.b32  	%r6629, %r6624, %r2460;
	shr.s32 	%r6630, %r6624, 31;
	xor.b32  	%r6631, %r6630, %r6624;
	xor.b32  	%r6632, %r6630, %r6625;
	cvt.u64.u32 	%rd2618, %r6631;
	shl.b64 	%rd2619, %rd2618, 32;
	cvt.u64.u32 	%rd2620, %r6632;
	or.b64  	%rd2621, %rd2619, %rd2620;
	cvt.rn.f64.s64 	%fd365, %rd2621;
	mul.f64 	%fd366, %fd365, 0d3BF921FB54442D19;
	cvt.rn.f32.f64 	%f4192, %fd366;
	neg.f32 	%f4193, %f4192;
	setp.lt.s32 	%p1462, %r6629, 0;
	selp.f32 	%f4686, %f4193, %f4192, %p1462;
	bra.uni 	$L__BB0_1465;
$L__BB0_1464:
	mov.f32 	%f4194, 0f00000000;
	mul.rn.f32 	%f4686, %f912, %f4194;
	mov.b32 	%r7735, 0;
$L__BB0_1465:
	setp.ltu.f32 	%p1463, %f914, 0f47CE4780;
	mul.rn.f32 	%f4195, %f4686, %f4686;
	and.b32  	%r6634, %r7735, 1;
	setp.eq.b32 	%p1464, %r6634, 1;
	selp.f32 	%f4196, 0f3F800000, %f4686, %p1464;
	fma.rn.f32 	%f4197, %f4195, %f4196, 0f00000000;
	fma.rn.f32 	%f4198, %f4195, 0f37CBAC00, 0fBAB607ED;
	selp.f32 	%f4199, %f4198, 0fB94D4153, %p1464;
	selp.f32 	%f4200, 0f3D2AAABB, 0f3C0885E4, %p1464;
	fma.rn.f32 	%f4201, %f4199, %f4195, %f4200;
	selp.f32 	%f4202, 0fBEFFFFFF, 0fBE2AAAA8, %p1464;
	fma.rn.f32 	%f4203, %f4201, %f4195, %f4202;
	fma.rn.f32 	%f4204, %f4203, %f4197, %f4196;
	and.b32  	%r6635, %r7735, 2;
	setp.eq.s32 	%p1465, %r6635, 0;
	mov.f32 	%f4205, 0f00000000;
	sub.f32 	%f4206, %f4205, %f4204;
	selp.f32 	%f918, %f4204, %f4206, %p1465;
	@%p1463 bra 	$L__BB0_1473;
	setp.eq.f32 	%p1466, %f914, 0f7F800000;
	@%p1466 bra 	$L__BB0_1472;
	mov.b32 	%r2473, %f912;
	shl.b32 	%r6637, %r2473, 8;
	or.b32  	%r2474, %r6637, -2147483648;
	mov.b64 	%rd2999, 0;
	mov.b32 	%r7736, 0;
$L__BB0_1468:
	.pragma "nounroll";
	mul.wide.u32 	%rd2623, %r7736, 4;
	mov.u64 	%rd2624, __cudart_i2opi_f;
	add.s64 	%rd2625, %rd2624, %rd2623;
	ld.global.nc.u32 	%r6638, [%rd2625];
	mad.wide.u32 	%rd2626, %r6638, %r2474, %rd2999;
	shr.u64 	%rd2999, %rd2626, 32;
	add.s64 	%rd2627, %rd1, %rd2623;
	st.local.u32 	[%rd2627], %rd2626;
	add.s32 	%r7736, %r7736, 1;
	setp.ne.s32 	%p1467, %r7736, 6;
	@%p1467 bra 	$L__BB0_1468;
	shr.u32 	%r6639, %r2473, 23;
	st.local.u32 	[%rd1+24], %rd2999;
	and.b32  	%r2477, %r6639, 31;
	and.b32  	%r6640, %r6639, 224;
	add.s32 	%r6641, %r6640, -128;
	shr.u32 	%r6642, %r6641, 5;
	mul.wide.u32 	%rd2628, %r6642, 4;
	sub.s64 	%rd559, %rd1, %rd2628;
	ld.local.u32 	%r7737, [%rd559+24];
	ld.local.u32 	%r7738, [%rd559+20];
	setp.eq.s32 	%p1468, %r2477, 0;
	@%p1468 bra 	$L__BB0_1471;
	shf.l.wrap.b32 	%r7737, %r7738, %r7737, %r2477;
	ld.local.u32 	%r6643, [%rd559+16];
	shf.l.wrap.b32 	%r7738, %r6643, %r7738, %r2477;
$L__BB0_1471:
	shr.u32 	%r6644, %r7737, 30;
	shf.l.wrap.b32 	%r6645, %r7738, %r7737, 2;
	shl.b32 	%r6646, %r7738, 2;
	shr.u32 	%r6647, %r6645, 31;
	add.s32 	%r6648, %r6647, %r6644;
	neg.s32 	%r6649, %r6648;
	setp.lt.s32 	%p1469, %r2473, 0;
	selp.b32 	%r7739, %r6649, %r6648, %p1469;
	xor.b32  	%r6650, %r6645, %r2473;
	shr.s32 	%r6651, %r6645, 31;
	xor.b32  	%r6652, %r6651, %r6645;
	xor.b32  	%r6653, %r6651, %r6646;
	cvt.u64.u32 	%rd2629, %r6652;
	shl.b64 	%rd2630, %rd2629, 32;
	cvt.u64.u32 	%rd2631, %r6653;
	or.b64  	%rd2632, %rd2630, %rd2631;
	cvt.rn.f64.s64 	%fd367, %rd2632;
	mul.f64 	%fd368, %fd367, 0d3BF921FB54442D19;
	cvt.rn.f32.f64 	%f4207, %fd368;
	neg.f32 	%f4208, %f4207;
	setp.lt.s32 	%p1470, %r6650, 0;
	selp.f32 	%f4687, %f4208, %f4207, %p1470;
	bra.uni 	$L__BB0_1473;
$L__BB0_1472:
	mov.f32 	%f4209, 0f00000000;
	mul.rn.f32 	%f4687, %f912, %f4209;
	mov.b32 	%r7739, 0;
$L__BB0_1473:
	add.s32 	%r6655, %r7739, 1;
	mul.rn.f32 	%f4210, %f4687, %f4687;
	and.b32  	%r6656, %r7739, 1;
	setp.eq.b32 	%p1471, %r6656, 1;
	selp.f32 	%f4211, %f4687, 0f3F800000, %p1471;
	fma.rn.f32 	%f4212, %f4210, %f4211, 0f00000000;
	fma.rn.f32 	%f4213, %f4210, 0f37CBAC00, 0fBAB607ED;
	selp.f32 	%f4214, 0fB94D4153, %f4213, %p1471;
	selp.f32 	%f4215, 0f3C0885E4, 0f3D2AAABB, %p1471;
	fma.rn.f32 	%f4216, %f4214, %f4210, %f4215;
	selp.f32 	%f4217, 0fBE2AAAA8, 0fBEFFFFFF, %p1471;
	fma.rn.f32 	%f4218, %f4216, %f4210, %f4217;
	fma.rn.f32 	%f4219, %f4218, %f4212, %f4211;
	and.b32  	%r6657, %r6655, 2;
	setp.eq.s32 	%p1472, %r6657, 0;
	mov.f32 	%f4220, 0f00000000;
	sub.f32 	%f4221, %f4220, %f4219;
	selp.f32 	%f4222, %f4219, %f4221, %p1472;
	fma.rn.f32 	%f922, %f918, %f4222, %f912;
	mul.f32 	%f4223, %f922, 0f3F22F983;
	cvt.rni.s32.f32 	%r7747, %f4223;
	cvt.rn.f32.s32 	%f4224, %r7747;
	fma.rn.f32 	%f4225, %f4224, 0fBFC90FDA, %f922;
	fma.rn.f32 	%f4226, %f4224, 0fB3A22168, %f4225;
	fma.rn.f32 	%f4689, %f4224, 0fA7C234C5, %f4226;
	abs.f32 	%f924, %f922;
	setp.ltu.f32 	%p1473, %f924, 0f47CE4780;
	mov.u32 	%r7743, %r7747;
	mov.f32 	%f4688, %f4689;
	@%p1473 bra 	$L__BB0_1481;
	setp.eq.f32 	%p1474, %f924, 0f7F800000;
	@%p1474 bra 	$L__BB0_1480;
	mov.b32 	%r2487, %f922;
	shl.b32 	%r6659, %r2487, 8;
	or.b32  	%r2488, %r6659, -2147483648;
	mov.b64 	%rd3000, 0;
	mov.b32 	%r7740, 0;
$L__BB0_1476:
	.pragma "nounroll";
	mul.wide.u32 	%rd2634, %r7740, 4;
	mov.u64 	%rd2635, __cudart_i2opi_f;
	add.s64 	%rd2636, %rd2635, %rd2634;
	ld.global.nc.u32 	%r6660, [%rd2636];
	mad.wide.u32 	%rd2637, %r6660, %r2488, %rd3000;
	shr.u64 	%rd3000, %rd2637, 32;
	add.s64 	%rd2638, %rd2, %rd2634;
	st.local.u32 	[%rd2638], %rd2637;
	add.s32 	%r7740, %r7740, 1;
	setp.ne.s32 	%p1475, %r7740, 6;
	@%p1475 bra 	$L__BB0_1476;
	shr.u32 	%r6661, %r2487, 23;
	st.local.u32 	[%rd2+24], %rd3000;
	and.b32  	%r2491, %r6661, 31;
	and.b32  	%r6662, %r6661, 224;
	add.s32 	%r6663, %r6662, -128;
	shr.u32 	%r6664, %r6663, 5;
	mul.wide.u32 	%rd2639, %r6664, 4;
	sub.s64 	%rd562, %rd2, %rd2639;
	ld.local.u32 	%r7741, [%rd562+24];
	ld.local.u32 	%r7742, [%rd562+20];
	setp.eq.s32 	%p1476, %r2491, 0;
	@%p1476 bra 	$L__BB0_1479;
	shf.l.wrap.b32 	%r7741, %r7742, %r7741, %r2491;
	ld.local.u32 	%r6665, [%rd562+16];
	shf.l.wrap.b32 	%r7742, %r6665, %r7742, %r2491;
$L__BB0_1479:
	shr.u32 	%r6666, %r7741, 30;
	shf.l.wrap.b32 	%r6667, %r7742, %r7741, 2;
	shl.b32 	%r6668, %r7742, 2;
	shr.u32 	%r6669, %r6667, 31;
	add.s32 	%r6670, %r6669, %r6666;
	neg.s32 	%r6671, %r6670;
	setp.lt.s32 	%p1477, %r2487, 0;
	selp.b32 	%r7743, %r6671, %r6670, %p1477;
	xor.b32  	%r6672, %r6667, %r2487;
	shr.s32 	%r6673, %r6667, 31;
	xor.b32  	%r6674, %r6673, %r6667;
	xor.b32  	%r6675, %r6673, %r6668;
	cvt.u64.u32 	%rd2640, %r6674;
	shl.b64 	%rd2641, %rd2640, 32;
	cvt.u64.u32 	%rd2642, %r6675;
	or.b64  	%rd2643, %rd2641, %rd2642;
	cvt.rn.f64.s64 	%fd369, %rd2643;
	mul.f64 	%fd370, %fd369, 0d3BF921FB54442D19;
	cvt.rn.f32.f64 	%f4227, %fd370;
	neg.f32 	%f4228, %f4227;
	setp.lt.s32 	%p1478, %r6672, 0;
	selp.f32 	%f4688, %f4228, %f4227, %p1478;
	bra.uni 	$L__BB0_1481;
$L__BB0_1480:
	mov.f32 	%f4229, 0f00000000;
	mul.rn.f32 	%f4688, %f922, %f4229;
	mov.b32 	%r7743, 0;
$L__BB0_1481:
	setp.ltu.f32 	%p1479, %f924, 0f47CE4780;
	mul.rn.f32 	%f4230, %f4688, %f4688;
	and.b32  	%r6677, %r7743, 1;
	setp.eq.b32 	%p1480, %r6677, 1;
	selp.f32 	%f4231, 0f3F800000, %f4688, %p1480;
	fma.rn.f32 	%f4232, %f4230, %f4231, 0f00000000;
	fma.rn.f32 	%f4233, %f4230, 0f37CBAC00, 0fBAB607ED;
	selp.f32 	%f4234, %f4233, 0fB94D4153, %p1480;
	selp.f32 	%f4235, 0f3D2AAABB, 0f3C0885E4, %p1480;
	fma.rn.f32 	%f4236, %f4234, %f4230, %f4235;
	selp.f32 	%f4237, 0fBEFFFFFF, 0fBE2AAAA8, %p1480;
	fma.rn.f32 	%f4238, %f4236, %f4230, %f4237;
	fma.rn.f32 	%f4239, %f4238, %f4232, %f4231;
	and.b32  	%r6678, %r7743, 2;
	setp.eq.s32 	%p1481, %r6678, 0;
	mov.f32 	%f4240, 0f00000000;
	sub.f32 	%f4241, %f4240, %f4239;
	selp.f32 	%f928, %f4239, %f4241, %p1481;
	@%p1479 bra 	$L__BB0_1489;
	setp.eq.f32 	%p1482, %f924, 0f7F800000;
	@%p1482 bra 	$L__BB0_1488;
	mov.b32 	%r2500, %f922;
	shl.b32 	%r6680, %r2500, 8;
	or.b32  	%r2501, %r6680, -2147483648;
	mov.b64 	%rd3001, 0;
	mov.b32 	%r7744, 0;
$L__BB0_1484:
	.pragma "nounroll";
	mul.wide.u32 	%rd2645, %r7744, 4;
	mov.u64 	%rd2646, __cudart_i2opi_f;
	add.s64 	%rd2647, %rd2646, %rd2645;
	ld.global.nc.u32 	%r6681, [%rd2647];
	mad.wide.u32 	%rd2648, %r6681, %r2501, %rd3001;
	shr.u64 	%rd3001, %rd2648, 32;
	add.s64 	%rd2649, %rd1, %rd2645;
	st.local.u32 	[%rd2649], %rd2648;
	add.s32 	%r7744, %r7744, 1;
	setp.ne.s32 	%p1483, %r7744, 6;
	@%p1483 bra 	$L__BB0_1484;
	shr.u32 	%r6682, %r2500, 23;
	st.local.u32 	[%rd1+24], %rd3001;
	and.b32  	%r2504, %r6682, 31;
	and.b32  	%r6683, %r6682, 224;
	add.s32 	%r6684, %r6683, -128;
	shr.u32 	%r6685, %r6684, 5;
	mul.wide.u32 	%rd2650, %r6685, 4;
	sub.s64 	%rd565, %rd1, %rd2650;
	ld.local.u32 	%r7745, [%rd565+24];
	ld.local.u32 	%r7746, [%rd565+20];
	setp.eq.s32 	%p1484, %r2504, 0;
	@%p1484 bra 	$L__BB0_1487;
	shf.l.wrap.b32 	%r7745, %r7746, %r7745, %r2504;
	ld.local.u32 	%r6686, [%rd565+16];
	shf.l.wrap.b32 	%r7746, %r6686, %r7746, %r2504;
$L__BB0_1487:
	shr.u32 	%r6687, %r7745, 30;
	shf.l.wrap.b32 	%r6688, %r7746, %r7745, 2;
	shl.b32 	%r6689, %r7746, 2;
	shr.u32 	%r6690, %r6688, 31;
	add.s32 	%r6691, %r6690, %r6687;
	neg.s32 	%r6692, %r6691;
	setp.lt.s32 	%p1485, %r2500, 0;
	selp.b32 	%r7747, %r6692, %r6691, %p1485;
	xor.b32  	%r6693, %r6688, %r2500;
	shr.s32 	%r6694, %r6688, 31;
	xor.b32  	%r6695, %r6694, %r6688;
	xor.b32  	%r6696, %r6694, %r6689;
	cvt.u64.u32 	%rd2651, %r6695;
	shl.b64 	%rd2652, %rd2651, 32;
	cvt.u64.u32 	%rd2653, %r6696;
	or.b64  	%rd2654, %rd2652, %rd2653;
	cvt.rn.f64.s64 	%fd371, %rd2654;
	mul.f64 	%fd372, %fd371, 0d3BF921FB54442D19;
	cvt.rn.f32.f64 	%f4242, %fd372;
	neg.f32 	%f4243, %f4242;
	setp.lt.s32 	%p1486, %r6693, 0;
	selp.f32 	%f4689, %f4243, %f4242, %p1486;
	bra.uni 	$L__BB0_1489;
$L__BB0_1488:
	mov.f32 	%f4244, 0f00000000;
	mul.rn.f32 	%f4689, %f922, %f4244;
	mov.b32 	%r7747, 0;
$L__BB0_1489:
	add.s32 	%r6698, %r7747, 1;
	mul.rn.f32 	%f4245, %f4689, %f4689;
	and.b32  	%r6699, %r7747, 1;
	setp.eq.b32 	%p1487, %r6699, 1;
	selp.f32 	%f4246, %f4689, 0f3F800000, %p1487;
	fma.rn.f32 	%f4247, %f4245, %f4246, 0f00000000;
	fma.rn.f32 	%f4248, %f4245, 0f37CBAC00, 0fBAB607ED;
	selp.f32 	%f4249, 0fB94D4153, %f4248, %p1487;
	selp.f32 	%f4250, 0f3C0885E4, 0f3D2AAABB, %p1487;
	fma.rn.f32 	%f4251, %f4249, %f4245, %f4250;
	selp.f32 	%f4252, 0fBE2AAAA8, 0fBEFFFFFF, %p1487;
	fma.rn.f32 	%f4253, %f4251, %f4245, %f4252;
	fma.rn.f32 	%f4254, %f4253, %f4247, %f4246;
	and.b32  	%r6700, %r6698, 2;
	setp.eq.s32 	%p1488, %r6700, 0;
	mov.f32 	%f4255, 0f00000000;
	sub.f32 	%f4256, %f4255, %f4254;
	selp.f32 	%f4257, %f4254, %f4256, %p1488;
	fma.rn.f32 	%f932, %f928, %f4257, %f922;
	mul.f32 	%f4258, %f932, 0f3F22F983;
	cvt.rni.s32.f32 	%r7755, %f4258;
	cvt.rn.f32.s32 	%f4259, %r7755;
	fma.rn.f32 	%f4260, %f4259, 0fBFC90FDA, %f932;
	fma.rn.f32 	%f4261, %f4259, 0fB3A22168, %f4260;
	fma.rn.f32 	%f4691, %f4259, 0fA7C234C5, %f4261;
	abs.f32 	%f934, %f932;
	setp.ltu.f32 	%p1489, %f934, 0f47CE4780;
	mov.u32 	%r7751, %r7755;
	mov.f32 	%f4690, %f4691;
	@%p1489 bra 	$L__BB0_1497;
	setp.eq.f32 	%p1490, %f934, 0f7F800000;
	@%p1490 bra 	$L__BB0_1496;
	mov.b32 	%r2514, %f932;
	shl.b32 	%r6702, %r2514, 8;
	or.b32  	%r2515, %r6702, -2147483648;
	mov.b64 	%rd3002, 0;
	mov.b32 	%r7748, 0;
$L__BB0_1492:
	.pragma "nounroll";
	mul.wide.u32 	%rd2656, %r7748, 4;
	mov.u64 	%rd2657, __cudart_i2opi_f;
	add.s64 	%rd2658, %rd2657, %rd2656;
	ld.global.nc.u32 	%r6703, [%rd2658];
	mad.wide.u32 	%rd2659, %r6703, %r2515, %rd3002;
	shr.u64 	%rd3002, %rd2659, 32;
	add.s64 	%rd2660, %rd2, %rd2656;
	st.local.u32 	[%rd2660], %rd2659;
	add.s32 	%r7748, %r7748, 1;
	setp.ne.s32 	%p1491, %r7748, 6;
	@%p1491 bra 	$L__BB0_1492;
	shr.u32 	%r6704, %r2514, 23;
	st.local.u32 	[%rd2+24], %rd3002;
	and.b32  	%r2518, %r6704, 31;
	and.b32  	%r6705, %r6704, 224;
	add.s32 	%r6706, %r6705, -128;
	shr.u32 	%r6707, %r6706, 5;
	mul.wide.u32 	%rd2661, %r6707, 4;
	sub.s64 	%rd568, %rd2, %rd2661;
	ld.local.u32 	%r7749, [%rd568+24];
	ld.local.u32 	%r7750, [%rd568+20];
	setp.eq.s32 	%p1492, %r2518, 0;
	@%p1492 bra 	$L__BB0_1495;
	shf.l.wrap.b32 	%r7749, %r7750, %r7749, %r2518;
	ld.local.u32 	%r6708, [%rd568+16];
	shf.l.wrap.b32 	%r7750, %r6708, %r7750, %r2518;
$L__BB0_1495:
	shr.u32 	%r6709, %r7749, 30;
	shf.l.wrap.b32 	%r6710, %r7750, %r7749, 2;
	shl.b32 	%r6711, %r7750, 2;
	shr.u32 	%r6712, %r6710, 31;
	add.s32 	%r6713, %r6712, %r6709;
	neg.s32 	%r6714, %r6713;
	setp.lt.s32 	%p1493, %r2514, 0;
	selp.b32 	%r7751, %r6714, %r6713, %p1493;
	xor.b32  	%r6715, %r6710, %r2514;
	shr.s32 	%r6716, %r6710, 31;
	xor.b32  	%r6717, %r6716, %r6710;
	xor.b32  	%r6718, %r6716, %r6711;
	cvt.u64.u32 	%rd2662, %r6717;
	shl.b64 	%rd2663, %rd2662, 32;
	cvt.u64.u32 	%rd2664, %r6718;
	or.b64  	%rd2665, %rd2663, %rd2664;
	cvt.rn.f64.s64 	%fd373, %rd2665;
	mul.f64 	%fd374, %fd373, 0d3BF921FB54442D19;
	cvt.rn.f32.f64 	%f4262, %fd374;
	neg.f32 	%f4263, %f4262;
	setp.lt.s32 	%p1494, %r6715, 0;
	selp.f32 	%f4690, %f4263, %f4262, %p1494;
	bra.uni 	$L__BB0_1497;
$L__BB0_1496:
	mov.f32 	%f4264, 0f00000000;
	mul.rn.f32 	%f4690, %f932, %f4264;
	mov.b32 	%r7751, 0;
$L__BB0_1497:
	setp.ltu.f32 	%p1495, %f934, 0f47CE4780;
	mul.rn.f32 	%f4265, %f4690, %f4690;
	and.b32  	%r6720, %r7751, 1;
	setp.eq.b32 	%p1496, %r6720, 1;
	selp.f32 	%f4266, 0f3F800000, %f4690, %p1496;
	fma.rn.f32 	%f4267, %f4265, %f4266, 0f00000000;
	fma.rn.f32 	%f4268, %f4265, 0f37CBAC00, 0fBAB607ED;
	selp.f32 	%f4269, %f4268, 0fB94D4153, %p1496;
	selp.f32 	%f4270, 0f3D2AAABB, 0f3C0885E4, %p1496;
	fma.rn.f32 	%f4271, %f4269, %f4265, %f4270;
	selp.f32 	%f4272, 0fBEFFFFFF, 0fBE2AAAA8, %p1496;
	fma.rn.f32 	%f4273, %f4271, %f4265, %f4272;
	fma.rn.f32 	%f4274, %f4273, %f4267, %f4266;
	and.b32  	%r6721, %r7751, 2;
	setp.eq.s32 	%p1497, %r6721, 0;
	mov.f32 	%f4275, 0f00000000;
	sub.f32 	%f4276, %f4275, %f4274;
	selp.f32 	%f938, %f4274, %f4276, %p1497;
	@%p1495 bra 	$L__BB0_1505;
	setp.eq.f32 	%p1498, %f934, 0f7F800000;
	@%p1498 bra 	$L__BB0_1504;
	mov.b32 	%r2527, %f932;
	shl.b32 	%r6723, %r2527, 8;
	or.b32  	%r2528, %r6723, -2147483648;
	mov.b64 	%rd3003, 0;
	mov.b32 	%r7752, 0;
$L__BB0_1500:
	.pragma "nounroll";
	mul.wide.u32 	%rd2667, %r7752, 4;
	mov.u64 	%rd2668, __cudart_i2opi_f;
	add.s64 	%rd2669, %rd2668, %rd2667;
	ld.global.nc.u32 	%r6724, [%rd2669];
	mad.wide.u32 	%rd2670, %r6724, %r2528, %rd3003;
	shr.u64 	%rd3003, %rd2670, 32;
	add.s64 	%rd2671, %rd1, %rd2667;
	st.local.u32 	[%rd2671], %rd2670;
	add.s32 	%r7752, %r7752, 1;
	setp.ne.s32 	%p1499, %r7752, 6;
	@%p1499 bra 	$L__BB0_1500;
	shr.u32 	%r6725, %r2527, 23;
	st.local.u32 	[%rd1+24], %rd3003;
	and.b32  	%r2531, %r6725, 31;
	and.b32  	%r6726, %r6725, 224;
	add.s32 	%r6727, %r6726, -128;
	shr.u32 	%r6728, %r6727, 5;
	mul.wide.u32 	%rd2672, %r6728, 4;
	sub.s64 	%rd571, %rd1, %rd2672;
	ld.local.u32 	%r7753, [%rd571+24];
	ld.local.u32 	%r7754, [%rd571+20];
	setp.eq.s32 	%p1500, %r2531, 0;
	@%p1500 bra 	$L__BB0_1503;
	shf.l.wrap.b32 	%r7753, %r7754, %r7753, %r2531;
	ld.local.u32 	%r6729, [%rd571+16];
	shf.l.wrap.b32 	%r7754, %r6729, %r7754, %r2531;
$L__BB0_1503:
	shr.u32 	%r6730, %r7753, 30;
	shf.l.wrap.b32 	%r6731, %r7754, %r7753, 2;
	shl.b32 	%r6732, %r7754, 2;
	shr.u32 	%r6733, %r6731, 31;
	add.s32 	%r6734, %r6733, %r6730;
	neg.s32 	%r6735, %r6734;
	setp.lt.s32 	%p1501, %r2527, 0;
	selp.b32 	%r7755, %r6735, %r6734, %p1501;
	xor.b32  	%r6736, %r6731, %r2527;
	shr.s32 	%r6737, %r6731, 31;
	xor.b32  	%r6738, %r6737, %r6731;
	xor.b32  	%r6739, %r6737, %r6732;
	cvt.u64.u32 	%rd2673, %r6738;
	shl.b64 	%rd2674, %rd2673, 32;
	cvt.u64.u32 	%rd2675, %r6739;
	or.b64  	%rd2676, %rd2674, %rd2675;
	cvt.rn.f64.s64 	%fd375, %rd2676;
	mul.f64 	%fd376, %fd375, 0d3BF921FB54442D19;
	cvt.rn.f32.f64 	%f4277, %fd376;
	neg.f32 	%f4278, %f4277;
	setp.lt.s32 	%p1502, %r6736, 0;
	selp.f32 	%f4691, %f4278, %f4277, %p1502;
	bra.uni 	$L__BB0_1505;
$L__BB0_1504:
	mov.f32 	%f4279, 0f00000000;
	mul.rn.f32 	%f4691, %f932, %f4279;
	mov.b32 	%r7755, 0;
$L__BB0_1505:
	add.s32 	%r6741, %r7755, 1;
	mul.rn.f32 	%f4280, %f4691, %f4691;
	and.b32  	%r6742, %r7755, 1;
	setp.eq.b32 	%p1503, %r6742, 1;
	selp.f32 	%f4281, %f4691, 0f3F800000, %p1503;
	fma.rn.f32 	%f4282, %f4280, %f4281, 0f00000000;
	fma.rn.f32 	%f4283, %f4280, 0f37CBAC00, 0fBAB607ED;
	selp.f32 	%f4284, 0fB94D4153, %f4283, %p1503;
	selp.f32 	%f4285, 0f3C0885E4, 0f3D2AAABB, %p1503;
	fma.rn.f32 	%f4286, %f4284, %f4280, %f4285;
	selp.f32 	%f4287, 0fBE2AAAA8, 0fBEFFFFFF, %p1503;
	fma.rn.f32 	%f4288, %f4286, %f4280, %f4287;
	fma.rn.f32 	%f4289, %f4288, %f4282, %f4281;
	and.b32  	%r6743, %r6741, 2;
	setp.eq.s32 	%p1504, %r6743, 0;
	mov.f32 	%f4290, 0f00000000;
	sub.f32 	%f4291, %f4290, %f4289;
	selp.f32 	%f4292, %f4289, %f4291, %p1504;
	fma.rn.f32 	%f942, %f938, %f4292, %f932;
	mul.f32 	%f4293, %f942, 0f3F22F983;
	cvt.rni.s32.f32 	%r7763, %f4293;
	cvt.rn.f32.s32 	%f4294, %r7763;
	fma.rn.f32 	%f4295, %f4294, 0fBFC90FDA, %f942;
	fma.rn.f32 	%f4296, %f4294, 0fB3A22168, %f4295;
	fma.rn.f32 	%f4693, %f4294, 0fA7C234C5, %f4296;
	abs.f32 	%f944, %f942;
	setp.ltu.f32 	%p1505, %f944, 0f47CE4780;
	mov.u32 	%r7759, %r7763;
	mov.f32 	%f4692, %f4693;
	@%p1505 bra 	$L__BB0_1513;
	setp.eq.f32 	%p1506, %f944, 0f7F800000;
	@%p1506 bra 	$L__BB0_1512;
	mov.b32 	%r2541, %f942;
	shl.b32 	%r6745, %r2541, 8;
	or.b32  	%r2542, %r6745, -2147483648;
	mov.b64 	%rd3004, 0;
	mov.b32 	%r7756, 0;
$L__BB0_1508:
	.pragma "nounroll";
	mul.wide.u32 	%rd2678, %r7756, 4;
	mov.u64 	%rd2679, __cudart_i2opi_f;
	add.s64 	%rd2680, %rd2679, %rd2678;
	ld.global.nc.u32 	%r6746, [%rd2680];
	mad.wide.u32 	%rd2681, %r6746, %r2542, %rd3004;
	shr.u64 	%rd3004, %rd2681, 32;
	add.s64 	%rd2682, %rd2, %rd2678;
	st.local.u32 	[%rd2682], %rd2681;
	add.s32 	%r7756, %r7756, 1;
	setp.ne.s32 	%p1507, %r7756, 6;
	@%p1507 bra 	$L__BB0_1508;
	shr.u32 	%r6747, %r2541, 23;
	st.local.u32 	[%rd2+24], %rd3004;
	and.b32  	%r2545, %r6747, 31;
	and.b32  	%r6748, %r6747, 224;
	add.s32 	%r6749, %r6748, -128;
	shr.u32 	%r6750, %r6749, 5;
	mul.wide.u32 	%rd2683, %r6750, 4;
	sub.s64 	%rd574, %rd2, %rd2683;
	ld.local.u32 	%r7757, [%rd574+24];
	ld.local.u32 	%r7758, [%rd574+20];
	setp.eq.s32 	%p1508, %r2545, 0;
	@%p1508 bra 	$L__BB0_1511;
	shf.l.wrap.b32 	%r7757, %r7758, %r7757, %r2545;
	ld.local.u32 	%r6751, [%rd574+16];
	shf.l.wrap.b32 	%r7758, %r6751, %r7758, %r2545;
$L__BB0_1511:
	shr.u32 	%r6752, %r7757, 30;
	shf.l.wrap.b32 	%r6753, %r7758, %r7757, 2;
	shl.b32 	%r6754, %r7758, 2;
	shr.u32 	%r6755, %r6753, 31;
	add.s32 	%r6756, %r6755, %r6752;
	neg.s32 	%r6757, %r6756;
	setp.lt.s32 	%p1509, %r2541, 0;
	selp.b32 	%r7759, %r6757, %r6756, %p1509;
	xor.b32  	%r6758, %r6753, %r2541;
	shr.s32 	%r6759, %r6753, 31;
	xor.b32  	%r6760, %r6759, %r6753;
	xor.b32  	%r6761, %r6759, %r6754;
	cvt.u64.u32 	%rd2684, %r6760;
	shl.b64 	%rd2685, %rd2684, 32;
	cvt.u64.u32 	%rd2686, %r6761;
	or.b64  	%rd2687, %rd2685, %rd2686;
	cvt.rn.f64.s64 	%fd377, %rd2687;
	mul.f64 	%fd378, %fd377, 0d3BF921FB54442D19;
	cvt.rn.f32.f64 	%f4297, %fd378;
	neg.f32 	%f4298, %f4297;
	setp.lt.s32 	%p1510, %r6758, 0;
	selp.f32 	%f4692, %f4298, %f4297, %p1510;
	bra.uni 	$L__BB0_1513;
$L__BB0_1512:
	mov.f32 	%f4299, 0f00000000;
	mul.rn.f32 	%f4692, %f942, %f4299;
	mov.b32 	%r7759, 0;
$L__BB0_1513:
	setp.ltu.f32 	%p1511, %f944, 0f47CE4780;
	mul.rn.f32 	%f4300, %f4692, %f4692;
	and.b32  	%r6763, %r7759, 1;
	setp.eq.b32 	%p1512, %r6763, 1;
	selp.f32 	%f4301, 0f3F800000, %f4692, %p1512;
	fma.rn.f32 	%f4302, %f4300, %f4301, 0f00000000;
	fma.rn.f32 	%f4303, %f4300, 0f37CBAC00, 0fBAB607ED;
	selp.f32 	%f4304, %f4303, 0fB94D4153, %p1512;
	selp.f32 	%f4305, 0f3D2AAABB, 0f3C0885E4, %p1512;
	fma.rn.f32 	%f4306, %f4304, %f4300, %f4305;
	selp.f32 	%f4307, 0fBEFFFFFF, 0fBE2AAAA8, %p1512;
	fma.rn.f32 	%f4308, %f4306, %f4300, %f4307;
	fma.rn.f32 	%f4309, %f4308, %f4302, %f4301;
	and.b32  	%r6764, %r7759, 2;
	setp.eq.s32 	%p1513, %r6764, 0;
	mov.f32 	%f4310, 0f00000000;
	sub.f32 	%f4311, %f4310, %f4309;
	selp.f32 	%f948, %f4309, %f4311, %p1513;
	@%p1511 bra 	$L__BB0_1521;
	setp.eq.f32 	%p1514, %f944, 0f7F800000;
	@%p1514 bra 	$L__BB0_1520;
	mov.b32 	%r2554, %f942;
	shl.b32 	%r6766, %r2554, 8;
	or.b32  	%r2555, %r6766, -2147483648;
	mov.b64 	%rd3005, 0;
	mov.b32 	%r7760, 0;
$L__BB0_1516:
	.pragma "nounroll";
	mul.wide.u32 	%rd2689, %r7760, 4;
	mov.u64 	%rd2690, __cudart_i2opi_f;
	add.s64 	%rd2691, %rd2690, %rd2689;
	ld.global.nc.u32 	%r6767, [%rd2691];
	mad.wide.u32 	%rd2692, %r6767, %r2555, %rd3005;
	shr.u64 	%rd3005, %rd2692, 32;
	add.s64 	%rd2693, %rd1, %rd2689;
	st.local.u32 	[%rd2693], %rd2692;
	add.s32 	%r7760, %r7760, 1;
	setp.ne.s32 	%p1515, %r7760, 6;
	@%p1515 bra 	$L__BB0_1516;
	shr.u32 	%r6768, %r2554, 23;
	st.local.u32 	[%rd1+24], %rd3005;
	and.b32  	%r2558, %r6768, 31;
	and.b32  	%r6769, %r6768, 224;
	add.s32 	%r6770, %r6769, -128;
	shr.u32 	%r6771, %r6770, 5;
	mul.wide.u32 	%rd2694, %r6771, 4;
	sub.s64 	%rd577, %rd1, %rd2694;
	ld.local.u32 	%r7761, [%rd577+24];
	ld.local.u32 	%r7762, [%rd577+20];
	setp.eq.s32 	%p1516, %r2558, 0;
	@%p1516 bra 	$L__BB0_1519;
	shf.l.wrap.b32 	%r7761, %r7762, %r7761, %r2558;
	ld.local.u32 	%r6772, [%rd577+16];
	shf.l.wrap.b32 	%r7762, %r6772, %r7762, %r2558;
$L__BB0_1519:
	shr.u32 	%r6773, %r7761, 30;
	shf.l.wrap.b32 	%r6774, %r7762, %r7761, 2;
	shl.b32 	%r6775, %r7762, 2;
	shr.u32 	%r6776, %r6774, 31;
	add.s32 	%r6777, %r6776, %r6773;
	neg.s32 	%r6778, %r6777;
	setp.lt.s32 	%p1517, %r2554, 0;
	selp.b32 	%r7763, %r6778, %r6777, %p1517;
	xor.b32  	%r6779, %r6774, %r2554;
	shr.s32 	%r6780, %r6774, 31;
	xor.b32  	%r6781, %r6780, %r6774;
	xor.b32  	%r6782, %r6780, %r6775;
	cvt.u64.u32 	%rd2695, %r6781;
	shl.b64 	%rd2696, %rd2695, 32;
	cvt.u64.u32 	%rd2697, %r6782;
	or.b64  	%rd2698, %rd2696, %rd2697;
	cvt.rn.f64.s64 	%fd379, %rd2698;
	mul.f64 	%fd380, %fd379, 0d3BF921FB54442D19;
	cvt.rn.f32.f64 	%f4312, %fd380;
	neg.f32 	%f4313, %f4312;
	setp.lt.s32 	%p1518, %r6779, 0;
	selp.f32 	%f4693, %f4313, %f4312, %p1518;
	bra.uni 	$L__BB0_1521;
$L__BB0_1520:
	mov.f32 	%f4314, 0f00000000;
	mul.rn.f32 	%f4693, %f942, %f4314;
	mov.b32 	%r7763, 0;
$L__BB0_1521:
	add.s32 	%r6784, %r7763, 1;
	mul.rn.f32 	%f4315, %f4693, %f4693;
	and.b32  	%r6785, %r7763, 1;
	setp.eq.b32 	%p1519, %r6785, 1;
	selp.f32 	%f4316, %f4693, 0f3F800000, %p1519;
	fma.rn.f32 	%f4317, %f4315, %f4316, 0f00000000;
	fma.rn.f32 	%f4318, %f4315, 0f37CBAC00, 0fBAB607ED;
	selp.f32 	%f4319, 0fB94D4153, %f4318, %p1519;
	selp.f32 	%f4320, 0f3C0885E4, 0f3D2AAABB, %p1519;
	fma.rn.f32 	%f4321, %f4319, %f4315, %f4320;
	selp.f32 	%f4322, 0fBE2AAAA8, 0fBEFFFFFF, %p1519;
	fma.rn.f32 	%f4323, %f4321, %f4315, %f4322;
	fma.rn.f32 	%f4324, %f4323, %f4317, %f4316;
	and.b32  	%r6786, %r6784, 2;
	setp.eq.s32 	%p1520, %r6786, 0;
	mov.f32 	%f4325, 0f00000000;
	sub.f32 	%f4326, %f4325, %f4324;
	selp.f32 	%f4327, %f4324, %f4326, %p1520;
	fma.rn.f32 	%f952, %f948, %f4327, %f942;
	mul.f32 	%f4328, %f952, 0f3F22F983;
	cvt.rni.s32.f32 	%r7771, %f4328;
	cvt.rn.f32.s32 	%f4329, %r7771;
	fma.rn.f32 	%f4330, %f4329, 0fBFC90FDA, %f952;
	fma.rn.f32 	%f4331, %f4329, 0fB3A22168, %f4330;
	fma.rn.f32 	%f4695, %f4329, 0fA7C234C5, %f4331;
	abs.f32 	%f954, %f952;
	setp.ltu.f32 	%p1521, %f954, 0f47CE4780;
	mov.u32 	%r7767, %r7771;
	mov.f32 	%f4694, %f4695;
	@%p1521 bra 	$L__BB0_1529;
	setp.eq.f32 	%p1522, %f954, 0f7F800000;
	@%p1522 bra 	$L__BB0_1528;
	mov.b32 	%r2568, %f952;
	shl.b32 	%r6788, %r2568, 8;
	or.b32  	%r2569, %r6788, -2147483648;
	mov.b64 	%rd3006, 0;
	mov.b32 	%r7764, 0;
$L__BB0_1524:
	.pragma "nounroll";
	mul.wide.u32 	%rd2700, %r7764, 4;
	mov.u64 	%rd2701, __cudart_i2opi_f;
	add.s64 	%rd2702, %rd2701, %rd2700;
	ld.global.nc.u32 	%r6789, [%rd2702];
	mad.wide.u32 	%rd2703, %r6789, %r2569, %rd3006;
	shr.u64 	%rd3006, %rd2703, 32;
	add.s64 	%rd2704, %rd2, %rd2700;
	st.local.u32 	[%rd2704], %rd2703;
	add.s32 	%r7764, %r7764, 1;
	setp.ne.s32 	%p1523, %r7764, 6;
	@%p1523 bra 	$L__BB0_1524;
	shr.u32 	%r6790, %r2568, 23;
	st.local.u32 	[%rd2+24], %rd3006;
	and.b32  	%r2572, %r6790, 31;
	and.b32  	%r6791, %r6790, 224;
	add.s32 	%r6792, %r6791, -128;
	shr.u32 	%r6793, %r6792, 5;
	mul.wide.u32 	%rd2705, %r6793, 4;
	sub.s64 	%rd580, %rd2, %rd2705;
	ld.local.u32 	%r7765, [%rd580+24];
	ld.local.u32 	%r7766, [%rd580+20];
	setp.eq.s32 	%p1524, %r2572, 0;
	@%p1524 bra 	$L__BB0_1527;
	shf.l.wrap.b32 	%r7765, %r7766, %r7765, %r2572;
	ld.local.u32 	%r6794, [%rd580+16];
	shf.l.wrap.b32 	%r7766, %r6794, %r7766, %r2572;
$L__BB0_1527:
	shr.u32 	%r6795, %r7765, 30;
	shf.l.wrap.b32 	%r6796, %r7766, %r7765, 2;
	shl.b32 	%r6797, %r7766, 2;
	shr.u32 	%r6798, %r6796, 31;
	add.s32 	%r6799, %r6798, %r6795;
	neg.s32 	%r6800, %r6799;
	setp.lt.s32 	%p1525, %r2568, 0;
	selp.b32 	%r7767, %r6800, %r6799, %p1525;
	xor.b32  	%r6801, %r6796, %r2568;
	shr.s32 	%r6802, %r6796, 31;
	xor.b32  	%r6803, %r6802, %r6796;
	xor.b32  	%r6804, %r6802, %r6797;
	cvt.u64.u32 	%rd2706, %r6803;
	shl.b64 	%rd2707, %rd2706, 32;
	cvt.u64.u32 	%rd2708, %r6804;
	or.b64  	%rd2709, %rd2707, %rd2708;
	cvt.rn.f64.s64 	%fd381, %rd2709;
	mul.f64 	%fd382, %fd381, 0d3BF921FB54442D19;
	cvt.rn.f32.f64 	%f4332, %fd382;
	neg.f32 	%f4333, %f4332;
	setp.lt.s32 	%p1526, %r6801, 0;
	selp.f32 	%f4694, %f4333, %f4332, %p1526;
	bra.uni 	$L__BB0_1529;
$L__BB0_1528:
	mov.f32 	%f4334, 0f00000000;
	mul.rn.f32 	%f4694, %f952, %f4334;
	mov.b32 	%r7767, 0;
$L__BB0_1529:
	setp.ltu.f32 	%p1527, %f954, 0f47CE4780;
	mul.rn.f32 	%f4335, %f4694, %f4694;
	and.b32  	%r6806, %r7767, 1;
	setp.eq.b32 	%p1528, %r6806, 1;
	selp.f32 	%f4336, 0f3F800000, %f4694, %p1528;
	fma.rn.f32 	%f4337, %f4335, %f4336, 0f00000000;
	fma.rn.f32 	%f4338, %f4335, 0f37CBAC00, 0fBAB607ED;
	selp.f32 	%f4339, %f4338, 0fB94D4153, %p1528;
	selp.f32 	%f4340, 0f3D2AAABB, 0f3C0885E4, %p1528;
	fma.rn.f32 	%f4341, %f4339, %f4335, %f4340;
	selp.f32 	%f4342, 0fBEFFFFFF, 0fBE2AAAA8, %p1528;
	fma.rn.f32 	%f4343, %f4341, %f4335, %f4342;
	fma.rn.f32 	%f4344, %f4343, %f4337, %f4336;
	and.b32  	%r6807, %r7767, 2;
	setp.eq.s32 	%p1529, %r6807, 0;
	mov.f32 	%f4345, 0f00000000;
	sub.f32 	%f4346, %f4345, %f4344;
	selp.f32 	%f958, %f4344, %f4346, %p1529;
	@%p1527 bra 	$L__BB0_1537;
	setp.eq.f32 	%p1530, %f954, 0f7F800000;
	@%p1530 bra 	$L__BB0_1536;
	mov.b32 	%r2581, %f952;
	shl.b32 	%r6809, %r2581, 8;
	or.b32  	%r2582, %r6809, -2147483648;
	mov.b64 	%rd3007, 0;
	mov.b32 	%r7768, 0;
$L__BB0_1532:
	.pragma "nounroll";
	mul.wide.u32 	%rd2711, %r7768, 4;
	mov.u64 	%rd2712, __cudart_i2opi_f;
	add.s64 	%rd2713, %rd2712, %rd2711;
	ld.global.nc.u32 	%r6810, [%rd2713];
	mad.wide.u32 	%rd2714, %r6810, %r2582, %rd3007;
	shr.u64 	%rd3007, %rd2714, 32;
	add.s64 	%rd2715, %rd1, %rd2711;
	st.local.u32 	[%rd2715], %rd2714;
	add.s32 	%r7768, %r7768, 1;
	setp.ne.s32 	%p1531, %r7768, 6;
	@%p1531 bra 	$L__BB0_1532;
	shr.u32 	%r6811, %r2581, 23;
	st.local.u32 	[%rd1+24], %rd3007;
	and.b32  	%r2585, %r6811, 31;
	and.b32  	%r6812, %r6811, 224;
	add.s32 	%r6813, %r6812, -128;
	shr.u32 	%r6814, %r6813, 5;
	mul.wide.u32 	%rd2716, %r6814, 4;
	sub.s64 	%rd583, %rd1, %rd2716;
	ld.local.u32 	%r7769, [%rd583+24];
	ld.local.u32 	%r7770, [%rd583+20];
	setp.eq.s32 	%p1532, %r2585, 0;
	@%p1532 bra 	$L__BB0_1535;
	shf.l.wrap.b32 	%r7769, %r7770, %r7769, %r2585;
	ld.local.u32 	%r6815, [%rd583+16];
	shf.l.wrap.b32 	%r7770, %r6815, %r7770, %r2585;
$L__BB0_1535:
	shr.u32 	%r6816, %r7769, 30;
	shf.l.wrap.b32 	%r6817, %r7770, %r7769, 2;
	shl.b32 	%r6818, %r7770, 2;
	shr.u32 	%r6819, %r6817, 31;
	add.s32 	%r6820, %r6819, %r6816;
	neg.s32 	%r6821, %r6820;
	setp.lt.s32 	%p1533, %r2581, 0;
	selp.b32 	%r7771, %r6821, %r6820, %p1533;
	xor.b32  	%r6822, %r6817, %r2581;
	shr.s32 	%r6823, %r6817, 31;
	xor.b32  	%r6824, %r6823, %r6817;
	xor.b32  	%r6825, %r6823, %r6818;
	cvt.u64.u32 	%rd2717, %r6824;
	shl.b64 	%rd2718, %rd2717, 32;
	cvt.u64.u32 	%rd2719, %r6825;
	or.b64  	%rd2720, %rd2718, %rd2719;
	cvt.rn.f64.s64 	%fd383, %rd2720;
	mul.f64 	%fd384, %fd383, 0d3BF921FB54442D19;
	cvt.rn.f32.f64 	%f4347, %fd384;
	neg.f32 	%f4348, %f4347;
	setp.lt.s32 	%p1534, %r6822, 0;
	selp.f32 	%f4695, %f4348, %f4347, %p1534;
	bra.uni 	$L__BB0_1537;
$L__BB0_1536:
	mov.f32 	%f4349, 0f00000000;
	mul.rn.f32 	%f4695, %f952, %f4349;
	mov.b32 	%r7771, 0;
$L__BB0_1537:
	add.s32 	%r6827, %r7771, 1;
	mul.rn.f32 	%f4350, %f4695, %f4695;
	and.b32  	%r6828, %r7771, 1;
	setp.eq.b32 	%p1535, %r6828, 1;
	selp.f32 	%f4351, %f4695, 0f3F800000, %p1535;
	fma.rn.f32 	%f4352, %f4350, %f4351, 0f00000000;
	fma.rn.f32 	%f4353, %f4350, 0f37CBAC00, 0fBAB607ED;
	selp.f32 	%f4354, 0fB94D4153, %f4353, %p1535;
	selp.f32 	%f4355, 0f3C0885E4, 0f3D2AAABB, %p1535;
	fma.rn.f32 	%f4356, %f4354, %f4350, %f4355;
	selp.f32 	%f4357, 0fBE2AAAA8, 0fBEFFFFFF, %p1535;
	fma.rn.f32 	%f4358, %f4356, %f4350, %f4357;
	fma.rn.f32 	%f4359, %f4358, %f4352, %f4351;
	and.b32  	%r6829, %r6827, 2;
	setp.eq.s32 	%p1536, %r6829, 0;
	mov.f32 	%f4360, 0f00000000;
	sub.f32 	%f4361, %f4360, %f4359;
	selp.f32 	%f4362, %f4359, %f4361, %p1536;
	fma.rn.f32 	%f962, %f958, %f4362, %f952;
	mul.f32 	%f4363, %f962, 0f3F22F983;
	cvt.rni.s32.f32 	%r7779, %f4363;
	cvt.rn.f32.s32 	%f4364, %r7779;
	fma.rn.f32 	%f4365, %f4364, 0fBFC90FDA, %f962;
	fma.rn.f32 	%f4366, %f4364, 0fB3A22168, %f4365;
	fma.rn.f32 	%f4697, %f4364, 0fA7C234C5, %f4366;
	abs.f32 	%f964, %f962;
	setp.ltu.f32 	%p1537, %f964, 0f47CE4780;
	mov.u32 	%r7775, %r7779;
	mov.f32 	%f4696, %f4697;
	@%p1537 bra 	$L__BB0_1545;
	setp.eq.f32 	%p1538, %f964, 0f7F800000;
	@%p1538 bra 	$L__BB0_1544;
	mov.b32 	%r2595, %f962;
	shl.b32 	%r6831, %r2595, 8;
	or.b32  	%r2596, %r6831, -2147483648;
	mov.b64 	%rd3008, 0;
	mov.b32 	%r7772, 0;
$L__BB0_1540:
	.pragma "nounroll";
	mul.wide.u32 	%rd2722, %r7772, 4;
	mov.u64 	%rd2723, __cudart_i2opi_f;
	add.s64 	%rd2724, %rd2723, %rd2722;
	ld.global.nc.u32 	%r6832, [%rd2724];
	mad.wide.u32 	%rd2725, %r6832, %r2596, %rd3008;
	shr.u64 	%rd3008, %rd2725, 32;
	add.s64 	%rd2726, %rd2, %rd2722;
	st.local.u32 	[%rd2726], %rd2725;
	add.s32 	%r7772, %r7772, 1;
	setp.ne.s32 	%p1539, %r7772, 6;
	@%p1539 bra 	$L__BB0_1540;
	shr.u32 	%r6833, %r2595, 23;
	st.local.u32 	[%rd2+24], %rd3008;
	and.b32  	%r2599, %r6833, 31;
	and.b32  	%r6834, %r6833, 224;
	add.s32 	%r6835, %r6834, -128;
	shr.u32 	%r6836, %r6835, 5;
	mul.wide.u32 	%rd2727, %r6836, 4;
	sub.s64 	%rd586, %rd2, %rd2727;
	ld.local.u32 	%r7773, [%rd586+24];
	ld.local.u32 	%r7774, [%rd586+20];
	setp.eq.s32 	%p1540, %r2599, 0;
	@%p1540 bra 	$L__BB0_1543;
	shf.l.wrap.b32 	%r7773, %r7774, %r7773, %r2599;
	ld.local.u32 	%r6837, [%rd586+16];
	shf.l.wrap.b32 	%r7774, %r6837, %r7774, %r2599;
$L__BB0_1543:
	shr.u32 	%r6838, %r7773, 30;
	shf.l.wrap.b32 	%r6839, %r7774, %r7773, 2;
	shl.b32 	%r6840, %r7774, 2;
	shr.u32 	%r6841, %r6839, 31;
	add.s32 	%r6842, %r6841, %r6838;
	neg.s32 	%r6843, %r6842;
	setp.lt.s32 	%p1541, %r2595, 0;
	selp.b32 	%r7775, %r6843, %r6842, %p1541;
	xor.b32  	%r6844, %r6839, %r2595;
	shr.s32 	%r6845, %r6839, 31;
	xor.b32  	%r6846, %r6845, %r6839;
	xor.b32  	%r6847, %r6845, %r6840;
	cvt.u64.u32 	%rd2728, %r6846;
	shl.b64 	%rd2729, %rd2728, 32;
	cvt.u64.u32 	%rd2730, %r6847;
	or.b64  	%rd2731, %rd2729, %rd2730;
	cvt.rn.f64.s64 	%fd385, %rd2731;
	mul.f64 	%fd386, %fd385, 0d3BF921FB54442D19;
	cvt.rn.f32.f64 	%f4367, %fd386;
	neg.f32 	%f4368, %f4367;
	setp.lt.s32 	%p1542, %r6844, 0;
	selp.f32 	%f4696, %f4368, %f4367, %p1542;
	bra.uni 	$L__BB0_1545;
$L__BB0_1544:
	mov.f32 	%f4369, 0f00000000;
	mul.rn.f32 	%f4696, %f962, %f4369;
	mov.b32 	%r7775, 0;
$L__BB0_1545:
	setp.ltu.f32 	%p1543, %f964, 0f47CE4780;
	mul.rn.f32 	%f4370, %f4696, %f4696;
	and.b32  	%r6849, %r7775, 1;
	setp.eq.b32 	%p1544, %r6849, 1;
	selp.f32 	%f4371, 0f3F800000, %f4696, %p1544;
	fma.rn.f32 	%f4372, %f4370, %f4371, 0f00000000;
	fma.rn.f32 	%f4373, %f4370, 0f37CBAC00, 0fBAB607ED;
	selp.f32 	%f4374, %f4373, 0fB94D4153, %p1544;
	selp.f32 	%f4375, 0f3D2AAABB, 0f3C0885E4, %p1544;
	fma.rn.f32 	%f4376, %f4374, %f4370, %f4375;
	selp.f32 	%f4377, 0fBEFFFFFF, 0fBE2AAAA8, %p1544;
	fma.rn.f32 	%f4378, %f4376, %f4370, %f4377;
	fma.rn.f32 	%f4379, %f4378, %f4372, %f4371;
	and.b32  	%r6850, %r7775, 2;
	setp.eq.s32 	%p1545, %r6850, 0;
	mov.f32 	%f4380, 0f00000000;
	sub.f32 	%f4381, %f4380, %f4379;
	selp.f32 	%f968, %f4379, %f4381, %p1545;
	@%p1543 bra 	$L__BB0_1553;
	setp.eq.f32 	%p1546, %f964, 0f7F800000;
	@%p1546 bra 	$L__BB0_1552;
	mov.b32 	%r2608, %f962;
	shl.b32 	%r6852, %r2608, 8;
	or.b32  	%r2609, %r6852, -2147483648;
	mov.b64 	%rd3009, 0;
	mov.b32 	%r7776, 0;
$L__BB0_1548:
	.pragma "nounroll";
	mul.wide.u32 	%rd2733, %r7776, 4;
	mov.u64 	%rd2734, __cudart_i2opi_f;
	add.s64 	%rd2735, %rd2734, %rd2733;
	ld.global.nc.u32 	%r6853, [%rd2735];
	mad.wide.u32 	%rd2736, %r6853, %r2609, %rd3009;
	shr.u64 	%rd3009, %rd2736, 32;
	add.s64 	%rd2737, %rd1, %rd2733;
	st.local.u32 	[%rd2737], %rd2736;
	add.s32 	%r7776, %r7776, 1;
	setp.ne.s32 	%p1547, %r7776, 6;
	@%p1547 bra 	$L__BB0_1548;
	shr.u32 	%r6854, %r2608, 23;
	st.local.u32 	[%rd1+24], %rd3009;
	and.b32  	%r2612, %r6854, 31;
	and.b32  	%r6855, %r6854, 224;
	add.s32 	%r6856, %r6855, -128;
	shr.u32 	%r6857, %r6856, 5;
	mul.wide.u32 	%rd2738, %r6857, 4;
	sub.s64 	%rd589, %rd1, %rd2738;
	ld.local.u32 	%r7777, [%rd589+24];
	ld.local.u32 	%r7778, [%rd589+20];
	setp.eq.s32 	%p1548, %r2612, 0;
	@%p1548 bra 	$L__BB0_1551;
	shf.l.wrap.b32 	%r7777, %r7778, %r7777, %r2612;
	ld.local.u32 	%r6858, [%rd589+16];
	shf.l.wrap.b32 	%r7778, %r6858, %r7778, %r2612;
$L__BB0_1551:
	shr.u32 	%r6859, %r7777, 30;
	shf.l.wrap.b32 	%r6860, %r7778, %r7777, 2;
	shl.b32 	%r6861, %r7778, 2;
	shr.u32 	%r6862, %r6860, 31;
	add.s32 	%r6863, %r6862, %r6859;
	neg.s32 	%r6864, %r6863;
	setp.lt.s32 	%p1549, %r2608, 0;
	selp.b32 	%r7779, %r6864, %r6863, %p1549;
	xor.b32  	%r6865, %r6860, %r2608;
	shr.s32 	%r6866, %r6860, 31;
	xor.b32  	%r6867, %r6866, %r6860;
	xor.b32  	%r6868, %r6866, %r6861;
	cvt.u64.u32 	%rd2739, %r6867;
	shl.b64 	%rd2740, %rd2739, 32;
	cvt.u64.u32 	%rd2741, %r6868;
	or.b64  	%rd2742, %rd2740, %rd2741;
	cvt.rn.f64.s64 	%fd387, %rd2742;
	mul.f64 	%fd388, %fd387, 0d3BF921FB54442D19;
	cvt.rn.f32.f64 	%f4382, %fd388;
	neg.f32 	%f4383, %f4382;
	setp.lt.s32 	%p1550, %r6865, 0;
	selp.f32 	%f4697, %f4383, %f4382, %p1550;
	bra.uni 	$L__BB0_1553;
$L__BB0_1552:
	mov.f32 	%f4384, 0f00000000;
	mul.rn.f32 	%f4697, %f962, %f4384;
	mov.b32 	%r7779, 0;
$L__BB0_1553:
	add.s32 	%r6870, %r7779, 1;
	mul.rn.f32 	%f4385, %f4697, %f4697;
	and.b32  	%r6871, %r7779, 1;
	setp.eq.b32 	%p1551, %r6871, 1;
	selp.f32 	%f4386, %f4697, 0f3F800000, %p1551;
	fma.rn.f32 	%f4387, %f4385, %f4386, 0f00000000;
	fma.rn.f32 	%f4388, %f4385, 0f37CBAC00, 0fBAB607ED;
	selp.f32 	%f4389, 0fB94D4153, %f4388, %p1551;
	selp.f32 	%f4390, 0f3C0885E4, 0f3D2AAABB, %p1551;
	fma.rn.f32 	%f4391, %f4389, %f4385, %f4390;
	selp.f32 	%f4392, 0fBE2AAAA8, 0fBEFFFFFF, %p1551;
	fma.rn.f32 	%f4393, %f4391, %f4385, %f4392;
	fma.rn.f32 	%f4394, %f4393, %f4387, %f4386;
	and.b32  	%r6872, %r6870, 2;
	setp.eq.s32 	%p1552, %r6872, 0;
	mov.f32 	%f4395, 0f00000000;
	sub.f32 	%f4396, %f4395, %f4394;
	selp.f32 	%f4397, %f4394, %f4396, %p1552;
	fma.rn.f32 	%f972, %f968, %f4397, %f962;
	mul.f32 	%f4398, %f972, 0f3F22F983;
	cvt.rni.s32.f32 	%r7787, %f4398;
	cvt.rn.f32.s32 	%f4399, %r7787;
	fma.rn.f32 	%f4400, %f4399, 0fBFC90FDA, %f972;
	fma.rn.f32 	%f4401, %f4399, 0fB3A22168, %f4400;
	fma.rn.f32 	%f4699, %f4399, 0fA7C234C5, %f4401;
	abs.f32 	%f974, %f972;
	setp.ltu.f32 	%p1553, %f974, 0f47CE4780;
	mov.u32 	%r7783, %r7787;
	mov.f32 	%f4698, %f4699;
	@%p1553 bra 	$L__BB0_1561;
	setp.eq.f32 	%p1554, %f974, 0f7F800000;
	@%p1554 bra 	$L__BB0_1560;
	mov.b32 	%r2622, %f972;
	shl.b32 	%r6874, %r2622, 8;
	or.b32  	%r2623, %r6874, -2147483648;
	mov.b64 	%rd3010, 0;
	mov.b32 	%r7780, 0;
$L__BB0_1556:
	.pragma "nounroll";
	mul.wide.u32 	%rd2744, %r7780, 4;
	mov.u64 	%rd2745, __cudart_i2opi_f;
	add.s64 	%rd2746, %rd2745, %rd2744;
	ld.global.nc.u32 	%r6875, [%rd2746];
	mad.wide.u32 	%rd2747, %r6875, %r2623, %rd3010;
	shr.u64 	%rd3010, %rd2747, 32;
	add.s64 	%rd2748, %rd2, %rd2744;
	st.local.u32 	[%rd2748], %rd2747;
	add.s32 	%r7780, %r7780, 1;
	setp.ne.s32 	%p1555, %r7780, 6;
	@%p1555 bra 	$L__BB0_1556;
	shr.u32 	%r6876, %r2622, 23;
	st.local.u32 	[%rd2+24], %rd3010;
	and.b32  	%r2626, %r6876, 31;
	and.b32  	%r6877, %r6876, 224;
	add.s32 	%r6878, %r6877, -128;
	shr.u32 	%r6879, %r6878, 5;
	mul.wide.u32 	%rd2749, %r6879, 4;
	sub.s64 	%rd592, %rd2, %rd2749;
	ld.local.u32 	%r7781, [%rd592+24];
	ld.local.u32 	%r7782, [%rd592+20];
	setp.eq.s32 	%p1556, %r2626, 0;
	@%p1556 bra 	$L__BB0_1559;
	shf.l.wrap.b32 	%r7781, %r7782, %r7781, %r2626;
	ld.local.u32 	%r6880, [%rd592+16];
	shf.l.wrap.b32 	%r7782, %r6880, %r7782, %r2626;
$L__BB0_1559:
	shr.u32 	%r6881, %r7781, 30;
	shf.l.wrap.b32 	%r6882, %r7782, %r7781, 2;
	shl.b32 	%r6883, %r7782, 2;
	shr.u32 	%r6884, %r6882, 31;
	add.s32 	%r6885, %r6884, %r6881;
	neg.s32 	%r6886, %r6885;
	setp.lt.s32 	%p1557, %r2622, 0;
	selp.b32 	%r7783, %r6886, %r6885, %p1557;
	xor.b32  	%r6887, %r6882, %r2622;
	shr.s32 	%r6888, %r6882, 31;
	xor.b32  	%r6889, %r6888, %r6882;
	xor.b32  	%r6890, %r6888, %r6883;
	cvt.u64.u32 	%rd2750, %r6889;
	shl.b64 	%rd2751, %rd2750, 32;
	cvt.u64.u32 	%rd2752, %r6890;
	or.b64  	%rd2753, %rd2751, %rd2752;
	cvt.rn.f64.s64 	%fd389, %rd2753;
	mul.f64 	%fd390, %fd389, 0d3BF921FB54442D19;
	cvt.rn.f32.f64 	%f4402, %fd390;
	neg.f32 	%f4403, %f4402;
	setp.lt.s32 	%p1558, %r6887, 0;
	selp.f32 	%f4698, %f4403, %f4402, %p1558;
	bra.uni 	$L__BB0_1561;
$L__BB0_1560:
	mov.f32 	%f4404, 0f00000000;
	mul.rn.f32 	%f4698, %f972, %f4404;
	mov.b32 	%r7783, 0;
$L__BB0_1561:
	setp.ltu.f32 	%p1559, %f974, 0f47CE4780;
	mul.rn.f32 	%f4405, %f4698, %f4698;
	and.b32  	%r6892, %r7783, 1;
	setp.eq.b32 	%p1560, %r6892, 1;
	selp.f32 	%f4406, 0f3F800000, %f4698, %p1560;
	fma.rn.f32 	%f4407, %f4405, %f4406, 0f00000000;
	fma.rn.f32 	%f4408, %f4405, 0f37CBAC00, 0fBAB607ED;
	selp.f32 	%f4409, %f4408, 0fB94D4153, %p1560;
	selp.f32 	%f4410, 0f3D2AAABB, 0f3C0885E4, %p1560;
	fma.rn.f32 	%f4411, %f4409, %f4405, %f4410;
	selp.f32 	%f4412, 0fBEFFFFFF, 0fBE2AAAA8, %p1560;
	fma.rn.f32 	%f4413, %f4411, %f4405, %f4412;
	fma.rn.f32 	%f4414, %f4413, %f4407, %f4406;
	and.b32  	%r6893, %r7783, 2;
	setp.eq.s32 	%p1561, %r6893, 0;
	mov.f32 	%f4415, 0f00000000;
	sub.f32 	%f4416, %f4415, %f4414;
	selp.f32 	%f978, %f4414, %f4416, %p1561;
	@%p1559 bra 	$L__BB0_1569;
	setp.eq.f32 	%p1562, %f974, 0f7F800000;
	@%p1562 bra 	$L__BB0_1568;
	mov.b32 	%r2635, %f972;
	shl.b32 	%r6895, %r2635, 8;
	or.b32  	%r2636, %r6895, -2147483648;
	mov.b64 	%rd3011, 0;
	mov.b32 	%r7784, 0;
$L__BB0_1564:
	.pragma "nounroll";
	mul.wide.u32 	%rd2755, %r7784, 4;
	mov.u64 	%rd2756, __cudart_i2opi_f;
	add.s64 	%rd2757, %rd2756, %rd2755;
	ld.global.nc.u32 	%r6896, [%rd2757];
	mad.wide.u32 	%rd2758, %r6896, %r2636, %rd3011;
	shr.u64 	%rd3011, %rd2758, 32;
	add.s64 	%rd2759, %rd1, %rd2755;
	st.local.u32 	[%rd2759], %rd2758;
	add.s32 	%r7784, %r7784, 1;
	setp.ne.s32 	%p1563, %r7784, 6;
	@%p1563 bra 	$L__BB0_1564;
	shr.u32 	%r6897, %r2635, 23;
	st.local.u32 	[%rd1+24], %rd3011;
	and.b32  	%r2639, %r6897, 31;
	and.b32  	%r6898, %r6897, 224;
	add.s32 	%r6899, %r6898, -128;
	shr.u32 	%r6900, %r6899, 5;
	mul.wide.u32 	%rd2760, %r6900, 4;
	sub.s64 	%rd595, %rd1, %rd2760;
	ld.local.u32 	%r7785, [%rd595+24];
	ld.local.u32 	%r7786, [%rd595+20];
	setp.eq.s32 	%p1564, %r2639, 0;
	@%p1564 bra 	$L__BB0_1567;
	shf.l.wrap.b32 	%r7785, %r7786, %r7785, %r2639;
	ld.local.u32 	%r6901, [%rd595+16];
	shf.l.wrap.b32 	%r7786, %r6901, %r7786, %r2639;
$L__BB0_1567:
	shr.u32 	%r6902, %r7785, 30;
	shf.l.wrap.b32 	%r6903, %r7786, %r7785, 2;
	shl.b32 	%r6904, %r7786, 2;
	shr.u32 	%r6905, %r6903, 31;
	add.s32 	%r6906, %r6905, %r6902;
	neg.s32 	%r6907, %r6906;
	setp.lt.s32 	%p1565, %r2635, 0;
	selp.b32 	%r7787, %r6907, %r6906, %p1565;
	xor.b32  	%r6908, %r6903, %r2635;
	shr.s32 	%r6909, %r6903, 31;
	xor.b32  	%r6910, %r6909, %r6903;
	xor.b32  	%r6911, %r6909, %r6904;
	cvt.u64.u32 	%rd2761, %r6910;
	shl.b64 	%rd2762, %rd2761, 32;
	cvt.u64.u32 	%rd2763, %r6911;
	or.b64  	%rd2764, %rd2762, %rd2763;
	cvt.rn.f64.s64 	%fd391, %rd2764;
	mul.f64 	%fd392, %fd391, 0d3BF921FB54442D19;
	cvt.rn.f32.f64 	%f4417, %fd392;
	neg.f32 	%f4418, %f4417;
	setp.lt.s32 	%p1566, %r6908, 0;
	selp.f32 	%f4699, %f4418, %f4417, %p1566;
	bra.uni 	$L__BB0_1569;
$L__BB0_1568:
	mov.f32 	%f4419, 0f00000000;
	mul.rn.f32 	%f4699, %f972, %f4419;
	mov.b32 	%r7787, 0;
$L__BB0_1569:
	add.s32 	%r6913, %r7787, 1;
	mul.rn.f32 	%f4420, %f4699, %f4699;
	and.b32  	%r6914, %r7787, 1;
	setp.eq.b32 	%p1567, %r6914, 1;
	selp.f32 	%f4421, %f4699, 0f3F800000, %p1567;
	fma.rn.f32 	%f4422, %f4420, %f4421, 0f00000000;
	fma.rn.f32 	%f4423, %f4420, 0f37CBAC00, 0fBAB607ED;
	selp.f32 	%f4424, 0fB94D4153, %f4423, %p1567;
	selp.f32 	%f4425, 0f3C0885E4, 0f3D2AAABB, %p1567;
	fma.rn.f32 	%f4426, %f4424, %f4420, %f4425;
	selp.f32 	%f4427, 0fBE2AAAA8, 0fBEFFFFFF, %p1567;
	fma.rn.f32 	%f4428, %f4426, %f4420, %f4427;
	fma.rn.f32 	%f4429, %f4428, %f4422, %f4421;
	and.b32  	%r6915, %r6913, 2;
	setp.eq.s32 	%p1568, %r6915, 0;
	mov.f32 	%f4430, 0f00000000;
	sub.f32 	%f4431, %f4430, %f4429;
	selp.f32 	%f4432, %f4429, %f4431, %p1568;
	fma.rn.f32 	%f982, %f978, %f4432, %f972;
	mul.f32 	%f4433, %f982, 0f3F22F983;
	cvt.rni.s32.f32 	%r7795, %f4433;
	cvt.rn.f32.s32 	%f4434, %r7795;
	fma.rn.f32 	%f4435, %f4434, 0fBFC90FDA, %f982;
	fma.rn.f32 	%f4436, %f4434, 0fB3A22168, %f4435;
	fma.rn.f32 	%f4701, %f4434, 0fA7C234C5, %f4436;
	abs.f32 	%f984, %f982;
	setp.ltu.f32 	%p1569, %f984, 0f47CE4780;
	mov.u32 	%r7791, %r7795;
	mov.f32 	%f4700, %f4701;
	@%p1569 bra 	$L__BB0_1577;
	setp.eq.f32 	%p1570, %f984, 0f7F800000;
	@%p1570 bra 	$L__BB0_1576;
	mov.b32 	%r2649, %f982;
	shl.b32 	%r6917, %r2649, 8;
	or.b32  	%r2650, %r6917, -2147483648;
	mov.b64 	%rd3012, 0;
	mov.b32 	%r7788, 0;
$L__BB0_1572:
	.pragma "nounroll";
	mul.wide.u32 	%rd2766, %r7788, 4;
	mov.u64 	%rd2767, __cudart_i2opi_f;
	add.s64 	%rd2768, %rd2767, %rd2766;
	ld.global.nc.u32 	%r6918, [%rd2768];
	mad.wide.u32 	%rd2769, %r6918, %r2650, %rd3012;
	shr.u64 	%rd3012, %rd2769, 32;
	add.s64 	%rd2770, %rd2, %rd2766;
	st.local.u32 	[%rd2770], %rd2769;
	add.s32 	%r7788, %r7788, 1;
	setp.ne.s32 	%p1571, %r7788, 6;
	@%p1571 bra 	$L__BB0_1572;
	shr.u32 	%r6919, %r2649, 23;
	st.local.u32 	[%rd2+24], %rd3012;
	and.b32  	%r2653, %r6919, 31;
	and.b32  	%r6920, %r6919, 224;
	add.s32 	%r6921, %r6920, -128;
	shr.u32 	%r6922, %r6921, 5;
	mul.wide.u32 	%rd2771, %r6922, 4;
	sub.s64 	%rd598, %rd2, %rd2771;
	ld.local.u32 	%r7789, [%rd598+24];
	ld.local.u32 	%r7790, [%rd598+20];
	setp.eq.s32 	%p1572, %r2653, 0;
	@%p1572 bra 	$L__BB0_1575;
	shf.l.wrap.b32 	%r7789, %r7790, %r7789, %r2653;
	ld.local.u32 	%r6923, [%rd598+16];
	shf.l.wrap.b32 	%r7790, %r6923, %r7790, %r2653;
$L__BB0_1575:
	shr.u32 	%r6924, %r7789, 30;
	shf.l.wrap.b32 	%r6925, %r7790, %r7789, 2;
	shl.b32 	%r6926, %r7790, 2;
	shr.u32 	%r6927, %r6925, 31;
	add.s32 	%r6928, %r6927, %r6924;
	neg.s32 	%r6929, %r6928;
	setp.lt.s32 	%p1573, %r2649, 0;
	selp.b32 	%r7791, %r6929, %r6928, %p1573;
	xor.b32  	%r6930, %r6925, %r2649;
	shr.s32 	%r6931, %r6925, 31;
	xor.b32  	%r6932, %r6931, %r6925;
	xor.b32  	%r6933, %r6931, %r6926;
	cvt.u64.u32 	%rd2772, %r6932;
	shl.b64 	%rd2773, %rd2772, 32;
	cvt.u64.u32 	%rd2774, %r6933;
	or.b64  	%rd2775, %rd2773, %rd2774;
	cvt.rn.f64.s64 	%fd393, %rd2775;
	mul.f64 	%fd394, %fd393, 0d3BF921FB54442D19;
	cvt.rn.f32.f64 	%f4437, %fd394;
	neg.f32 	%f4438, %f4437;
	setp.lt.s32 	%p1574, %r6930, 0;
	selp.f32 	%f4700, %f4438, %f4437, %p1574;
	bra.uni 	$L__BB0_1577;
$L__BB0_1576:
	mov.f32 	%f4439, 0f00000000;
	mul.rn.f32 	%f4700, %f982, %f4439;
	mov.b32 	%r7791, 0;
$L__BB0_1577:
	setp.ltu.f32 	%p1575, %f984, 0f47CE4780;
	mul.rn.f32 	%f4440, %f4700, %f4700;
	and.b32  	%r6935, %r7791, 1;
	setp.eq.b32 	%p1576, %r6935, 1;
	selp.f32 	%f4441, 0f3F800000, %f4700, %p1576;
	fma.rn.f32 	%f4442, %f4440, %f4441, 0f00000000;
	fma.rn.f32 	%f4443, %f4440, 0f37CBAC00, 0fBAB607ED;
	selp.f32 	%f4444, %f4443, 0fB94D4153, %p1576;
	selp.f32 	%f4445, 0f3D2AAABB, 0f3C0885E4, %p1576;
	fma.rn.f32 	%f4446, %f4444, %f4440, %f4445;
	selp.f32 	%f4447, 0fBEFFFFFF, 0fBE2AAAA8, %p1576;
	fma.rn.f32 	%f4448, %f4446, %f4440, %f4447;
	fma.rn.f32 	%f4449, %f4448, %f4442, %f4441;
	and.b32  	%r6936, %r7791, 2;
	setp.eq.s32 	%p1577, %r6936, 0;
	mov.f32 	%f4450, 0f00000000;
	sub.f32 	%f4451, %f4450, %f4449;
	selp.f32 	%f988, %f4449, %f4451, %p1577;
	@%p1575 bra 	$L__BB0_1585;
	setp.eq.f32 	%p1578, %f984, 0f7F800000;
	@%p1578 bra 	$L__BB0_1584;
	mov.b32 	%r2662, %f982;
	shl.b32 	%r6938, %r2662, 8;
	or.b32  	%r2663, %r6938, -2147483648;
	mov.b64 	%rd3013, 0;
	mov.b32 	%r7792, 0;
$L__BB0_1580:
	.pragma "nounroll";
	mul.wide.u32 	%rd2777, %r7792, 4;
	mov.u64 	%rd2778, __cudart_i2opi_f;
	add.s64 	%rd2779, %rd2778, %rd2777;
	ld.global.nc.u32 	%r6939, [%rd2779];
	mad.wide.u32 	%rd2780, %r6939, %r2663, %rd3013;
	shr.u64 	%rd3013, %rd2780, 32;
	add.s64 	%rd2781, %rd1, %rd2777;
	st.local.u32 	[%rd2781], %rd2780;
	add.s32 	%r7792, %r7792, 1;
	setp.ne.s32 	%p1579, %r7792, 6;
	@%p1579 bra 	$L__BB0_1580;
	shr.u32 	%r6940, %r2662, 23;
	st.local.u32 	[%rd1+24], %rd3013;
	and.b32  	%r2666, %r6940, 31;
	and.b32  	%r6941, %r6940, 224;
	add.s32 	%r6942, %r6941, -128;
	shr.u32 	%r6943, %r6942, 5;
	mul.wide.u32 	%rd2782, %r6943, 4;
	sub.s64 	%rd601, %rd1, %rd2782;
	ld.local.u32 	%r7793, [%rd601+24];
	ld.local.u32 	%r7794, [%rd601+20];
	setp.eq.s32 	%p1580, %r2666, 0;
	@%p1580 bra 	$L__BB0_1583;
	shf.l.wrap.b32 	%r7793, %r7794, %r7793, %r2666;
	ld.local.u32 	%r6944, [%rd601+16];
	shf.l.wrap.b32 	%r7794, %r6944, %r7794, %r2666;
$L__BB0_1583:
	shr.u32 	%r6945, %r7793, 30;
	shf.l.wrap.b32 	%r6946, %r7794, %r7793, 2;
	shl.b32 	%r6947, %r7794, 2;
	shr.u32 	%r6948, %r6946, 31;
	add.s32 	%r6949, %r6948, %r6945;
	neg.s32 	%r6950, %r6949;
	setp.lt.s32 	%p1581, %r2662, 0;
	selp.b32 	%r7795, %r6950, %r6949, %p1581;
	xor.b32  	%r6951, %r6946, %r2662;
	shr.s32 	%r6952, %r6946, 31;
	xor.b32  	%r6953, %r6952, %r6946;
	xor.b32  	%r6954, %r6952, %r6947;
	cvt.u64.u32 	%rd2783, %r6953;
	shl.b64 	%rd2784, %rd2783, 32;
	cvt.u64.u32 	%rd2785, %r6954;
	or.b64  	%rd2786, %rd2784, %rd2785;
	cvt.rn.f64.s64 	%fd395, %rd2786;
	mul.f64 	%fd396, %fd395, 0d3BF921FB54442D19;
	cvt.rn.f32.f64 	%f4452, %fd396;
	neg.f32 	%f4453, %f4452;
	setp.lt.s32 	%p1582, %r6951, 0;
	selp.f32 	%f4701, %f4453, %f4452, %p1582;
	bra.uni 	$L__BB0_1585;
$L__BB0_1584:
	mov.f32 	%f4454, 0f00000000;
	mul.rn.f32 	%f4701, %f982, %f4454;
	mov.b32 	%r7795, 0;
$L__BB0_1585:
	add.s32 	%r6956, %r7795, 1;
	mul.rn.f32 	%f4455, %f4701, %f4701;
	and.b32  	%r6957, %r7795, 1;
	setp.eq.b32 	%p1583, %r6957, 1;
	selp.f32 	%f4456, %f4701, 0f3F800000, %p1583;
	fma.rn.f32 	%f4457, %f4455, %f4456, 0f00000000;
	fma.rn.f32 	%f4458, %f4455, 0f37CBAC00, 0fBAB607ED;
	selp.f32 	%f4459, 0fB94D4153, %f4458, %p1583;
	selp.f32 	%f4460, 0f3C0885E4, 0f3D2AAABB, %p1583;
	fma.rn.f32 	%f4461, %f4459, %f4455, %f4460;
	selp.f32 	%f4462, 0fBE2AAAA8, 0fBEFFFFFF, %p1583;
	fma.rn.f32 	%f4463, %f4461, %f4455, %f4462;
	fma.rn.f32 	%f4464, %f4463, %f4457, %f4456;
	and.b32  	%r6958, %r6956, 2;
	setp.eq.s32 	%p1584, %r6958, 0;
	mov.f32 	%f4465, 0f00000000;
	sub.f32 	%f4466, %f4465, %f4464;
	selp.f32 	%f4467, %f4464, %f4466, %p1584;
	fma.rn.f32 	%f992, %f988, %f4467, %f982;
	mul.f32 	%f4468, %f992, 0f3F22F983;
	cvt.rni.s32.f32 	%r7803, %f4468;
	cvt.rn.f32.s32 	%f4469, %r7803;
	fma.rn.f32 	%f4470, %f4469, 0fBFC90FDA, %f992;
	fma.rn.f32 	%f4471, %f4469, 0fB3A22168, %f4470;
	fma.rn.f32 	%f4703, %f4469, 0fA7C234C5, %f4471;
	abs.f32 	%f994, %f992;
	setp.ltu.f32 	%p1585, %f994, 0f47CE4780;
	mov.u32 	%r7799, %r7803;
	mov.f32 	%f4702, %f4703;
	@%p1585 bra 	$L__BB0_1593;
	setp.eq.f32 	%p1586, %f994, 0f7F800000;
	@%p1586 bra 	$L__BB0_1592;
	mov.b32 	%r2676, %f992;
	shl.b32 	%r6960, %r2676, 8;
	or.b32  	%r2677, %r6960, -2147483648;
	mov.b64 	%rd3014, 0;
	mov.b32 	%r7796, 0;
$L__BB0_1588:
	.pragma "nounroll";
	mul.wide.u32 	%rd2788, %r7796, 4;
	mov.u64 	%rd2789, __cudart_i2opi_f;
	add.s64 	%rd2790, %rd2789, %rd2788;
	ld.global.nc.u32 	%r6961, [%rd2790];
	mad.wide.u32 	%rd2791, %r6961, %r2677, %rd3014;
	shr.u64 	%rd3014, %rd2791, 32;
	add.s64 	%rd2792, %rd2, %rd2788;
	st.local.u32 	[%rd2792], %rd2791;
	add.s32 	%r7796, %r7796, 1;
	setp.ne.s32 	%p1587, %r7796, 6;
	@%p1587 bra 	$L__BB0_1588;
	shr.u32 	%r6962, %r2676, 23;
	st.local.u32 	[%rd2+24], %rd3014;
	and.b32  	%r2680, %r6962, 31;
	and.b32  	%r6963, %r6962, 224;
	add.s32 	%r6964, %r6963, -128;
	shr.u32 	%r6965, %r6964, 5;
	mul.wide.u32 	%rd2793, %r6965, 4;
	sub.s64 	%rd604, %rd2, %rd2793;
	ld.local.u32 	%r7797, [%rd604+24];
	ld.local.u32 	%r7798, [%rd604+20];
	setp.eq.s32 	%p1588, %r2680, 0;
	@%p1588 bra 	$L__BB0_1591;
	shf.l.wrap.b32 	%r7797, %r7798, %r7797, %r2680;
	ld.local.u32 	%r6966, [%rd604+16];
	shf.l.wrap.b32 	%r7798, %r6966, %r7798, %r2680;
$L__BB0_1591:
	shr.u32 	%r6967, %r7797, 30;
	shf.l.wrap.b32 	%r6968, %r7798, %r7797, 2;
	shl.b32 	%r6969, %r7798, 2;
	shr.u32 	%r6970, %r6968, 31;
	add.s32 	%r6971, %r6970, %r6967;
	neg.s32 	%r6972, %r6971;
	setp.lt.s32 	%p1589, %r2676, 0;
	selp.b32 	%r7799, %r6972, %r6971, %p1589;
	xor.b32  	%r6973, %r6968, %r2676;
	shr.s32 	%r6974, %r6968, 31;
	xor.b32  	%r6975, %r6974, %r6968;
	xor.b32  	%r6976, %r6974, %r6969;
	cvt.u64.u32 	%rd2794, %r6975;
	shl.b64 	%rd2795, %rd2794, 32;
	cvt.u64.u32 	%rd2796, %r6976;
	or.b64  	%rd2797, %rd2795, %rd2796;
	cvt.rn.f64.s64 	%fd397, %rd2797;
	mul.f64 	%fd398, %fd397, 0d3BF921FB54442D19;
	cvt.rn.f32.f64 	%f4472, %fd398;
	neg.f32 	%f4473, %f4472;
	setp.lt.s32 	%p1590, %r6973, 0;
	selp.f32 	%f4702, %f4473, %f4472, %p1590;
	bra.uni 	$L__BB0_1593;
$L__BB0_1592:
	mov.f32 	%f4474, 0f00000000;
	mul.rn.f32 	%f4702, %f992, %f4474;
	mov.b32 	%r7799, 0;
$L__BB0_1593:
	setp.ltu.f32 	%p1591, %f994, 0f47CE4780;
	mul.rn.f32 	%f4475, %f4702, %f4702;
	and.b32  	%r6978, %r7799, 1;
	setp.eq.b32 	%p1592, %r6978, 1;
	selp.f32 	%f4476, 0f3F800000, %f4702, %p1592;
	fma.rn.f32 	%f4477, %f4475, %f4476, 0f00000000;
	fma.rn.f32 	%f4478, %f4475, 0f37CBAC00, 0fBAB607ED;
	selp.f32 	%f4479, %f4478, 0fB94D4153, %p1592;
	selp.f32 	%f4480, 0f3D2AAABB, 0f3C0885E4, %p1592;
	fma.rn.f32 	%f4481, %f4479, %f4475, %f4480;
	selp.f32 	%f4482, 0fBEFFFFFF, 0fBE2AAAA8, %p1592;
	fma.rn.f32 	%f4483, %f4481, %f4475, %f4482;
	fma.rn.f32 	%f4484, %f4483, %f4477, %f4476;
	and.b32  	%r6979, %r7799, 2;
	setp.eq.s32 	%p1593, %r6979, 0;
	mov.f32 	%f4485, 0f00000000;
	sub.f32 	%f4486, %f4485, %f4484;
	selp.f32 	%f998, %f4484, %f4486, %p1593;
	@%p1591 bra 	$L__BB0_1601;
	setp.eq.f32 	%p1594, %f994, 0f7F800000;
	@%p1594 bra 	$L__BB0_1600;
	mov.b32 	%r2689, %f992;
	shl.b32 	%r6981, %r2689, 8;
	or.b32  	%r2690, %r6981, -2147483648;
	mov.b64 	%rd3015, 0;
	mov.b32 	%r7800, 0;
$L__BB0_1596:
	.pragma "nounroll";
	mul.wide.u32 	%rd2799, %r7800, 4;
	add.s64 	%rd2801, %rd2800, %rd2799;
	ld.global.nc.u32 	%r6982, [%rd2801];
	mad.wide.u32 	%rd2802, %r6982, %r2690, %rd3015;
	shr.u64 	%rd3015, %rd2802, 32;
	add.s64 	%rd2803, %rd1, %rd2799;
	st.local.u32 	[%rd2803], %rd2802;
	add.s32 	%r7800, %r7800, 1;
	setp.ne.s32 	%p1595, %r7800, 6;
	@%p1595 bra 	$L__BB0_1596;
	shr.u32 	%r6983, %r2689, 23;
	st.local.u32 	[%rd1+24], %rd3015;
	and.b32  	%r2693, %r6983, 31;
	and.b32  	%r6984, %r6983, 224;
	add.s32 	%r6985, %r6984, -128;
	shr.u32 	%r6986, %r6985, 5;
	mul.wide.u32 	%rd2804, %r6986, 4;
	sub.s64 	%rd607, %rd1, %rd2804;
	ld.local.u32 	%r7801, [%rd607+24];
	ld.local.u32 	%r7802, [%rd607+20];
	setp.eq.s32 	%p1596, %r2693, 0;
	@%p1596 bra 	$L__BB0_1599;
	shf.l.wrap.b32 	%r7801, %r7802, %r7801, %r2693;
	ld.local.u32 	%r6987, [%rd607+16];
	shf.l.wrap.b32 	%r7802, %r6987, %r7802, %r2693;
$L__BB0_1599:
	shr.u32 	%r6988, %r7801, 30;
	shf.l.wrap.b32 	%r6989, %r7802, %r7801, 2;
	shl.b32 	%r6990, %r7802, 2;
	shr.u32 	%r6991, %r6989, 31;
	add.s32 	%r6992, %r6991, %r6988;
	neg.s32 	%r6993, %r6992;
	setp.lt.s32 	%p1597, %r2689, 0;
	selp.b32 	%r7803, %r6993, %r6992, %p1597;
	xor.b32  	%r6994, %r6989, %r2689;
	shr.s32 	%r6995, %r6989, 31;
	xor.b32  	%r6996, %r6995, %r6989;
	xor.b32  	%r6997, %r6995, %r6990;
	cvt.u64.u32 	%rd2805, %r6996;
	shl.b64 	%rd2806, %rd2805, 32;
	cvt.u64.u32 	%rd2807, %r6997;
	or.b64  	%rd2808, %rd2806, %rd2807;
	cvt.rn.f64.s64 	%fd399, %rd2808;
	mul.f64 	%fd400, %fd399, 0d3BF921FB54442D19;
	cvt.rn.f32.f64 	%f4487, %fd400;
	neg.f32 	%f4488, %f4487;
	setp.lt.s32 	%p1598, %r6994, 0;
	selp.f32 	%f4703, %f4488, %f4487, %p1598;
	bra.uni 	$L__BB0_1601;
$L__BB0_1600:
	mov.f32 	%f4489, 0f00000000;
	mul.rn.f32 	%f4703, %f992, %f4489;
	mov.b32 	%r7803, 0;
$L__BB0_1601:
	add.s32 	%r6999, %r7803, 1;
	mul.rn.f32 	%f4490, %f4703, %f4703;
	and.b32  	%r7000, %r7803, 1;
	setp.eq.b32 	%p1599, %r7000, 1;
	selp.f32 	%f4491, %f4703, 0f3F800000, %p1599;
	fma.rn.f32 	%f4492, %f4490, %f4491, 0f00000000;
	fma.rn.f32 	%f4493, %f4490, 0f37CBAC00, 0fBAB607ED;
	selp.f32 	%f4494, 0fB94D4153, %f4493, %p1599;
	selp.f32 	%f4495, 0f3C0885E4, 0f3D2AAABB, %p1599;
	fma.rn.f32 	%f4496, %f4494, %f4490, %f4495;
	selp.f32 	%f4497, 0fBE2AAAA8, 0fBEFFFFFF, %p1599;
	fma.rn.f32 	%f4498, %f4496, %f4490, %f4497;
	fma.rn.f32 	%f4499, %f4498, %f4492, %f4491;
	and.b32  	%r7001, %r6999, 2;
	setp.eq.s32 	%p1600, %r7001, 0;
	mov.f32 	%f4500, 0f00000000;
	sub.f32 	%f4501, %f4500, %f4499;
	selp.f32 	%f4502, %f4499, %f4501, %p1600;
	fma.rn.f32 	%f4503, %f998, %f4502, %f992;
	add.s64 	%rd2813, %rd2813, 100;
	setp.ne.s64 	%p1601, %rd2813, 10000000000;
	@%p1601 bra 	$L__BB0_1;
	add.u64 	%rd2809, %SP, 32;
	add.u64 	%rd2810, %SPL, 32;
	st.local.u32 	[%rd2810], %r1;
	mov.u64 	%rd2811, $str;
	cvta.global.u64 	%rd2812, %rd2811;
	{ // callseq 0, 0
	.param .b64 param0;
	st.param.b64 	[param0], %rd2812;
	.param .b64 param1;
	st.param.b64 	[param1], %rd2809;
	.param .b32 retval0;
	call.uni (retval0), 
	vprintf, 
	(
	param0, 
	param1
	);
	ld.param.b32 	%r7002, [retval0];
	} // callseq 0
	ret;

}


// ===== COMPILED SASS (sm_100) =====

	.target	sm_100

	.elftype	@"ET_EXEC"


//--------------------- .note.nv.tkinfo           --------------------------
	.section	.note.nv.tkinfo,"",@"SHT_NOTE"
	.sectionflags	@"SHF_NOTE_NV_TKINFO"
	.tkinfo
        /*0018*/ 	.word	0x00000002
        /*0030*/ 	.string	""
        /*0030*/ 	.string	"ptxas"
        /*0030*/ 	.string	"Cuda compilation tools, release 13.0, V13.0.88"
        /*0030*/ 	.string	"Build cuda_13.0.r13.0/compiler.36424714_0"
        /*0030*/ 	.string	"-arch sm_100 -m 64 "



//--------------------- .note.nv.cuinfo           --------------------------
	.section	.note.nv.cuinfo,"",@"SHT_NOTE"
	.sectionflags	@"SHF_NOTE_NV_CUINFO"
        /*0018*/ 	.short	0x0002
        /*001a*/ 	.short	0x0064
        /*001c*/ 	.short	0x0082
	.zero		2


//--------------------- .nv.info                  --------------------------
	.section	.nv.info,"",@"SHT_CUDA_INFO"
	.align	4


	//----- nvinfo : EIATTR_REGCOUNT
	.align		4
        /*0000*/ 	.byte	0x04, 0x2f
        /*0002*/ 	.short	(.L_3 - .L_2)
	.align		4
.L_2:
        /*0004*/ 	.word	index@(_Z12quick_kernelv)
        /*0008*/ 	.word	0x00000018


	//----- nvinfo : EIATTR_FRAME_SIZE
	.align		4
.L_3:
        /*000c*/ 	.byte	0x04, 0x11
        /*000e*/ 	.short	(.L_5 - .L_4)
	.align		4
.L_4:
        /*0010*/ 	.word	index@(_Z12quick_kernelv)
        /*0014*/ 	.word	0x00000028


	//----- nvinfo : EIATTR_MIN_STACK_SIZE
	.align		4
.L_5:
        /*0018*/ 	.byte	0x04, 0x12
        /*001a*/ 	.short	(.L_7 - .L_6)
	.align		4
.L_6:
        /*001c*/ 	.word	index@(_Z12quick_kernelv)
        /*0020*/ 	.word	0x00000028
.L_7:


//--------------------- .nv.compat                --------------------------
	.section	.nv.compat,"",@"SHT_CUDA_COMPAT_INFO"
	.align	4
        /*0000*/ 	.byte	0x02, 0x09, 0x00, 0x00, 0x02, 0x02, 0x01, 0x00, 0x02, 0x05, 0x05, 0x00, 0x03, 0x07, 0x01, 0x01
        /*0010*/ 	.byte	0x02, 0x03, 0x00, 0x00, 0x02, 0x06, 0x01, 0x00, 0x04, 0x0b, 0x08, 0x00, 0x01, 0x00, 0x00, 0x00
        /*0020*/ 	.byte	0x00, 0x00, 0x00, 0x00


//--------------------- .nv.info._Z12quick_kernelv --------------------------
	.section	.nv.info._Z12quick_kernelv,"",@"SHT_CUDA_INFO"
	.sectionflags	@""
	.align	4


	//----- nvinfo : EIATTR_CUDA_API_VERSION
	.align		4
        /*0000*/ 	.byte	0x04, 0x37
        /*0002*/ 	.short	(.L_9 - .L_8)
.L_8:
        /*0004*/ 	.word	0x00000082


	//----- nvinfo : EIATTR_SPARSE_MMA_MASK
	.align		4
.L_9:
        /*0008*/ 	.byte	0x03, 0x50
        /*000a*/ 	.short	0x0000


	//----- nvinfo : EIATTR_MAXREG_COUNT
	.align		4
        /*000c*/ 	.byte	0x03, 0x1b
        /*000e*/ 	.short	0x00ff


	//----- nvinfo : EIATTR_EXTERNS
	.align		4
        /*0010*/ 	.byte	0x04, 0x0f
        /*0012*/ 	.short	(.L_11 - .L_10)


	//   ....[0]....
	.align		4
.L_10:
        /*0014*/ 	.word	index@(vprintf)


	//----- nvinfo : EIATTR_MERCURY_ISA_VERSION
	.align		4
.L_11:
        /*0018*/ 	.byte	0x03, 0x5f
        /*001a*/ 	.short	0x0101


	//----- nvinfo : EIATTR_VRC_CTA_INIT_COUNT
	.align		4
        /*001c*/ 	.byte	0x02, 0x4a
	.zero		1
	.zero		1


	//----- nvinfo : EIATTR_SYSCALL_OFFSETS
	.align		4
        /*0020*/ 	.byte	0x04, 0x46
        /*0022*/ 	.short	(.L_13 - .L_12)


	//   ....[0]....
.L_12:
        /*0024*/ 	.word	0x0003a500


	//----- nvinfo : EIATTR_EXIT_INSTR_OFFSETS
	.align		4
.L_13:
        /*0028*/ 	.byte	0x04, 0x1c
        /*002a*/ 	.short	(.L_15 - .L_14)


	//   ....[0]....
.L_14:
        /*002c*/ 	.word	0x0003a510


	//----- nvinfo : EIATTR_CRS_STACK_SIZE
	.align		4
.L_15:
        /*0030*/ 	.byte	0x04, 0x1e
        /*0032*/ 	.short	(.L_17 - .L_16)
.L_16:
        /*0034*/ 	.word	0x00000000


	//----- nvinfo : EIATTR_SW_WAR
	.align		4
.L_17:
        /*0038*/ 	.byte	0x04, 0x36
        /*003a*/ 	.short	(.L_19 - .L_18)
.L_18:
        /*003c*/ 	.word	0x00000008
.L_19:


//--------------------- .nv.callgraph             --------------------------
	.section	.nv.callgraph,"",@"SHT_CUDA_CALLGRAPH"
	.align	4
	.sectionentsize	8
	.align		4
        /*0000*/ 	.word	0x00000000
	.align		4
        /*0004*/ 	.word	0xffffffff
	.align		4
        /*0008*/ 	.word	index@(_Z12quick_kernelv)
	.align		4
        /*000c*/ 	.word	index@(vprintf)
	.align		4
        /*0010*/ 	.word	0x00000000
	.align		4
        /*0014*/ 	.word	0xfffffffe
	.align		4
        /*0018*/ 	.word	0x00000000
	.align		4
        /*001c*/ 	.word	0xfffffffd
	.align		4
        /*0020*/ 	.word	0x00000000
	.align		4
        /*0024*/ 	.word	0xfffffffc


//--------------------- .nv.constant4             --------------------------
	.section	.nv.constant4,"a",@progbits
	.align	8
	.align		8
.nv.constant4:
        /*0000*/ 	.dword	vprintf
	.align		8
        /*0008*/ 	.dword	$str
	.align		8
        /*0010*/ 	.dword	__cudart_i2opi_f


//--------------------- .text._Z12quick_kernelv   --------------------------
	.section	.text._Z12quick_kernelv,"ax",@progbits
	.align	128
        .global         _Z12quick_kernelv
        .type           _Z12quick_kernelv,@function
        .size           _Z12quick_kernelv,(.L_x_801 - _Z12quick_kernelv)
        .other          _Z12quick_kernelv,@"STO_CUDA_ENTRY STV_DEFAULT"
_Z12quick_kernelv:
.text._Z12quick_kernelv:
[----:B------:R-:W0:Y:S01]  /*0000*/  LDC R1, c[0x0][0x37c] ;  /* 0x0000df00ff017b82 */ /* 0x000e220000000800 */
[----:B------:R-:W1:Y:S07]  /*0010*/  S2R R0, SR_TID.X ;  /* 0x0000000000007919 */ /* 0x000e6e0000002100 */
[----:B------:R-:W2:Y:S01]  /*0020*/  LDC R6, c[0x0][0x2f8] ;  /* 0x0000be00ff067b82 */ /* 0x000ea20000000800 */
[----:B0-----:R-:W-:Y:S01]  /*0030*/  VIADD R1, R1, 0xffffffd8 ;  /* 0xffffffd801017836 */ /* 0x001fe20000000000 */
[----:B------:R-:W0:Y:S01]  /*0040*/  LDCU.64 UR8, c[0x0][0x358] ;  /* 0x00006b00ff0877ac */ /* 0x000e220008000a00 */
[----:B------:R-:W3:Y:S01]  /*0050*/  LDCU UR7, c[0x0][0x2fc] ;  /* 0x00005f80ff0777ac */ /* 0x000ee20008000800 */
[----:B------:R-:W-:Y:S01]  /*0060*/  UMOV UR5, URZ ;  /* 0x000000ff00057c82 */ /* 0x000fe20008000000 */
[----:B------:R-:W-:Y:S01]  /*0070*/  UMOV UR4, URZ ;  /* 0x000000ff00047c82 */ /* 0x000fe20008000000 */
[----:B-1----:R-:W-:-:S07]  /*0080*/  I2FP.F32.U32 R15, R0 ;  /* 0x00000000000f7245 */ /* 0x002fce0000201000 */
.L_x_798:
[C---:B------:R-:W-:Y:S01]  /*0090*/  FMUL R2, R15.reuse, 0.63661974668502807617 ;  /* 0x3f22f9830f027820 */ /* 0x040fe20000400000 */
[----:B------:R-:W-:Y:S01]  /*00a0*/  FSETP.GE.AND P0, PT, |R15|, 105615, PT ;  /* 0x47ce47800f00780b */ /* 0x000fe20003f06200 */
[----:B------:R-:W-:Y:S04]  /*00b0*/  BSSY.RECONVERGENT B0, `(.L_x_0) ;  /* 0x0000040000007945 */ /* 0x000fe80003800200 */
[----:B------:R-:W1:Y:S02]  /*00c0*/  F2I.NTZ R2, R2 ;  /* 0x0000000200027305 */ /* 0x000e640000203100 */
[----:B-1----:R-:W-:Y:S01]  /*00d0*/  I2FP.F32.S32 R12, R2 ;  /* 0x00000002000c7245 */ /* 0x002fe20000201400 */
[----:B------:R-:W-:-:S04]  /*00e0*/  IMAD.MOV.U32 R16, RZ, RZ, R2 ;  /* 0x000000ffff107224 */ /* 0x000fc800078e0002 */
[----:B------:R-:W-:-:S04]  /*00f0*/  FFMA R3, R12, -1.5707962512969970703, R15 ;  /* 0xbfc90fda0c037823 */ /* 0x000fc8000000000f */
[----:B------:R-:W-:-:S04]  /*0100*/  FFMA R3, R12, -7.5497894158615963534e-08, R3 ;  /* 0xb3a221680c037823 */ /* 0x000fc80000000003 */
[----:B------:R-:W-:-:S04]  /*0110*/  FFMA R12, R12, -5.3903029534742383927e-15, R3 ;  /* 0xa7c234c50c0c7823 */ /* 0x000fc80000000003 */
[----:B------:R-:W-:Y:S01]  /*0120*/  IMAD.MOV.U32 R3, RZ, RZ, R12 ;  /* 0x000000ffff037224 */ /* 0x000fe200078e000c */
[----:B------:R-:W-:Y:S06]  /*0130*/  @!P0 BRA `(.L_x_1) ;  /* 0x0000000000dc8947 */ /* 0x000fec0003800000 */
[----:B------:R-:W-:-:S13]  /*0140*/  FSETP.NEU.AND P0, PT, |R15|, +INF , PT ;  /* 0x7f8000000f00780b */ /* 0x000fda0003f0d200 */
[----:B------:R-:W-:Y:S01]  /*0150*/  @!P0 FMUL R3, RZ, R15 ;  /* 0x0000000fff038220 */ /* 0x000fe20000400000 */
[----:B------:R-:W-:Y:S01]  /*0160*/  @!P0 IMAD.MOV.U32 R2, RZ, RZ, RZ ;  /* 0x000000ffff028224 */ /* 0x000fe200078e00ff */
[----:B------:R-:W-:Y:S06]  /*0170*/  @!P0 BRA `(.L_x_1) ;  /* 0x0000000000cc8947 */ /* 0x000fec0003800000 */
[----:B------:R-:W-:Y:S01]  /*0180*/  IMAD.SHL.U32 R3, R15, 0x100, RZ ;  /* 0x000001000f037824 */ /* 0x000fe200078e00ff */
[----:B------:R-:W1:Y:S01]  /*0190*/  LDCU.64 UR12, c[0x4][0x10] ;  /* 0x01000200ff0c77ac */ /* 0x000e620008000a00 */
[----:B------:R-:W-:Y:S02]  /*01a0*/  IMAD.MOV.U32 R8, RZ, RZ, RZ ;  /* 0x000000ffff087224 */ /* 0x000fe400078e00ff */
[----:B------:R-:W-:Y:S01]  /*01b0*/  IMAD.MOV.U32 R2, RZ, RZ, R1 ;  /* 0x000000ffff027224 */ /* 0x000fe200078e0001 */
[----:B------:R-:W-:Y:S01]  /*01c0*/  LOP3.LUT R7, R3, 0x80000000, RZ, 0xfc, !PT ;  /* 0x8000000003077812 */ /* 0x000fe200078efcff */
[----:B------:R-:W-:Y:S01]  /*01d0*/  UMOV UR10, URZ ;  /* 0x000000ff000a7c82 */ /* 0x000fe20008000000 */
[----:B------:R-:W-:-:S05]  /*01e0*/  UMOV UR6, URZ ;  /* 0x000000ff00067c82 */ /* 0x000fca0008000000 */
.L_x_2:
[----:B-1----:R-:W-:Y:S02]  /*01f0*/  IMAD.U32 R10, RZ, RZ, UR12 ;  /* 0x0000000cff0a7e24 */ /* 0x002fe4000f8e00ff */
[----:B------:R-:W-:-:S05]  /*0200*/  IMAD.U32 R11, RZ, RZ, UR13 ;  /* 0x0000000dff0b7e24 */ /* 0x000fca000f8e00ff */
[----:B0-----:R-:W4:Y:S01]  /*0210*/  LDG.E.CONSTANT R4, desc[UR8][R10.64] ;  /* 0x000000080a047981 */ /* 0x001f22000c1e9900 */
[----:B------:R-:W-:Y:S02]  /*0220*/  UIADD3 UR12, UP0, UPT, UR12, 0x4, URZ ;  /* 0x000000040c0c7890 */ /* 0x000fe4000ff1e0ff */
[----:B------:R-:W-:Y:S02]  /*0230*/  UIADD3 UR6, UPT, UPT, UR6, 0x1, URZ ;  /* 0x0000000106067890 */ /* 0x000fe4000fffe0ff */
[----:B------:R-:W-:Y:S02]  /*0240*/  UIADD3.X UR13, UPT, UPT, URZ, UR13, URZ, UP0, !UPT ;  /* 0x0000000dff0d7290 */ /* 0x000fe400087fe4ff */
[----:B------:R-:W-:Y:S01]  /*0250*/  UISETP.NE.AND UP0, UPT, UR6, 0x6, UPT ;  /* 0x000000060600788c */ /* 0x000fe2000bf05270 */
[----:B----4-:R-:W-:-:S03]  /*0260*/  IMAD.WIDE.U32 R4, R4, R7, RZ ;  /* 0x0000000704047225 */ /* 0x010fc600078e00ff */
[----:B------:R-:W-:-:S04]  /*0270*/  IADD3 R3, P0, PT, R4, R8, RZ ;  /* 0x0000000804037210 */ /* 0x000fc80007f1e0ff */
[----:B------:R-:W-:Y:S01]  /*0280*/  IADD3.X R8, PT, PT, R5, UR10, RZ, P0, !PT ;  /* 0x0000000a05087c10 */ /* 0x000fe200087fe4ff */
[----:B------:R0:W-:Y:S02]  /*0290*/  STL [R2], R3 ;  /* 0x0000000302007387 */ /* 0x0001e40000100800 */
[----:B0-----:R-:W-:Y:S01]  /*02a0*/  VIADD R2, R2, 0x4 ;  /* 0x0000000402027836 */ /* 0x001fe20000000000 */
[----:B------:R-:W-:Y:S06]  /*02b0*/  BRA.U UP0, `(.L_x_2) ;  /* 0xfffffffd00cc7547 */ /* 0x000fec000b83ffff */
[----:B------:R-:W-:Y:S01]  /*02c0*/  SHF.R.U32.HI R5, RZ, 0x17, R15 ;  /* 0x00000017ff057819 */ /* 0x000fe2000001160f */
[----:B------:R0:W-:Y:S03]  /*02d0*/  STL [R1+0x18], R8 ;  /* 0x0000180801007387 */ /* 0x0001e60000100800 */
[C---:B------:R-:W-:Y:S02]  /*02e0*/  LOP3.LUT R2, R5.reuse, 0xe0, RZ, 0xc0, !PT ;  /* 0x000000e005027812 */ /* 0x040fe400078ec0ff */
[----:B------:R-:W-:-:S03]  /*02f0*/  LOP3.LUT P0, RZ, R5, 0x1f, RZ, 0xc0, !PT ;  /* 0x0000001f05ff7812 */ /* 0x000fc6000780c0ff */
[----:B------:R-:W-:-:S05]  /*0300*/  VIADD R2, R2, 0xffffff80 ;  /* 0xffffff8002027836 */ /* 0x000fca0000000000 */
[----:B------:R-:W-:-:S05]  /*0310*/  SHF.R.U32.HI R2, RZ, 0x5, R2 ;  /* 0x00000005ff027819 */ /* 0x000fca0000011602 */
[----:B------:R-:W-:-:S05]  /*0320*/  IMAD R7, R2, -0x4, R1 ;  /* 0xfffffffc02077824 */ /* 0x000fca00078e0201 */
[----:B------:R-:W4:Y:S04]  /*0330*/  LDL R2, [R7+0x18] ;  /* 0x0000180007027983 */ /* 0x000f280000100800 */
[----:B------:R-:W4:Y:S04]  /*0340*/  LDL R3, [R7+0x14] ;  /* 0x0000140007037983 */ /* 0x000f280000100800 */
[----:B------:R-:W5:Y:S01]  /*0350*/  @P0 LDL R4, [R7+0x10] ;  /* 0x0000100007040983 */ /* 0x000f620000100800 */
[----:B------:R-:W-:Y:S01]  /*0360*/  LOP3.LUT R5, R5, 0x1f, RZ, 0xc0, !PT ;  /* 0x0000001f05057812 */ /* 0x000fe200078ec0ff */
[----:B------:R-:W-:Y:S01]  /*0370*/  UMOV UR10, 0x54442d19 ;  /* 0x54442d19000a7882 */ /* 0x000fe20000000000 */
[----:B------:R-:W-:-:S02]  /*0380*/  UMOV UR11, 0x3bf921fb ;  /* 0x3bf921fb000b7882 */ /* 0x000fc40000000000 */
[-C--:B----4-:R-:W-:Y:S02]  /*0390*/  @P0 SHF.L.W.U32.HI R2, R3, R5.reuse, R2 ;  /* 0x0000000503020219 */ /* 0x090fe40000010e02 */
[----:B-----5:R-:W-:Y:S02]  /*03a0*/  @P0 SHF.L.W.U32.HI R3, R4, R5, R3 ;  /* 0x0000000504030219 */ /* 0x020fe40000010e03 */
[----:B------:R-:W-:Y:S02]  /*03b0*/  ISETP.GE.AND P0, PT, R15, RZ, PT ;  /* 0x000000ff0f00720c */ /* 0x000fe40003f06270 */
[C---:B------:R-:W-:Y:S01]  /*03c0*/  SHF.L.W.U32.HI R4, R3.reuse, 0x2, R2 ;  /* 0x0000000203047819 */ /* 0x040fe20000010e02 */
[----:B------:R-:W-:-:S03]  /*03d0*/  IMAD.SHL.U32 R3, R3, 0x4, RZ ;  /* 0x0000000403037824 */ /* 0x000fc600078e00ff */
[----:B------:R-:W-:-:S04]  /*03e0*/  SHF.R.S32.HI R5, RZ, 0x1f, R4 ;  /* 0x0000001fff057819 */ /* 0x000fc80000011404 */
[C---:B------:R-:W-:Y:S02]  /*03f0*/  LOP3.LUT R10, R5.reuse, R3, RZ, 0x3c, !PT ;  /* 0x00000003050a7212 */ /* 0x040fe400078e3cff */
[----:B------:R-:W-:Y:S02]  /*0400*/  LOP3.LUT R11, R5, R4, RZ, 0x3c, !PT ;  /* 0x00000004050b7212 */ /* 0x000fe400078e3cff */
[----:B------:R-:W-:Y:S02]  /*0410*/  SHF.R.U32.HI R3, RZ, 0x1e, R2 ;  /* 0x0000001eff037819 */ /* 0x000fe40000011602 */
[C---:B------:R-:W-:Y:S02]  /*0420*/  LOP3.LUT R5, R4.reuse, R15, RZ, 0x3c, !PT ;  /* 0x0000000f04057212 */ /* 0x040fe400078e3cff */
[----:B------:R-:W0:Y:S01]  /*0430*/  I2F.F64.S64 R10, R10 ;  /* 0x0000000a000a7312 */ /* 0x000e220000301c00 */
[----:B------:R-:W-:Y:S02]  /*0440*/  LEA.HI R2, R4, R3, RZ, 0x1 ;  /* 0x0000000304027211 */ /* 0x000fe400078f08ff */
[----:B------:R-:W-:-:S03]  /*0450*/  ISETP.GE.AND P1, PT, R5, RZ, PT ;  /* 0x000000ff0500720c */ /* 0x000fc60003f26270 */
[----:B------:R-:W-:-:S04]  /*0460*/  IMAD.MOV R3, RZ, RZ, -R2 ;  /* 0x000000ffff037224 */ /* 0x000fc800078e0a02 */
[----:B------:R-:W-:Y:S01]  /*0470*/  @!P0 IMAD.MOV.U32 R2, RZ, RZ, R3 ;  /* 0x000000ffff028224 */ /* 0x000fe200078e0003 */
[----:B0-----:R-:W-:-:S10]  /*0480*/  DMUL R8, R10, UR10 ;  /* 0x0000000a0a087c28 */ /* 0x001fd40008000000 */
[----:B------:R-:W0:Y:S02]  /*0490*/  F2F.F32.F64 R8, R8 ;  /* 0x0000000800087310 */ /* 0x000e240000301000 */
[----:B0-----:R-:W-:-:S07]  /*04a0*/  FSEL R3, -R8, R8, !P1 ;  /* 0x0000000808037208 */ /* 0x001fce0004800100 */
.L_x_1:
[----:B0--3--:R-:W-:Y:S05]  /*04b0*/  BSYNC.RECONVERGENT B0 ;  /* 0x0000000000007941 */ /* 0x009fea0003800200 */
.L_x_0:
[----:B------:R-:W-:Y:S01]  /*04c0*/  LOP3.LUT R8, R2, 0x1, RZ, 0xc0, !PT ;  /* 0x0000000102087812 */ /* 0x000fe200078ec0ff */
[----:B------:R-:W-:Y:S02]  /*04d0*/  IMAD.MOV.U32 R7, RZ, RZ, 0x37cbac00 ;  /* 0x37cbac00ff077424 */ /* 0x000fe400078e00ff */
[C---:B------:R-:W-:Y:S01]  /*04e0*/  FMUL R4, R3.reuse, R3 ;  /* 0x0000000303047220 */ /* 0x040fe20000400000 */
[----:B------:R-:W-:Y:S01]  /*04f0*/  IMAD.MOV.U32 R9, RZ, RZ, 0x3effffff ;  /* 0x3effffffff097424 */ /* 0x000fe200078e00ff */
[----:B------:R-:W-:Y:S01]  /*0500*/  ISETP.NE.U32.AND P1, PT, R8, 0x1, PT ;  /* 0x000000010800780c */ /* 0x000fe20003f25070 */
[----:B------:R-:W-:Y:S02]  /*0510*/  IMAD.MOV.U32 R8, RZ, RZ, 0x3d2aaabb ;  /* 0x3d2aaabbff087424 */ /* 0x000fe400078e00ff */
[----:B------:R-:W-:Y:S01]  /*0520*/  FFMA R5, R4, R7, -0.0013887860113754868507 ;  /* 0xbab607ed04057423 */ /* 0x000fe20000000007 */
[----:B------:R-:W-:Y:S01]  /*0530*/  LOP3.LUT P0, RZ, R2, 0x2, RZ, 0xc0, !PT ;  /* 0x0000000202ff7812 */ /* 0x000fe2000780c0ff */
[----:B------:R-:W-:Y:S01]  /*0540*/  BSSY.RECONVERGENT B0, `(.L_x_3) ;  /* 0x000003e000007945 */ /* 0x000fe20003800200 */
[----:B------:R-:W-:-:S02]  /*0550*/  FSEL R2, R3, 1, P1 ;  /* 0x3f80000003027808 */ /* 0x000fc40000800000 */
[----:B------:R-:W-:Y:S02]  /*0560*/  FSEL R5, R5, -0.00019574658654164522886, !P1 ;  /* 0xb94d415305057808 */ /* 0x000fe40004800000 */
[----:B------:R-:W-:Y:S01]  /*0570*/  FSEL R11, R8, 0.0083327032625675201416, !P1 ;  /* 0x3c0885e4080b7808 */ /* 0x000fe20004800000 */
[C---:B------:R-:W-:Y:S01]  /*0580*/  FFMA R3, R4.reuse, R2, RZ ;  /* 0x0000000204037223 */ /* 0x040fe200000000ff */
[----:B------:R-:W-:Y:S02]  /*0590*/  FSEL R10, -R9, -0.16666662693023681641, !P1 ;  /* 0xbe2aaaa8090a7808 */ /* 0x000fe40004800100 */
[----:B------:R-:W-:Y:S01]  /*05a0*/  FSETP.GE.AND P1, PT, |R15|, 105615, PT ;  /* 0x47ce47800f00780b */ /* 0x000fe20003f26200 */
[----:B------:R-:W-:-:S04]  /*05b0*/  FFMA R5, R4, R5, R11 ;  /* 0x0000000504057223 */ /* 0x000fc8000000000b */
[----:B------:R-:W-:-:S04]  /*05c0*/  FFMA R5, R4, R5, R10 ;  /* 0x0000000504057223 */ /* 0x000fc8000000000a */
[----:B------:R-:W-:-:S04]  /*05d0*/  FFMA R14, R3, R5, R2 ;  /* 0x00000005030e7223 */ /* 0x000fc80000000002 */
[----:B------:R-:W-:Y:S01]  /*05e0*/  @P0 FADD R14, RZ, -R14 ;  /* 0x8000000eff0e0221 */ /* 0x000fe20000000000 */
[----:B------:R-:W-:Y:S06]  /*05f0*/  @!P1 BRA `(.L_x_4) ;  /* 0x0000000000c89947 */ /* 0x000fec0003800000 */
[----:B------:R-:W-:-:S13]  /*0600*/  FSETP.NEU.AND P0, PT, |R15|, +INF , PT ;  /* 0x7f8000000f00780b */ /* 0x000fda0003f0d200 */
[----:B------:R-:W-:Y:S01]  /*0610*/  @!P0 FMUL R12, RZ, R15 ;  /* 0x0000000fff0c8220 */ /* 0x000fe20000400000 */
[----:B------:R-:W-:Y:S01]  /*0620*/  @!P0 IMAD.MOV.U32 R16, RZ, RZ, RZ ;  /* 0x000000ffff108224 */ /* 0x000fe200078e00ff */
[----:B------:R-:W-:Y:S06]  /*0630*/  @!P0 BRA `(.L_x_4) ;  /* 0x0000000000b88947 */ /* 0x000fec0003800000 */
[----:B------:R-:W0:Y:S01]  /*0640*/  LDC.64 R2, c[0x4][0x10] ;  /* 0x01000400ff027b82 */ /* 0x000e220000000a00 */
[----:B------:R-:W-:Y:S01]  /*0650*/  IMAD.SHL.U32 R4, R15, 0x100, RZ ;  /* 0x000001000f047824 */ /* 0x000fe200078e00ff */
[----:B------:R-:W-:Y:S01]  /*0660*/  CS2R R10, SRZ ;  /* 0x00000000000a7805 */ /* 0x000fe2000001ff00 */
[----:B------:R-:W-:-:S03]  /*0670*/  UMOV UR6, URZ ;  /* 0x000000ff00067c82 */ /* 0x000fc60008000000 */
[----:B------:R-:W-:-:S07]  /*0680*/  LOP3.LUT R19, R4, 0x80000000, RZ, 0xfc, !PT ;  /* 0x8000000004137812 */ /* 0x000fce00078efcff */
.L_x_5:
[----:B0-----:R-:W-:-:S05]  /*0690*/  IMAD.WIDE.U32 R12, R11, 0x4, R2 ;  /* 0x000000040b0c7825 */ /* 0x001fca00078e0002 */
[----:B------:R-:W3:Y:S01]  /*06a0*/  LDG.E.CONSTANT R4, desc[UR8][R12.64] ;  /* 0x000000080c047981 */ /* 0x000ee2000c1e9900 */
[C---:B-1----:R-:W-:Y:S02]  /*06b0*/  IMAD R16, R11.reuse, 0x4, R1 ;  /* 0x000000040b107824 */ /* 0x042fe400078e0201 */
[----:B------:R-:W-:-:S05]  /*06c0*/  VIADD R11, R11, 0x1 ;  /* 0x000000010b0b7836 */ /* 0x000fca0000000000 */
[----:B------:R-:W-:Y:S01]  /*06d0*/  ISETP.NE.AND P0, PT, R11, 0x6, PT ;  /* 0x000000060b00780c */ /* 0x000fe20003f05270 */
[----:B---3--:R-:W-:-:S03]  /*06e0*/  IMAD.WIDE.U32 R4, R4, R19, RZ ;  /* 0x0000001304047225 */ /* 0x008fc600078e00ff */
[----:B------:R-:W-:-:S04]  /*06f0*/  IADD3 R17, P1, PT, R4, R10, RZ ;  /* 0x0000000a04117210 */ /* 0x000fc80007f3e0ff */
[----:B------:R-:W-:Y:S01]  /*0700*/  IADD3.X R10, PT, PT, R5, UR6, RZ, P1, !PT ;  /* 0x00000006050a7c10 */ /* 0x000fe20008ffe4ff */
[----:B------:R1:W-:Y:S04]  /*0710*/  STL [R16], R17 ;  /* 0x0000001110007387 */ /* 0x0003e80000100800 */
[----:B------:R-:W-:Y:S05]  /*0720*/  @P0 BRA `(.L_x_5) ;  /* 0xfffffffc00d80947 */ /* 0x000fea000383ffff */
[----:B------:R-:W-:Y:S01]  /*0730*/  SHF.R.U32.HI R5, RZ, 0x17, R15 ;  /* 0x00000017ff057819 */ /* 0x000fe2000001160f */
[----:B------:R0:W-:Y:S03]  /*0740*/  STL [R1+0x18], R10 ;  /* 0x0000180a01007387 */ /* 0x0001e60000100800 */
[C---:B------:R-:W-:Y:S02]  /*0750*/  LOP3.LUT R2, R5.reuse, 0xe0, RZ, 0xc0, !PT ;  /* 0x000000e005027812 */ /* 0x040fe400078ec0ff */
[----:B------:R-:W-:-:S03]  /*0760*/  LOP3.LUT P0, RZ, R5, 0x1f, RZ, 0xc0, !PT ;  /* 0x0000001f05ff7812 */ /* 0x000fc6000780c0ff */
[----:B------:R-:W-:-:S05]  /*0770*/  VIADD R2, R2, 0xffffff80 ;  /* 0xffffff8002027836 */ /* 0x000fca0000000000 */
[----:B------:R-:W-:-:S05]  /*0780*/  SHF.R.U32.HI R2, RZ, 0x5, R2 ;  /* 0x00000005ff027819 */ /* 0x000fca0000011602 */
[----:B------:R-:W-:-:S05]  /*0790*/  IMAD R11, R2, -0x4, R1 ;  /* 0xfffffffc020b7824 */ /* 0x000fca00078e0201 */
[----:B------:R-:W3:Y:S04]  /*07a0*/  LDL R2, [R11+0x18] ;  /* 0x000018000b027983 */ /* 0x000ee80000100800 */
[----:B------:R-:W3:Y:S04]  /*07b0*/  LDL R3, [R11+0x14] ;  /* 0x000014000b037983 */ /* 0x000ee80000100800 */
[----:B------:R-:W4:Y:S01]  /*07c0*/  @P0 LDL R4, [R11+0x10] ;  /* 0x000010000b040983 */ /* 0x000f220000100800 */
[----:B------:R-:W-:Y:S01]  /*07d0*/  LOP3.LUT R5, R5, 0x1f, RZ, 0xc0, !PT ;  /* 0x0000001f05057812 */ /* 0x000fe200078ec0ff */
[----:B------:R-:W-:Y:S01]  /*07e0*/  UMOV UR10, 0x54442d19 ;  /* 0x54442d19000a7882 */ /* 0x000fe20000000000 */
[----:B------:R-:W-:Y:S01]  /*07f0*/  UMOV UR11, 0x3bf921fb ;  /* 0x3bf921fb000b7882 */ /* 0x000fe20000000000 */
[----:B------:R-:W-:-:S02]  /*0800*/  ISETP.GE.AND P1, PT, R15, RZ, PT ;  /* 0x000000ff0f00720c */ /* 0x000fc40003f26270 */
[-C--:B---3--:R-:W-:Y:S02]  /*0810*/  @P0 SHF.L.W.U32.HI R2, R3, R5.reuse, R2 ;  /* 0x0000000503020219 */ /* 0x088fe40000010e02 */
[----:B----4-:R-:W-:-:S04]  /*0820*/  @P0 SHF.L.W.U32.HI R3, R4, R5, R3 ;  /* 0x0000000504030219 */ /* 0x010fc80000010e03 */
        /* <DEDUP_REMOVED lines=8> */
[----:B-1----:R-:W-:Y:S02]  /*08b0*/  LEA.HI R16, R4, R3, RZ, 0x1 ;  /* 0x0000000304107211 */ /* 0x002fe400078f08ff */
[----:B------:R-:W-:-:S03]  /*08c0*/  ISETP.GE.AND P0, PT, R2, RZ, PT ;  /* 0x000000ff0200720c */ /* 0x000fc60003f06270 */
[----:B------:R-:W-:-:S04]  /*08d0*/  IMAD.MOV R2, RZ, RZ, -R16 ;  /* 0x000000ffff027224 */ /* 0x000fc800078e0a10 */
[----:B------:R-:W-:Y:S01]  /*08e0*/  @!P1 IMAD.MOV.U32 R16, RZ, RZ, R2 ;  /* 0x000000ffff109224 */ /* 0x000fe200078e0002 */
[----:B0-----:R-:W-:-:S10]  /*08f0*/  DMUL R10, R12, UR10 ;  /* 0x0000000a0c0a7c28 */ /* 0x001fd40008000000 */
[----:B------:R-:W0:Y:S02]  /*0900*/  F2F.F32.F64 R10, R10 ;  /* 0x0000000a000a7310 */ /* 0x000e240000301000 */
[----:B0-----:R-:W-:-:S07]  /*0910*/  FSEL R12, -R10, R10, !P0 ;  /* 0x0000000a0a0c7208 */ /* 0x001fce0004000100 */
.L_x_4:
[----:B------:R-:W-:Y:S05]  /*0920*/  BSYNC.RECONVERGENT B0 ;  /* 0x0000000000007941 */ /* 0x000fea0003800200 */
.L_x_3:
[----:B------:R-:W-:Y:S01]  /*0930*/  FMUL R3, R12, R12 ;  /* 0x0000000c0c037220 */ /* 0x000fe20000400000 */
[C---:B------:R-:W-:Y:S01]  /*0940*/  LOP3.LUT R4, R16.reuse, 0x1, RZ, 0xc0, !PT ;  /* 0x0000000110047812 */ /* 0x040fe200078ec0ff */
[----:B------:R-:W-:Y:S01]  /*0950*/  VIADD R16, R16, 0x1 ;  /* 0x0000000110107836 */ /* 0x000fe20000000000 */
[----:B------:R-:W-:Y:S01]  /*0960*/  BSSY.RECONVERGENT B0, `(.L_x_6) ;  /* 0x000004c000007945 */ /* 0x000fe20003800200 */
[----:B------:R-:W-:Y:S01]  /*0970*/  FFMA R2, R3, R7, -0.0013887860113754868507 ;  /* 0xbab607ed03027423 */ /* 0x000fe20000000007 */
[----:B------:R-:W-:Y:S02]  /*0980*/  ISETP.NE.U32.AND P0, PT, R4, 0x1, PT ;  /* 0x000000010400780c */ /* 0x000fe40003f05070 */
[----:B------:R-:W-:Y:S02]  /*0990*/  LOP3.LUT P1, RZ, R16, 0x2, RZ, 0xc0, !PT ;  /* 0x0000000210ff7812 */ /* 0x000fe4000782c0ff */
[----:B------:R-:W-:Y:S02]  /*09a0*/  FSEL R4, R2, -0.00019574658654164522886, P0 ;  /* 0xb94d415302047808 */ /* 0x000fe40000000000 */
[----:B------:R-:W-:-:S02]  /*09b0*/  FSEL R10, R8, 0.0083327032625675201416, P0 ;  /* 0x3c0885e4080a7808 */ /* 0x000fc40000000000 */
[----:B------:R-:W-:Y:S02]  /*09c0*/  FSEL R2, R12, 1, !P0 ;  /* 0x3f8000000c027808 */ /* 0x000fe40004000000 */
[----:B------:R-:W-:Y:S01]  /*09d0*/  FSEL R11, -R9, -0.16666662693023681641, P0 ;  /* 0xbe2aaaa8090b7808 */ /* 0x000fe20000000100 */
[C---:B------:R-:W-:Y:S02]  /*09e0*/  FFMA R4, R3.reuse, R4, R10 ;  /* 0x0000000403047223 */ /* 0x040fe4000000000a */
[C---:B------:R-:W-:Y:S02]  /*09f0*/  FFMA R5, R3.reuse, R2, RZ ;  /* 0x0000000203057223 */ /* 0x040fe400000000ff */
[----:B------:R-:W-:-:S04]  /*0a00*/  FFMA R4, R3, R4, R11 ;  /* 0x0000000403047223 */ /* 0x000fc8000000000b */
[----:B------:R-:W-:-:S04]  /*0a10*/  FFMA R2, R5, R4, R2 ;  /* 0x0000000405027223 */ /* 0x000fc80000000002 */
[----:B------:R-:W-:-:S04]  /*0a20*/  @P1 FADD R2, RZ, -R2 ;  /* 0x80000002ff021221 */ /* 0x000fc80000000000 */
[----:B------:R-:W-:-:S04]  /*0a30*/  FFMA R15, R14, R2, R15 ;  /* 0x000000020e0f7223 */ /* 0x000fc8000000000f */
[C---:B------:R-:W-:Y:S01]  /*0a40*/  FMUL R2, R15.reuse, 0.63661974668502807617 ;  /* 0x3f22f9830f027820 */ /* 0x040fe20000400000 */
[----:B------:R-:W-:-:S05]  /*0a50*/  FSETP.GE.AND P0, PT, |R15|, 105615, PT ;  /* 0x47ce47800f00780b */ /* 0x000fca0003f06200 */
[----:B------:R-:W0:Y:S02]  /*0a60*/  F2I.NTZ R2, R2 ;  /* 0x0000000200027305 */ /* 0x000e240000203100 */
[----:B0-----:R-:W-:Y:S01]  /*0a70*/  I2FP.F32.S32 R4, R2 ;  /* 0x0000000200047245 */ /* 0x001fe20000201400 */
[----:B------:R-:W-:-:S04]  /*0a80*/  IMAD.MOV.U32 R14, RZ, RZ, R2 ;  /* 0x000000ffff0e7224 */ /* 0x000fc800078e0002 */
[----:B------:R-:W-:-:S04]  /*0a90*/  FFMA R3, R4, -1.5707962512969970703, R15 ;  /* 0xbfc90fda04037823 */ /* 0x000fc8000000000f */
[----:B------:R-:W-:-:S04]  /*0aa0*/  FFMA R3, R4, -7.5497894158615963534e-08, R3 ;  /* 0xb3a2216804037823 */ /* 0x000fc80000000003 */
[----:B------:R-:W-:-:S04]  /*0ab0*/  FFMA R11, R4, -5.3903029534742383927e-15, R3 ;  /* 0xa7c234c5040b7823 */ /* 0x000fc80000000003 */
[----:B------:R-:W-:Y:S01]  /*0ac0*/  IMAD.MOV.U32 R3, RZ, RZ, R11 ;  /* 0x000000ffff037224 */ /* 0x000fe200078e000b */
[----:B------:R-:W-:Y:S06]  /*0ad0*/  @!P0 BRA `(.L_x_7) ;  /* 0x0000000000d08947 */ /* 0x000fec0003800000 */
[----:B------:R-:W-:-:S13]  /*0ae0*/  FSETP.NEU.AND P0, PT, |R15|, +INF , PT ;  /* 0x7f8000000f00780b */ /* 0x000fda0003f0d200 */
[----:B------:R-:W-:Y:S05]  /*0af0*/  @!P0 BRA `(.L_x_8) ;  /* 0x0000000000c08947 */ /* 0x000fea0003800000 */
[----:B------:R-:W0:Y:S01]  /*0b00*/  LDC.64 R2, c[0x4][0x10] ;  /* 0x01000400ff027b82 */ /* 0x000e220000000a00 */
[----:B------:R-:W-:Y:S01]  /*0b10*/  IMAD.SHL.U32 R4, R15, 0x100, RZ ;  /* 0x000001000f047824 */ /* 0x000fe200078e00ff */
[----:B------:R-:W-:Y:S01]  /*0b20*/  UMOV UR6, URZ ;  /* 0x000000ff00067c82 */ /* 0x000fe20008000000 */
[----:B------:R-:W-:Y:S02]  /*0b30*/  IMAD.MOV.U32 R10, RZ, RZ, RZ ;  /* 0x000000ffff0a7224 */ /* 0x000fe400078e00ff */
[----:B------:R-:W-:Y:S01]  /*0b40*/  IMAD.MOV.U32 R16, RZ, RZ, RZ ;  /* 0x000000ffff107224 */ /* 0x000fe200078e00ff */
[----:B------:R-:W-:-:S07]  /*0b50*/  LOP3.LUT R19, R4, 0x80000000, RZ, 0xfc, !PT ;  /* 0x8000000004137812 */ /* 0x000fce00078efcff */
.L_x_9:
[----:B0-----:R-:W-:-:S05]  /*0b60*/  IMAD.WIDE.U32 R12, R16, 0x4, R2 ;  /* 0x00000004100c7825 */ /* 0x001fca00078e0002 */
[----:B-1----:R-:W3:Y:S01]  /*0b70*/  LDG.E.CONSTANT R4, desc[UR8][R12.64] ;  /* 0x000000080c047981 */ /* 0x002ee2000c1e9900 */
[C---:B------:R-:W-:Y:S02]  /*0b80*/  IMAD R17, R16.reuse, 0x4, R1 ;  /* 0x0000000410117824 */ /* 0x040fe400078e0201 */
        /* <DEDUP_REMOVED lines=16> */
[----:B-1----:R-:W4:Y:S01]  /*0c90*/  @P0 LDL R4, [R16+0x10] ;  /* 0x0000100010040983 */ /* 0x002f220000100800 */
[----:B------:R-:W-:Y:S01]  /*0ca0*/  LOP3.LUT R5, R5, 0x1f, RZ, 0xc0, !PT ;  /* 0x0000001f05057812 */ /* 0x000fe200078ec0ff */
[----:B------:R-:W-:Y:S01]  /*0cb0*/  UMOV UR10, 0x54442d19 ;  /* 0x54442d19000a7882 */ /* 0x000fe20000000000 */
[----:B------:R-:W-:-:S02]  /*0cc0*/  UMOV UR11, 0x3bf921fb ;  /* 0x3bf921fb000b7882 */ /* 0x000fc40000000000 */
[-C--:B---3--:R-:W-:Y:S02]  /*0cd0*/  @P0 SHF.L.W.U32.HI R2, R3, R5.reuse, R2 ;  /* 0x0000000503020219 */ /* 0x088fe40000010e02 */
[----:B----4-:R-:W-:Y:S02]  /*0ce0*/  @P0 SHF.L.W.U32.HI R3, R4, R5, R3 ;  /* 0x0000000504030219 */ /* 0x010fe40000010e03 */
        /* <DEDUP_REMOVED lines=8> */
[----:B------:R-:W1:Y:S01]  /*0d70*/  I2F.F64.S64 R12, R12 ;  /* 0x0000000c000c7312 */ /* 0x000e620000301c00 */
[----:B------:R-:W-:Y:S02]  /*0d80*/  LEA.HI R2, R4, R3, RZ, 0x1 ;  /* 0x0000000304027211 */ /* 0x000fe400078f08ff */
[----:B------:R-:W-:-:S03]  /*0d90*/  ISETP.GE.AND P1, PT, R5, RZ, PT ;  /* 0x000000ff0500720c */ /* 0x000fc60003f26270 */
[----:B------:R-:W-:-:S04]  /*0da0*/  IMAD.MOV R3, RZ, RZ, -R2 ;  /* 0x000000ffff037224 */ /* 0x000fc800078e0a02 */
[----:B------:R-:W-:Y:S01]  /*0db0*/  @!P0 IMAD.MOV.U32 R2, RZ, RZ, R3 ;  /* 0x000000ffff028224 */ /* 0x000fe200078e0003 */
[----:B-1----:R-:W-:-:S10]  /*0dc0*/  DMUL R16, R12, UR10 ;  /* 0x0000000a0c107c28 */ /* 0x002fd40008000000 */
[----:B------:R-:W1:Y:S02]  /*0dd0*/  F2F.F32.F64 R16, R16 ;  /* 0x0000001000107310 */ /* 0x000e640000301000 */
[----:B-1----:R-:W-:Y:S01]  /*0de0*/  FSEL R3, -R16, R16, !P1 ;  /* 0x0000001010037208 */ /* 0x002fe20004800100 */
[----:B0-----:R-:W-:Y:S06]  /*0df0*/  BRA `(.L_x_7) ;  /* 0x0000000000087947 */ /* 0x001fec0003800000 */
.L_x_8:
[----:B------:R-:W-:Y:S01]  /*0e00*/  FMUL R3, RZ, R15 ;  /* 0x0000000fff037220 */ /* 0x000fe20000400000 */
[----:B------:R-:W-:-:S07]  /*0e10*/  IMAD.MOV.U32 R2, RZ, RZ, RZ ;  /* 0x000000ffff027224 */ /* 0x000fce00078e00ff */
.L_x_7:
[----:B------:R-:W-:Y:S05]  /*0e20*/  BSYNC.RECONVERGENT B0 ;  /* 0x0000000000007941 */ /* 0x000fea0003800200 */
.L_x_6:
[----:B------:R-:W-:Y:S01]  /*0e30*/  FMUL R4, R3, R3 ;  /* 0x0000000303047220 */ /* 0x000fe20000400000 */
[C---:B------:R-:W-:Y:S01]  /*0e40*/  LOP3.LUT R10, R2.reuse, 0x1, RZ, 0xc0, !PT ;  /* 0x00000001020a7812 */ /* 0x040fe200078ec0ff */
[----:B------:R-:W-:Y:S01]  /*0e50*/  BSSY.RECONVERGENT B0, `(.L_x_10) ;  /* 0x0000042000007945 */ /* 0x000fe20003800200 */
[----:B------:R-:W-:Y:S01]  /*0e60*/  LOP3.LUT P0, RZ, R2, 0x2, RZ, 0xc0, !PT ;  /* 0x0000000202ff7812 */ /* 0x000fe2000780c0ff */
[----:B------:R-:W-:Y:S01]  /*0e70*/  FFMA R5, R4, R7, -0.0013887860113754868507 ;  /* 0xbab607ed04057423 */ /* 0x000fe20000000007 */
[----:B------:R-:W-:-:S04]  /*0e80*/  ISETP.NE.U32.AND P1, PT, R10, 0x1, PT ;  /* 0x000000010a00780c */ /* 0x000fc80003f25070 */
[----:B------:R-:W-:Y:S02]  /*0e90*/  FSEL R5, R5, -0.00019574658654164522886, !P1 ;  /* 0xb94d415305057808 */ /* 0x000fe40004800000 */
[----:B------:R-:W-:Y:S02]  /*0ea0*/  FSEL R13, R8, 0.0083327032625675201416, !P1 ;  /* 0x3c0885e4080d7808 */ /* 0x000fe40004800000 */
[----:B------:R-:W-:Y:S02]  /*0eb0*/  FSEL R2, R3, 1, P1 ;  /* 0x3f80000003027808 */ /* 0x000fe40000800000 */
[----:B------:R-:W-:Y:S01]  /*0ec0*/  FSEL R10, -R9, -0.16666662693023681641, !P1 ;  /* 0xbe2aaaa8090a7808 */ /* 0x000fe20004800100 */
[C---:B------:R-:W-:Y:S01]  /*0ed0*/  FFMA R5, R4.reuse, R5, R13 ;  /* 0x0000000504057223 */ /* 0x040fe2000000000d */
[----:B------:R-:W-:Y:S01]  /*0ee0*/  FSETP.GE.AND P1, PT, |R15|, 105615, PT ;  /* 0x47ce47800f00780b */ /* 0x000fe20003f26200 */
[C---:B------:R-:W-:Y:S02]  /*0ef0*/  FFMA R3, R4.reuse, R2, RZ ;  /* 0x0000000204037223 */ /* 0x040fe400000000ff */
[----:B------:R-:W-:-:S04]  /*0f00*/  FFMA R5, R4, R5, R10 ;  /* 0x0000000504057223 */ /* 0x000fc8000000000a */
[----:B------:R-:W-:-:S04]  /*0f10*/  FFMA R16, R3, R5, R2 ;  /* 0x0000000503107223 */ /* 0x000fc80000000002 */
[----:B------:R-:W-:Y:S02]  /*0f20*/  @P0 FADD R16, RZ, -R16 ;  /* 0x80000010ff100221 */ /* 0x000fe40000000000 */
[----:B------:R-:W-:Y:S05]  /*0f30*/  @!P1 BRA `(.L_x_11) ;  /* 0x0000000000cc9947 */ /* 0x000fea0003800000 */
[----:B------:R-:W-:-:S13]  /*0f40*/  FSETP.NEU.AND P0, PT, |R15|, +INF , PT ;  /* 0x7f8000000f00780b */ /* 0x000fda0003f0d200 */
[----:B------:R-:W-:Y:S05]  /*0f50*/  @!P0 BRA `(.L_x_12) ;  /* 0x0000000000bc8947 */ /* 0x000fea0003800000 */
[----:B------:R-:W0:Y:S01]  /*0f60*/  LDC.64 R2, c[0x4][0x10] ;  /* 0x01000400ff027b82 */ /* 0x000e220000000a00 */
[----:B------:R-:W-:Y:S01]  /*0f70*/  IMAD.SHL.U32 R4, R15, 0x100, RZ ;  /* 0x000001000f047824 */ /* 0x000fe200078e00ff */
[----:B------:R-:W-:Y:S01]  /*0f80*/  CS2R R10, SRZ ;  /* 0x00000000000a7805 */ /* 0x000fe2000001ff00 */
[----:B------:R-:W-:-:S03]  /*0f90*/  UMOV UR6, URZ ;  /* 0x000000ff00067c82 */ /* 0x000fc60008000000 */
[----:B------:R-:W-:-:S07]  /*0fa0*/  LOP3.LUT R19, R4, 0x80000000, RZ, 0xfc, !PT ;  /* 0x8000000004137812 */ /* 0x000fce00078efcff */
.L_x_13:
        /* <DEDUP_REMOVED lines=33> */
[----:B------:R-:W3:Y:S01]  /*11c0*/  I2F.F64.S64 R12, R12 ;  /* 0x0000000c000c7312 */ /* 0x000ee20000301c00 */
[----:B-1----:R-:W-:Y:S02]  /*11d0*/  LEA.HI R14, R4, R3, RZ, 0x1 ;  /* 0x00000003040e7211 */ /* 0x002fe400078f08ff */
[----:B------:R-:W-:-:S03]  /*11e0*/  ISETP.GE.AND P0, PT, R2, RZ, PT ;  /* 0x000000ff0200720c */ /* 0x000fc60003f06270 */
[----:B------:R-:W-:-:S04]  /*11f0*/  IMAD.MOV R2, RZ, RZ, -R14 ;  /* 0x000000ffff027224 */ /* 0x000fc800078e0a0e */
[----:B------:R-:W-:Y:S01]  /*1200*/  @!P1 IMAD.MOV.U32 R14, RZ, RZ, R2 ;  /* 0x000000ffff0e9224 */ /* 0x000fe200078e0002 */
[----:B---3--:R-:W-:-:S10]  /*1210*/  DMUL R18, R12, UR10 ;  /* 0x0000000a0c127c28 */ /* 0x008fd40008000000 */
[----:B------:R-:W1:Y:S02]  /*1220*/  F2F.F32.F64 R18, R18 ;  /* 0x0000001200127310 */ /* 0x000e640000301000 */
[----:B-1----:R-:W-:Y:S01]  /*1230*/  FSEL R11, -R18, R18, !P0 ;  /* 0x00000012120b7208 */ /* 0x002fe20004000100 */
[----:B0-----:R-:W-:Y:S06]  /*1240*/  BRA `(.L_x_11) ;  /* 0x0000000000087947 */ /* 0x001fec0003800000 */
.L_x_12:
[----:B------:R-:W-:Y:S01]  /*1250*/  FMUL R11, RZ, R15 ;  /* 0x0000000fff0b7220 */ /* 0x000fe20000400000 */
[----:B------:R-:W-:-:S07]  /*1260*/  IMAD.MOV.U32 R14, RZ, RZ, RZ ;  /* 0x000000ffff0e7224 */ /* 0x000fce00078e00ff */
.L_x_11:
[----:B------:R-:W-:Y:S05]  /*1270*/  BSYNC.RECONVERGENT B0 ;  /* 0x0000000000007941 */ /* 0x000fea0003800200 */
.L_x_10:
        /* <DEDUP_REMOVED lines=35> */
.L_x_17:
        /* <DEDUP_REMOVED lines=42> */
.L_x_16:
[----:B------:R-:W-:Y:S01]  /*1750*/  FMUL R3, RZ, R15 ;  /* 0x0000000fff037220 */ /* 0x000fe20000400000 */
[----:B------:R-:W-:-:S07]  /*1760*/  IMAD.MOV.U32 R2, RZ, RZ, RZ ;  /* 0x000000ffff027224 */ /* 0x000fce00078e00ff */
.L_x_15:
[----:B------:R-:W-:Y:S05]  /*1770*/  BSYNC.RECONVERGENT B0 ;  /* 0x0000000000007941 */ /* 0x000fea0003800200 */
.L_x_14:
        /* <DEDUP_REMOVED lines=24> */
.L_x_21:
        /* <DEDUP_REMOVED lines=42> */
.L_x_20:
[----:B------:R-:W-:Y:S01]  /*1ba0*/  FMUL R11, RZ, R15 ;  /* 0x0000000fff0b7220 */ /* 0x000fe20000400000 */
[----:B------:R-:W-:-:S07]  /*1bb0*/  IMAD.MOV.U32 R14, RZ, RZ, RZ ;  /* 0x000000ffff0e7224 */ /* 0x000fce00078e00ff */
.L_x_19:
[----:B------:R-:W-:Y:S05]  /*1bc0*/  BSYNC.RECONVERGENT B0 ;  /* 0x0000000000007941 */ /* 0x000fea0003800200 */
.L_x_18:
        /* <DEDUP_REMOVED lines=35> */
.L_x_25:
        /* <DEDUP_REMOVED lines=42> */
.L_x_24:
[----:B------:R-:W-:Y:S01]  /*20a0*/  FMUL R3, RZ, R15 ;  /* 0x0000000fff037220 */ /* 0x000fe20000400000 */
[----:B------:R-:W-:-:S07]  /*20b0*/  IMAD.MOV.U32 R2, RZ, RZ, RZ ;  /* 0x000000ffff027224 */ /* 0x000fce00078e00ff */
.L_x_23:
[----:B------:R-:W-:Y:S05]  /*20c0*/  BSYNC.RECONVERGENT B0 ;  /* 0x0000000000007941 */ /* 0x000fea0003800200 */
.L_x_22:
        /* <DEDUP_REMOVED lines=24> */
.L_x_29:
        /* <DEDUP_REMOVED lines=42> */
.L_x_28:
[----:B------:R-:W-:Y:S01]  /*24f0*/  FMUL R11, RZ, R15 ;  /* 0x0000000fff0b7220 */ /* 0x000fe20000400000 */
[----:B------:R-:W-:-:S07]  /*2500*/  IMAD.MOV.U32 R14, RZ, RZ, RZ ;  /* 0x000000ffff0e7224 */ /* 0x000fce00078e00ff */
.L_x_27:
[----:B------:R-:W-:Y:S05]  /*2510*/  BSYNC.RECONVERGENT B0 ;  /* 0x0000000000007941 */ /* 0x000fea0003800200 */
.L_x_26:
        /* <DEDUP_REMOVED lines=35> */
.L_x_33:
        /* <DEDUP_REMOVED lines=42> */
.L_x_32:
[----:B------:R-:W-:Y:S01]  /*29f0*/  FMUL R3, RZ, R15 ;  /* 0x0000000fff037220 */ /* 0x000fe20000400000 */
[----:B------:R-:W-:-:S07]  /*2a00*/  IMAD.MOV.U32 R2, RZ, RZ, RZ ;  /* 0x000000ffff027224 */ /* 0x000fce00078e00ff */
.L_x_31:
[----:B------:R-:W-:Y:S05]  /*2a10*/  BSYNC.RECONVERGENT B0 ;  /* 0x0000000000007941 */ /* 0x000fea0003800200 */
.L_x_30:
        /* <DEDUP_REMOVED lines=24> */
.L_x_37:
        /* <DEDUP_REMOVED lines=42> */
.L_x_36:
[----:B------:R-:W-:Y:S01]  /*2e40*/  FMUL R11, RZ, R15 ;  /* 0x0000000fff0b7220 */ /* 0x000fe20000400000 */
[----:B------:R-:W-:-:S07]  /*2e50*/  IMAD.MOV.U32 R14, RZ, RZ, RZ ;  /* 0x000000ffff0e7224 */ /* 0x000fce00078e00ff */
.L_x_35:
[----:B------:R-:W-:Y:S05]  /*2e60*/  BSYNC.RECONVERGENT B0 ;  /* 0x0000000000007941 */ /* 0x000fea0003800200 */
.L_x_34:
        /* <DEDUP_REMOVED lines=35> */
.L_x_41:
        /* <DEDUP_REMOVED lines=42> */
.L_x_40:
[----:B------:R-:W-:Y:S01]  /*3340*/  FMUL R3, RZ, R15 ;  /* 0x0000000fff037220 */ /* 0x000fe20000400000 */
[----:B------:R-:W-:-:S07]  /*3350*/  IMAD.MOV.U32 R2, RZ, RZ, RZ ;  /* 0x000000ffff027224 */ /* 0x000fce00078e00ff */
.L_x_39:
[----:B------:R-:W-:Y:S05]  /*3360*/  BSYNC.RECONVERGENT B0 ;  /* 0x0000000000007941 */ /* 0x000fea0003800200 */
.L_x_38:
        /* <DEDUP_REMOVED lines=24> */
.L_x_45:
        /* <DEDUP_REMOVED lines=42> */
.L_x_44:
[----:B------:R-:W-:Y:S01]  /*3790*/  FMUL R11, RZ, R15 ;  /* 0x0000000fff0b7220 */ /* 0x000fe20000400000 */
[----:B------:R-:W-:-:S07]  /*37a0*/  IMAD.MOV.U32 R14, RZ, RZ, RZ ;  /* 0x000000ffff0e7224 */ /* 0x000fce00078e00ff */
.L_x_43:
[----:B------:R-:W-:Y:S05]  /*37b0*/  BSYNC.RECONVERGENT B0 ;  /* 0x0000000000007941 */ /* 0x000fea0003800200 */
.L_x_42:
        /* <DEDUP_REMOVED lines=35> */
.L_x_49:
        /* <DEDUP_REMOVED lines=42> */
.L_x_48:
[----:B------:R-:W-:Y:S01]  /*3c90*/  FMUL R3, RZ, R15 ;  /* 0x0000000fff037220 */ /* 0x000fe20000400000 */
[----:B------:R-:W-:-:S07]  /*3ca0*/  IMAD.MOV.U32 R2, RZ, RZ, RZ ;  /* 0x000000ffff027224 */ /* 0x000fce00078e00ff */
.L_x_47:
[----:B------:R-:W-:Y:S05]  /*3cb0*/  BSYNC.RECONVERGENT B0 ;  /* 0x0000000000007941 */ /* 0x000fea0003800200 */
.L_x_46:
        /* <DEDUP_REMOVED lines=24> */
.L_x_53:
        /* <DEDUP_REMOVED lines=42> */
.L_x_52:
[----:B------:R-:W-:Y:S01]  /*40e0*/  FMUL R11, RZ, R15 ;  /* 0x0000000fff0b7220 */ /* 0x000fe20000400000 */
[----:B------:R-:W-:-:S07]  /*40f0*/  IMAD.MOV.U32 R14, RZ, RZ, RZ ;  /* 0x000000ffff0e7224 */ /* 0x000fce00078e00ff */
.L_x_51:
[----:B------:R-:W-:Y:S05]  /*4100*/  BSYNC.RECONVERGENT B0 ;  /* 0x0000000000007941 */ /* 0x000fea0003800200 */
.L_x_50:
        /* <DEDUP_REMOVED lines=35> */
.L_x_57:
        /* <DEDUP_REMOVED lines=42> */
.L_x_56:
[----:B------:R-:W-:Y:S01]  /*45e0*/  FMUL R3, RZ, R15 ;  /* 0x0000000fff037220 */ /* 0x000fe20000400000 */
[----:B------:R-:W-:-:S07]  /*45f0*/  IMAD.MOV.U32 R2, RZ, RZ, RZ ;  /* 0x000000ffff027224 */ /* 0x000fce00078e00ff */
.L_x_55:
[----:B------:R-:W-:Y:S05]  /*4600*/  BSYNC.RECONVERGENT B0 ;  /* 0x0000000000007941 */ /* 0x000fea0003800200 */
.L_x_54:
        /* <DEDUP_REMOVED lines=24> */
.L_x_61:
        /* <DEDUP_REMOVED lines=42> */
.L_x_60:
[----:B------:R-:W-:Y:S01]  /*4a30*/  FMUL R11, RZ, R15 ;  /* 0x0000000fff0b7220 */ /* 0x000fe20000400000 */
[----:B------:R-:W-:-:S07]  /*4a40*/  IMAD.MOV.U32 R14, RZ, RZ, RZ ;  /* 0x000000ffff0e7224 */ /* 0x000fce00078e00ff */
.L_x_59:
[----:B------:R-:W-:Y:S05]  /*4a50*/  BSYNC.RECONVERGENT B0 ;  /* 0x0000000000007941 */ /* 0x000fea0003800200 */
.L_x_58:
        /* <DEDUP_REMOVED lines=35> */
.L_x_65:
        /* <DEDUP_REMOVED lines=42> */
.L_x_64:
[----:B------:R-:W-:Y:S01]  /*4f30*/  FMUL R3, RZ, R15 ;  /* 0x0000000fff037220 */ /* 0x000fe20000400000 */
[----:B------:R-:W-:-:S07]  /*4f40*/  IMAD.MOV.U32 R2, RZ, RZ, RZ ;  /* 0x000000ffff027224 */ /* 0x000fce00078e00ff */
.L_x_63:
[----:B------:R-:W-:Y:S05]  /*4f50*/  BSYNC.RECONVERGENT B0 ;  /* 0x0000000000007941 */ /* 0x000fea0003800200 */
.L_x_62:
        /* <DEDUP_REMOVED lines=24> */
.L_x_69:
        /* <DEDUP_REMOVED lines=42> */
.L_x_68:
[----:B------:R-:W-:Y:S01]  /*5380*/  FMUL R11, RZ, R15 ;  /* 0x0000000fff0b7220 */ /* 0x000fe20000400000 */
[----:B------:R-:W-:-:S07]  /*5390*/  IMAD.MOV.U32 R14, RZ, RZ, RZ ;  /* 0x000000ffff0e7224 */ /* 0x000fce00078e00ff */
.L_x_67:
[----:B------:R-:W-:Y:S05]  /*53a0*/  BSYNC.RECONVERGENT B0 ;  /* 0x0000000000007941 */ /* 0x000fea0003800200 */
.L_x_66:
        /* <DEDUP_REMOVED lines=35> */
.L_x_73:
        /* <DEDUP_REMOVED lines=42> */
.L_x_72:
[----:B------:R-:W-:Y:S01]  /*5880*/  FMUL R3, RZ, R15 ;  /* 0x0000000fff037220 */ /* 0x000fe20000400000 */
[----:B------:R-:W-:-:S07]  /*5890*/  IMAD.MOV.U32 R2, RZ, RZ, RZ ;  /* 0x000000ffff027224 */ /* 0x000fce00078e00ff */
.L_x_71:
[----:B------:R-:W-:Y:S05]  /*58a0*/  BSYNC.RECONVERGENT B0 ;  /* 0x0000000000007941 */ /* 0x000fea0003800200 */
.L_x_70:
        /* <DEDUP_REMOVED lines=24> */
.L_x_77:
        /* <DEDUP_REMOVED lines=42> */
.L_x_76:
[----:B------:R-:W-:Y:S01]  /*5cd0*/  FMUL R11, RZ, R15 ;  /* 0x0000000fff0b7220 */ /* 0x000fe20000400000 */
[----:B------:R-:W-:-:S07]  /*5ce0*/  IMAD.MOV.U32 R14, RZ, RZ, RZ ;  /* 0x000000ffff0e7224 */ /* 0x000fce00078e00ff */
.L_x_75:
[----:B------:R-:W-:Y:S05]  /*5cf0*/  BSYNC.RECONVERGENT B0 ;  /* 0x0000000000007941 */ /* 0x000fea0003800200 */
.L_x_74:
        /* <DEDUP_REMOVED lines=35> */
.L_x_81:
        /* <DEDUP_REMOVED lines=42> */
.L_x_80:
[----:B------:R-:W-:Y:S01]  /*61d0*/  FMUL R3, RZ, R15 ;  /* 0x0000000fff037220 */ /* 0x000fe20000400000 */
[----:B------:R-:W-:-:S07]  /*61e0*/  IMAD.MOV.U32 R2, RZ, RZ, RZ ;  /* 0x000000ffff027224 */ /* 0x000fce00078e00ff */
.L_x_79:
[----:B------:R-:W-:Y:S05]  /*61f0*/  BSYNC.RECONVERGENT B0 ;  /* 0x0000000000007941 */ /* 0x000fea0003800200 */
.L_x_78:
        /* <DEDUP_REMOVED lines=24> */
.L_x_85:
        /* <DEDUP_REMOVED lines=42> */
.L_x_84:
[----:B------:R-:W-:Y:S01]  /*6620*/  FMUL R11, RZ, R15 ;  /* 0x0000000fff0b7220 */ /* 0x000fe20000400000 */
[----:B------:R-:W-:-:S07]  /*6630*/  IMAD.MOV.U32 R14, RZ, RZ, RZ ;  /* 0x000000ffff0e7224 */ /* 0x000fce00078e00ff */
.L_x_83:
[----:B------:R-:W-:Y:S05]  /*6640*/  BSYNC.RECONVERGENT B0 ;  /* 0x0000000000007941 */ /* 0x000fea0003800200 */
.L_x_82:
        /* <DEDUP_REMOVED lines=35> */
.L_x_89:
        /* <DEDUP_REMOVED lines=42> */
.L_x_88:
[----:B------:R-:W-:Y:S01]  /*6b20*/  FMUL R3, RZ, R15 ;  /* 0x0000000fff037220 */ /* 0x000fe20000400000 */
[----:B------:R-:W-:-:S07]  /*6b30*/  IMAD.MOV.U32 R2, RZ, RZ, RZ ;  /* 0x000000ffff027224 */ /* 0x000fce00078e00ff */
.L_x_87:
[----:B------:R-:W-:Y:S05]  /*6b40*/  BSYNC.RECONVERGENT B0 ;  /* 0x0000000000007941 */ /* 0x000fea0003800200 */
.L_x_86:
        /* <DEDUP_REMOVED lines=24> */
.L_x_93:
        /* <DEDUP_REMOVED lines=42> */
.L_x_92:
[----:B------:R-:W-:Y:S01]  /*6f70*/  FMUL R11, RZ, R15 ;  /* 0x0000000fff0b7220 */ /* 0x000fe20000400000 */
[----:B------:R-:W-:-:S07]  /*6f80*/  IMAD.MOV.U32 R14, RZ, RZ, RZ ;  /* 0x000000ffff0e7224 */ /* 0x000fce00078e00ff */
.L_x_91:
[----:B------:R-:W-:Y:S05]  /*6f90*/  BSYNC.RECONVERGENT B0 ;  /* 0x0000000000007941 */ /* 0x000fea0003800200 */
.L_x_90:
        /* <DEDUP_REMOVED lines=35> */
.L_x_97:
        /* <DEDUP_REMOVED lines=42> */
.L_x_96:
[----:B------:R-:W-:Y:S01]  /*7470*/  FMUL R3, RZ, R15 ;  /* 0x0000000fff037220 */ /* 0x000fe20000400000 */
[----:B------:R-:W-:-:S07]  /*7480*/  IMAD.MOV.U32 R2, RZ, RZ, RZ ;  /* 0x000000ffff027224 */ /* 0x000fce00078e00ff */
.L_x_95:
[----:B------:R-:W-:Y:S05]  /*7490*/  BSYNC.RECONVERGENT B0 ;  /* 0x0000000000007941 */ /* 0x000fea0003800200 */
.L_x_94:
        /* <DEDUP_REMOVED lines=24> */
.L_x_101:
        /* <DEDUP_REMOVED lines=42> */
.L_x_100:
[----:B------:R-:W-:Y:S01]  /*78c0*/  FMUL R11, RZ, R15 ;  /* 0x0000000fff0b7220 */ /* 0x000fe20000400000 */
[----:B------:R-:W-:-:S07]  /*78d0*/  IMAD.MOV.U32 R14, RZ, RZ, RZ ;  /* 0x000000ffff0e7224 */ /* 0x000fce00078e00ff */
.L_x_99:
[----:B------:R-:W-:Y:S05]  /*78e0*/  BSYNC.RECONVERGENT B0 ;  /* 0x0000000000007941 */ /* 0x000fea0003800200 */
.L_x_98:
        /* <DEDUP_REMOVED lines=35> */
.L_x_105:
        /* <DEDUP_REMOVED lines=42> */
.L_x_104:
[----:B------:R-:W-:Y:S01]  /*7dc0*/  FMUL R3, RZ, R15 ;  /* 0x0000000fff037220 */ /* 0x000fe20000400000 */
[----:B------:R-:W-:-:S07]  /*7dd0*/  IMAD.MOV.U32 R2, RZ, RZ, RZ ;  /* 0x000000ffff027224 */ /* 0x000fce00078e00ff */
.L_x_103:
[----:B------:R-:W-:Y:S05]  /*7de0*/  BSYNC.RECONVERGENT B0 ;  /* 0x0000000000007941 */ /* 0x000fea0003800200 */
.L_x_102:
        /* <DEDUP_REMOVED lines=24> */
.L_x_109:
        /* <DEDUP_REMOVED lines=42> */
.L_x_108:
[----:B------:R-:W-:Y:S01]  /*8210*/  FMUL R11, RZ, R15 ;  /* 0x0000000fff0b7220 */ /* 0x000fe20000400000 */
[----:B------:R-:W-:-:S07]  /*8220*/  IMAD.MOV.U32 R14, RZ, RZ, RZ ;  /* 0x000000ffff0e7224 */ /* 0x000fce00078e00ff */
.L_x_107:
[----:B------:R-:W-:Y:S05]  /*8230*/  BSYNC.RECONVERGENT B0 ;  /* 0x0000000000007941 */ /* 0x000fea0003800200 */
.L_x_106:
        /* <DEDUP_REMOVED lines=35> */
.L_x_113:
        /* <DEDUP_REMOVED lines=42> */
.L_x_112:
[----:B------:R-:W-:Y:S01]  /*8710*/  FMUL R3, RZ, R15 ;  /* 0x0000000fff037220 */ /* 0x000fe20000400000 */
[----:B------:R-:W-:-:S07]  /*8720*/  IMAD.MOV.U32 R2, RZ, RZ, RZ ;  /* 0x000000ffff027224 */ /* 0x000fce00078e00ff */
.L_x_111:
[----:B------:R-:W-:Y:S05]  /*8730*/  BSYNC.RECONVERGENT B0 ;  /* 0x0000000000007941 */ /* 0x000fea0003800200 */
.L_x_110:
        /* <DEDUP_REMOVED lines=24> */
.L_x_117:
        /* <DEDUP_REMOVED lines=42> */
.L_x_116:
[----:B------:R-:W-:Y:S01]  /*8b60*/  FMUL R11, RZ, R15 ;  /* 0x0000000fff0b7220 */ /* 0x000fe20000400000 */
[----:B------:R-:W-:-:S07]  /*8b70*/  IMAD.MOV.U32 R14, RZ, RZ, RZ ;  /* 0x000000ffff0e7224 */ /* 0x000fce00078e00ff */
.L_x_115:
[----:B------:R-:W-:Y:S05]  /*8b80*/  BSYNC.RECONVERGENT B0 ;  /* 0x0000000000007941 */ /* 0x000fea0003800200 */
.L_x_114:
        /* <DEDUP_REMOVED lines=35> */
.L_x_121:
        /* <DEDUP_REMOVED lines=42> */
.L_x_120:
[----:B------:R-:W-:Y:S01]  /*9060*/  FMUL R3, RZ, R15 ;  /* 0x0000000fff037220 */ /* 0x000fe20000400000 */
[----:B------:R-:W-:-:S07]  /*9070*/  IMAD.MOV.U32 R2, RZ, RZ, RZ ;  /* 0x000000ffff027224 */ /* 0x000fce00078e00ff */
.L_x_119:
[----:B------:R-:W-:Y:S05]  /*9080*/  BSYNC.RECONVERGENT B0 ;  /* 0x0000000000007941 */ /* 0x000fea0003800200 */
.L_x_118:
        /* <DEDUP_REMOVED lines=24> */
.L_x_125:
        /* <DEDUP_REMOVED lines=42> */
.L_x_124:
[----:B------:R-:W-:Y:S01]  /*94b0*/  FMUL R11, RZ, R15 ;  /* 0x0000000fff0b7220 */ /* 0x000fe20000400000 */
[----:B------:R-:W-:-:S07]  /*94c0*/  IMAD.MOV.U32 R14, RZ, RZ, RZ ;  /* 0x000000ffff0e7224 */ /* 0x000fce00078e00ff */
.L_x_123:
[----:B------:R-:W-:Y:S05]  /*94d0*/  BSYNC.RECONVERGENT B0 ;  /* 0x0000000000007941 */ /* 0x000fea0003800200 */
.L_x_122:
        /* <DEDUP_REMOVED lines=35> */
.L_x_129:
        /* <DEDUP_REMOVED lines=42> */
.L_x_128:
[----:B------:R-:W-:Y:S01]  /*99b0*/  FMUL R3, RZ, R15 ;  /* 0x0000000fff037220 */ /* 0x000fe20000400000 */
[----:B------:R-:W-:-:S07]  /*99c0*/  IMAD.MOV.U32 R2, RZ, RZ, RZ ;  /* 0x000000ffff027224 */ /* 0x000fce00078e00ff */
.L_x_127:
[----:B------:R-:W-:Y:S05]  /*99d0*/  BSYNC.RECONVERGENT B0 ;  /* 0x0000000000007941 */ /* 0x000fea0003800200 */
.L_x_126:
        /* <DEDUP_REMOVED lines=24> */
.L_x_133:
        /* <DEDUP_REMOVED lines=42> */
.L_x_132:
[----:B------:R-:W-:Y:S01]  /*9e00*/  FMUL R11, RZ, R15 ;  /* 0x0000000fff0b7220 */ /* 0x000fe20000400000 */
[----:B------:R-:W-:-:S07]  /*9e10*/  IMAD.MOV.U32 R14, RZ, RZ, RZ ;  /* 0x000000ffff0e7224 */ /* 0x000fce00078e00ff */
.L_x_131:
[----:B------:R-:W-:Y:S05]  /*9e20*/  BSYNC.RECONVERGENT B0 ;  /* 0x0000000000007941 */ /* 0x000fea0003800200 */
.L_x_130:
        /* <DEDUP_REMOVED lines=35> */
.L_x_137:
        /* <DEDUP_REMOVED lines=42> */
.L_x_136:
[----:B------:R-:W-:Y:S01]  /*a300*/  FMUL R3, RZ, R15 ;  /* 0x0000000fff037220 */ /* 0x000fe20000400000 */
[----:B------:R-:W-:-:S07]  /*a310*/  IMAD.MOV.U32 R2, RZ, RZ, RZ ;  /* 0x000000ffff027224 */ /* 0x000fce00078e00ff */
.L_x_135:
[----:B------:R-:W-:Y:S05]  /*a320*/  BSYNC.RECONVERGENT B0 ;  /* 0x0000000000007941 */ /* 0x000fea0003800200 */
.L_x_134:
        /* <DEDUP_REMOVED lines=24> */
.L_x_141:
        /* <DEDUP_REMOVED lines=42> */
.L_x_140:
[----:B------:R-:W-:Y:S01]  /*a750*/  FMUL R11, RZ, R15 ;  /* 0x0000000fff0b7220 */ /* 0x000fe20000400000 */
[----:B------:R-:W-:-:S07]  /*a760*/  IMAD.MOV.U32 R14, RZ, RZ, RZ ;  /* 0x000000ffff0e7224 */ /* 0x000fce00078e00ff */
.L_x_139:
[----:B------:R-:W-:Y:S05]  /*a770*/  BSYNC.RECONVERGENT B0 ;  /* 0x0000000000007941 */ /* 0x000fea0003800200 */
.L_x_138:
        /* <DEDUP_REMOVED lines=35> */
.L_x_145:
        /* <DEDUP_REMOVED lines=42> */
.L_x_144:
[----:B------:R-:W-:Y:S01]  /*ac50*/  FMUL R3, RZ, R15 ;  /* 0x0000000fff037220 */ /* 0x000fe20000400000 */
[----:B------:R-:W-:-:S07]  /*ac60*/  IMAD.MOV.U32 R2, RZ, RZ, RZ ;  /* 0x000000ffff027224 */ /* 0x000fce00078e00ff */
.L_x_143:
[----:B------:R-:W-:Y:S05]  /*ac70*/  BSYNC.RECONVERGENT B0 ;  /* 0x0000000000007941 */ /* 0x000fea0003800200 */
.L_x_142:
        /* <DEDUP_REMOVED lines=24> */
.L_x_149:
        /* <DEDUP_REMOVED lines=42> */
.L_x_148:
[----:B------:R-:W-:Y:S01]  /*b0a0*/  FMUL R11, RZ, R15 ;  /* 0x0000000fff0b7220 */ /* 0x000fe20000400000 */
[----:B------:R-:W-:-:S07]  /*b0b0*/  IMAD.MOV.U32 R14, RZ, RZ, RZ ;  /* 0x000000ffff0e7224 */ /* 0x000fce00078e00ff */
.L_x_147:
[----:B------:R-:W-:Y:S05]  /*b0c0*/  BSYNC.RECONVERGENT B0 ;  /* 0x0000000000007941 */ /* 0x000fea0003800200 */
.L_x_146:
        /* <DEDUP_REMOVED lines=35> */
.L_x_153:
        /* <DEDUP_REMOVED lines=42> */
.L_x_152:
[----:B------:R-:W-:Y:S01]  /*b5a0*/  FMUL R3, RZ, R15 ;  /* 0x0000000fff037220 */ /* 0x000fe20000400000 */
[----:B------:R-:W-:-:S07]  /*b5b0*/  IMAD.MOV.U32 R2, RZ, RZ, RZ ;  /* 0x000000ffff027224 */ /* 0x000fce00078e00ff */
.L_x_151:
[----:B------:R-:W-:Y:S05]  /*b5c0*/  BSYNC.RECONVERGENT B0 ;  /* 0x0000000000007941 */ /* 0x000fea0003800200 */
.L_x_150:
        /* <DEDUP_REMOVED lines=24> */
.L_x_157:
        /* <DEDUP_REMOVED lines=42> */
.L_x_156:
[----:B------:R-:W-:Y:S01]  /*b9f0*/  FMUL R11, RZ, R15 ;  /* 0x0000000fff0b7220 */ /* 0x000fe20000400000 */
[----:B------:R-:W-:-:S07]  /*ba00*/  IMAD.MOV.U32 R14, RZ, RZ, RZ ;  /* 0x000000ffff0e7224 */ /* 0x000fce00078e00ff */
.L_x_155:
[----:B------:R-:W-:Y:S05]  /*ba10*/  BSYNC.RECONVERGENT B0 ;  /* 0x0000000000007941 */ /* 0x000fea0003800200 */
.L_x_154:
        /* <DEDUP_REMOVED lines=35> */
.L_x_161:
        /* <DEDUP_REMOVED lines=42> */
.L_x_160:
[----:B------:R-:W-:Y:S01]  /*bef0*/  FMUL R3, RZ, R15 ;  /* 0x0000000fff037220 */ /* 0x000fe20000400000 */
[----:B------:R-:W-:-:S07]  /*bf00*/  IMAD.MOV.U32 R2, RZ, RZ, RZ ;  /* 0x000000ffff027224 */ /* 0x000fce00078e00ff */
.L_x_159:
[----:B------:R-:W-:Y:S05]  /*bf10*/  BSYNC.RECONVERGENT B0 ;  /* 0x0000000000007941 */ /* 0x000fea0003800200 */
.L_x_158:
        /* <DEDUP_REMOVED lines=24> */
.L_x_165:
        /* <DEDUP_REMOVED lines=42> */
.L_x_164:
[----:B------:R-:W-:Y:S01]  /*c340*/  FMUL R11, RZ, R15 ;  /* 0x0000000fff0b7220 */ /* 0x000fe20000400000 */
[----:B------:R-:W-:-:S07]  /*c350*/  IMAD.MOV.U32 R14, RZ, RZ, RZ ;  /* 0x000000ffff0e7224 */ /* 0x000fce00078e00ff */
.L_x_163:
[----:B------:R-:W-:Y:S05]  /*c360*/  BSYNC.RECONVERGENT B0 ;  /* 0x0000000000007941 */ /* 0x000fea0003800200 */
.L_x_162:
        /* <DEDUP_REMOVED lines=35> */
.L_x_169:
        /* <DEDUP_REMOVED lines=42> */
.L_x_168:
[----:B------:R-:W-:Y:S01]  /*c840*/  FMUL R3, RZ, R15 ;  /* 0x0000000fff037220 */ /* 0x000fe20000400000 */
[----:B------:R-:W-:-:S07]  /*c850*/  IMAD.MOV.U32 R2, RZ, RZ, RZ ;  /* 0x000000ffff027224 */ /* 0x000fce00078e00ff */
.L_x_167:
[----:B------:R-:W-:Y:S05]  /*c860*/  BSYNC.RECONVERGENT B0 ;  /* 0x0000000000007941 */ /* 0x000fea0003800200 */
.L_x_166:
        /* <DEDUP_REMOVED lines=24> */
.L_x_173:
        /* <DEDUP_REMOVED lines=42> */
.L_x_172:
[----:B------:R-:W-:Y:S01]  /*cc90*/  FMUL R11, RZ, R15 ;  /* 0x0000000fff0b7220 */ /* 0x000fe20000400000 */
[----:B------:R-:W-:-:S07]  /*cca0*/  IMAD.MOV.U32 R14, RZ, RZ, RZ ;  /* 0x000000ffff0e7224 */ /* 0x000fce00078e00ff */
.L_x_171:
[----:B------:R-:W-:Y:S05]  /*ccb0*/  BSYNC.RECONVERGENT B0 ;  /* 0x0000000000007941 */ /* 0x000fea0003800200 */
.L_x_170:
        /* <DEDUP_REMOVED lines=35> */
.L_x_177:
        /* <DEDUP_REMOVED lines=42> */
.L_x_176:
[----:B------:R-:W-:Y:S01]  /*d190*/  FMUL R3, RZ, R15 ;  /* 0x0000000fff037220 */ /* 0x000fe20000400000 */
[----:B------:R-:W-:-:S07]  /*d1a0*/  IMAD.MOV.U32 R2, RZ, RZ, RZ ;  /* 0x000000ffff027224 */ /* 0x000fce00078e00ff */
.L_x_175:
[----:B------:R-:W-:Y:S05]  /*d1b0*/  BSYNC.RECONVERGENT B0 ;  /* 0x0000000000007941 */ /* 0x000fea0003800200 */
.L_x_174:
        /* <DEDUP_REMOVED lines=24> */
.L_x_181:
        /* <DEDUP_REMOVED lines=42> */
.L_x_180:
[----:B------:R-:W-:Y:S01]  /*d5e0*/  FMUL R11, RZ, R15 ;  /* 0x0000000fff0b7220 */ /* 0x000fe20000400000 */
[----:B------:R-:W-:-:S07]  /*d5f0*/  IMAD.MOV.U32 R14, RZ, RZ, RZ ;  /* 0x000000ffff0e7224 */ /* 0x000fce00078e00ff */
.L_x_179:
[----:B------:R-:W-:Y:S05]  /*d600*/  BSYNC.RECONVERGENT B0 ;  /* 0x0000000000007941 */ /* 0x000fea0003800200 */
.L_x_178:
        /* <DEDUP_REMOVED lines=35> */
.L_x_185:
        /* <DEDUP_REMOVED lines=42> */
.L_x_184:
[----:B------:R-:W-:Y:S01]  /*dae0*/  FMUL R3, RZ, R15 ;  /* 0x0000000fff037220 */ /* 0x000fe20000400000 */
[----:B------:R-:W-:-:S07]  /*daf0*/  IMAD.MOV.U32 R2, RZ, RZ, RZ ;  /* 0x000000ffff027224 */ /* 0x000fce00078e00ff */
.L_x_183:
[----:B------:R-:W-:Y:S05]  /*db00*/  BSYNC.RECONVERGENT B0 ;  /* 0x0000000000007941 */ /* 0x000fea0003800200 */
.L_x_182:
        /* <DEDUP_REMOVED lines=24> */
.L_x_189:
        /* <DEDUP_REMOVED lines=42> */
.L_x_188:
[----:B------:R-:W-:Y:S01]  /*df30*/  FMUL R11, RZ, R15 ;  /* 0x0000000fff0b7220 */ /* 0x000fe20000400000 */
[----:B------:R-:W-:-:S07]  /*df40*/  IMAD.MOV.U32 R14, RZ, RZ, RZ ;  /* 0x000000ffff0e7224 */ /* 0x000fce00078e00ff */
.L_x_187:
[----:B------:R-:W-:Y:S05]  /*df50*/  BSYNC.RECONVERGENT B0 ;  /* 0x0000000000007941 */ /* 0x000fea0003800200 */
.L_x_186:
        /* <DEDUP_REMOVED lines=35> */
.L_x_193:
        /* <DEDUP_REMOVED lines=42> */
.L_x_192:
[----:B------:R-:W-:Y:S01]  /*e430*/  FMUL R3, RZ, R15 ;  /* 0x0000000fff037220 */ /* 0x000fe20000400000 */
[----:B------:R-:W-:-:S07]  /*e440*/  IMAD.MOV.U32 R2, RZ, RZ, RZ ;  /* 0x000000ffff027224 */ /* 0x000fce00078e00ff */
.L_x_191:
[----:B------:R-:W-:Y:S05]  /*e450*/  BSYNC.RECONVERGENT B0 ;  /* 0x0000000000007941 */ /* 0x000fea0003800200 */
.L_x_190:
        /* <DEDUP_REMOVED lines=24> */
.L_x_197:
        /* <DEDUP_REMOVED lines=42> */
.L_x_196:
[----:B------:R-:W-:Y:S01]  /*e880*/  FMUL R11, RZ, R15 ;  /* 0x0000000fff0b7220 */ /* 0x000fe20000400000 */
[----:B------:R-:W-:-:S07]  /*e890*/  IMAD.MOV.U32 R14, RZ, RZ, RZ ;  /* 0x000000ffff0e7224 */ /* 0x000fce00078e00ff */
.L_x_195:
[----:B------:R-:W-:Y:S05]  /*e8a0*/  BSYNC.RECONVERGENT B0 ;  /* 0x0000000000007941 */ /* 0x000fea0003800200 */
.L_x_194:
        /* <DEDUP_REMOVED lines=35> */
.L_x_201:
        /* <DEDUP_REMOVED lines=42> */
.L_x_200:
[----:B------:R-:W-:Y:S01]  /*ed80*/  FMUL R3, RZ, R15 ;  /* 0x0000000fff037220 */ /* 0x000fe20000400000 */
[----:B------:R-:W-:-:S07]  /*ed90*/  IMAD.MOV.U32 R2, RZ, RZ, RZ ;  /* 0x000000ffff027224 */ /* 0x000fce00078e00ff */
.L_x_199:
[----:B------:R-:W-:Y:S05]  /*eda0*/  BSYNC.RECONVERGENT B0 ;  /* 0x0000000000007941 */ /* 0x000fea0003800200 */
.L_x_198:
        /* <DEDUP_REMOVED lines=24> */
.L_x_205:
        /* <DEDUP_REMOVED lines=42> */
.L_x_204:
[----:B------:R-:W-:Y:S01]  /*f1d0*/  FMUL R11, RZ, R15 ;  /* 0x0000000fff0b7220 */ /* 0x000fe20000400000 */
[----:B------:R-:W-:-:S07]  /*f1e0*/  IMAD.MOV.U32 R14, RZ, RZ, RZ ;  /* 0x000000ffff0e7224 */ /* 0x000fce00078e00ff */
.L_x_203:
[----:B------:R-:W-:Y:S05]  /*f1f0*/  BSYNC.RECONVERGENT B0 ;  /* 0x0000000000007941 */ /* 0x000fea0003800200 */
.L_x_202:
        /* <DEDUP_REMOVED lines=35> */
.L_x_209:
        /* <DEDUP_REMOVED lines=42> */
.L_x_208:
[----:B------:R-:W-:Y:S01]  /*f6d0*/  FMUL R3, RZ, R15 ;  /* 0x0000000fff037220 */ /* 0x000fe20000400000 */
[----:B------:R-:W-:-:S07]  /*f6e0*/  IMAD.MOV.U32 R2, RZ, RZ, RZ ;  /* 0x000000ffff027224 */ /* 0x000fce00078e00ff */
.L_x_207:
[----:B------:R-:W-:Y:S05]  /*f6f0*/  BSYNC.RECONVERGENT B0 ;  /* 0x0000000000007941 */ /* 0x000fea0003800200 */
.L_x_206:
        /* <DEDUP_REMOVED lines=24> */
.L_x_213:
        /* <DEDUP_REMOVED lines=42> */
.L_x_212:
[----:B------:R-:W-:Y:S01]  /*fb20*/  FMUL R11, RZ, R15 ;  /* 0x0000000fff0b7220 */ /* 0x000fe20000400000 */
[----:B------:R-:W-:-:S07]  /*fb30*/  IMAD.MOV.U32 R14, RZ, RZ, RZ ;  /* 0x000000ffff0e7224 */ /* 0x000fce00078e00ff */
.L_x_211:
[----:B------:R-:W-:Y:S05]  /*fb40*/  BSYNC.RECONVERGENT B0 ;  /* 0x0000000000007941 */ /* 0x000fea0003800200 */
.L_x_210:
        /* <DEDUP_REMOVED lines=35> */
.L_x_217:
        /* <DEDUP_REMOVED lines=42> */
.L_x_216:
[----:B------:R-:W-:Y:S01]  /*10020*/  FMUL R3, RZ, R15 ;  /* 0x0000000fff037220 */ /* 0x000fe20000400000 */
[----:B------:R-:W-:-:S07]  /*10030*/  IMAD.MOV.U32 R2, RZ, RZ, RZ ;  /* 0x000000ffff027224 */ /* 0x000fce00078e00ff */
.L_x_215:
[----:B------:R-:W-:Y:S05]  /*10040*/  BSYNC.RECONVERGENT B0 ;  /* 0x0000000000007941 */ /* 0x000fea0003800200 */
.L_x_214:
        /* <DEDUP_REMOVED lines=24> */
.L_x_221:
        /* <DEDUP_REMOVED lines=42> */
.L_x_220:
[----:B------:R-:W-:Y:S01]  /*10470*/  FMUL R11, RZ, R15 ;  /* 0x0000000fff0b7220 */ /* 0x000fe20000400000 */
[----:B------:R-:W-:-:S07]  /*10480*/  IMAD.MOV.U32 R14, RZ, RZ, RZ ;  /* 0x000000ffff0e7224 */ /* 0x000fce00078e00ff */
.L_x_219:
[----:B------:R-:W-:Y:S05]  /*10490*/  BSYNC.RECONVERGENT B0 ;  /* 0x0000000000007941 */ /* 0x000fea0003800200 */
.L_x_218:
        /* <DEDUP_REMOVED lines=35> */
.L_x_225:
        /* <DEDUP_REMOVED lines=42> */
.L_x_224:
[----:B------:R-:W-:Y:S01]  /*10970*/  FMUL R3, RZ, R15 ;  /* 0x0000000fff037220 */ /* 0x000fe20000400000 */
[----:B------:R-:W-:-:S07]  /*10980*/  IMAD.MOV.U32 R2, RZ, RZ, RZ ;  /* 0x000000ffff027224 */ /* 0x000fce00078e00ff */
.L_x_223:
[----:B------:R-:W-:Y:S05]  /*10990*/  BSYNC.RECONVERGENT B0 ;  /* 0x0000000000007941 */ /* 0x000fea0003800200 */
.L_x_222:
        /* <DEDUP_REMOVED lines=24> */
.L_x_229:
        /* <DEDUP_REMOVED lines=42> */
.L_x_228:
[----:B------:R-:W-:Y:S01]  /*10dc0*/  FMUL R11, RZ, R15 ;  /* 0x0000000fff0b7220 */ /* 0x000fe20000400000 */
[----:B------:R-:W-:-:S07]  /*10dd0*/  IMAD.MOV.U32 R14, RZ, RZ, RZ ;  /* 0x000000ffff0e7224 */ /* 0x000fce00078e00ff */
.L_x_227:
[----:B------:R-:W-:Y:S05]  /*10de0*/  BSYNC.RECONVERGENT B0 ;  /* 0x0000000000007941 */ /* 0x000fea0003800200 */
.L_x_226:
        /* <DEDUP_REMOVED lines=35> */
.L_x_233:
        /* <DEDUP_REMOVED lines=42> */
.L_x_232:
[----:B------:R-:W-:Y:S01]  /*112c0*/  FMUL R3, RZ, R15 ;  /* 0x0000000fff037220 */ /* 0x000fe20000400000 */
[----:B------:R-:W-:-:S07]  /*112d0*/  IMAD.MOV.U32 R2, RZ, RZ, RZ ;  /* 0x000000ffff027224 */ /* 0x000fce00078e00ff */
.L_x_231:
[----:B------:R-:W-:Y:S05]  /*112e0*/  BSYNC.RECONVERGENT B0 ;  /* 0x0000000000007941 */ /* 0x000fea0003800200 */
.L_x_230:
        /* <DEDUP_REMOVED lines=24> */
.L_x_237:
        /* <DEDUP_REMOVED lines=42> */
.L_x_236:
[----:B------:R-:W-:Y:S01]  /*11710*/  FMUL R11, RZ, R15 ;  /* 0x0000000fff0b7220 */ /* 0x000fe20000400000 */
[----:B------:R-:W-:-:S07]  /*11720*/  IMAD.MOV.U32 R14, RZ, RZ, RZ ;  /* 0x000000ffff0e7224 */ /* 0x000fce00078e00ff */
.L_x_235:
[----:B------:R-:W-:Y:S05]  /*11730*/  BSYNC.RECONVERGENT B0 ;  /* 0x0000000000007941 */ /* 0x000fea0003800200 */
.L_x_234:
        /* <DEDUP_REMOVED lines=35> */
.L_x_241:
        /* <DEDUP_REMOVED lines=42> */
.L_x_240:
[----:B------:R-:W-:Y:S01]  /*11c10*/  FMUL R3, RZ, R15 ;  /* 0x0000000fff037220 */ /* 0x000fe20000400000 */
[----:B------:R-:W-:-:S07]  /*11c20*/  IMAD.MOV.U32 R2, RZ, RZ, RZ ;  /* 0x000000ffff027224 */ /* 0x000fce00078e00ff */
.L_x_239:
[----:B------:R-:W-:Y:S05]  /*11c30*/  BSYNC.RECONVERGENT B0 ;  /* 0x0000000000007941 */ /* 0x000fea0003800200 */
.L_x_238:
        /* <DEDUP_REMOVED lines=24> */
.L_x_245:
        /* <DEDUP_REMOVED lines=42> */
.L_x_244:
[----:B------:R-:W-:Y:S01]  /*12060*/  FMUL R11, RZ, R15 ;  /* 0x0000000fff0b7220 */ /* 0x000fe20000400000 */
[----:B------:R-:W-:-:S07]  /*12070*/  IMAD.MOV.U32 R14, RZ, RZ, RZ ;  /* 0x000000ffff0e7224 */ /* 0x000fce00078e00ff */
.L_x_243:
[----:B------:R-:W-:Y:S05]  /*12080*/  BSYNC.RECONVERGENT B0 ;  /* 0x0000000000007941 */ /* 0x000fea0003800200 */
.L_x_242:
        /* <DEDUP_REMOVED lines=35> */
.L_x_249:
        /* <DEDUP_REMOVED lines=42> */
.L_x_248:
[----:B------:R-:W-:Y:S01]  /*12560*/  FMUL R3, RZ, R15 ;  /* 0x0000000fff037220 */ /* 0x000fe20000400000 */
[----:B------:R-:W-:-:S07]  /*12570*/  IMAD.MOV.U32 R2, RZ, RZ, RZ ;  /* 0x000000ffff027224 */ /* 0x000fce00078e00ff */
.L_x_247:
[----:B------:R-:W-:Y:S05]  /*12580*/  BSYNC.RECONVERGENT B0 ;  /* 0x0000000000007941 */ /* 0x000fea0003800200 */
.L_x_246:
        /* <DEDUP_REMOVED lines=24> */
.L_x_253:
        /* <DEDUP_REMOVED lines=42> */
.L_x_252:
[----:B------:R-:W-:Y:S01]  /*129b0*/  FMUL R11, RZ, R15 ;  /* 0x0000000fff0b7220 */ /* 0x000fe20000400000 */
[----:B------:R-:W-:-:S07]  /*129c0*/  IMAD.MOV.U32 R14, RZ, RZ, RZ ;  /* 0x000000ffff0e7224 */ /* 0x000fce00078e00ff */
.L_x_251:
[----:B------:R-:W-:Y:S05]  /*129d0*/  BSYNC.RECONVERGENT B0 ;  /* 0x0000000000007941 */ /* 0x000fea0003800200 */
.L_x_250:
        /* <DEDUP_REMOVED lines=35> */
.L_x_257:
        /* <DEDUP_REMOVED lines=42> */
.L_x_256:
[----:B------:R-:W-:Y:S01]  /*12eb0*/  FMUL R3, RZ, R15 ;  /* 0x0000000fff037220 */ /* 0x000fe20000400000 */
[----:B------:R-:W-:-:S07]  /*12ec0*/  IMAD.MOV.U32 R2, RZ, RZ, RZ ;  /* 0x000000ffff027224 */ /* 0x000fce00078e00ff */
.L_x_255:
[----:B------:R-:W-:Y:S05]  /*12ed0*/  BSYNC.RECONVERGENT B0 ;  /* 0x0000000000007941 */ /* 0x000fea0003800200 */
.L_x_254:
        /* <DEDUP_REMOVED lines=24> */
.L_x_261:
        /* <DEDUP_REMOVED lines=42> */
.L_x_260:
[----:B------:R-:W-:Y:S01]  /*13300*/  FMUL R11, RZ, R15 ;  /* 0x0000000fff0b7220 */ /* 0x000fe20000400000 */
[----:B------:R-:W-:-:S07]  /*13310*/  IMAD.MOV.U32 R14, RZ, RZ, RZ ;  /* 0x000000ffff0e7224 */ /* 0x000fce00078e00ff */
.L_x_259:
[----:B------:R-:W-:Y:S05]  /*13320*/  BSYNC.RECONVERGENT B0 ;  /* 0x0000000000007941 */ /* 0x000fea0003800200 */
.L_x_258:
        /* <DEDUP_REMOVED lines=35> */
.L_x_265:
        /* <DEDUP_REMOVED lines=42> */
.L_x_264:
[----:B------:R-:W-:Y:S01]  /*13800*/  FMUL R3, RZ, R15 ;  /* 0x0000000fff037220 */ /* 0x000fe20000400000 */
[----:B------:R-:W-:-:S07]  /*13810*/  IMAD.MOV.U32 R2, RZ, RZ, RZ ;  /* 0x000000ffff027224 */ /* 0x000fce00078e00ff */
.L_x_263:
[----:B------:R-:W-:Y:S05]  /*13820*/  BSYNC.RECONVERGENT B0 ;  /* 0x0000000000007941 */ /* 0x000fea0003800200 */
.L_x_262:
        /* <DEDUP_REMOVED lines=24> */
.L_x_269:
        /* <DEDUP_REMOVED lines=42> */
.L_x_268:
[----:B------:R-:W-:Y:S01]  /*13c50*/  FMUL R11, RZ, R15 ;  /* 0x0000000fff0b7220 */ /* 0x000fe20000400000 */
[----:B------:R-:W-:-:S07]  /*13c60*/  IMAD.MOV.U32 R14, RZ, RZ, RZ ;  /* 0x000000ffff0e7224 */ /* 0x000fce00078e00ff */
.L_x_267:
[----:B------:R-:W-:Y:S05]  /*13c70*/  BSYNC.RECONVERGENT B0 ;  /* 0x0000000000007941 */ /* 0x000fea0003800200 */
.L_x_266:
        /* <DEDUP_REMOVED lines=35> */
.L_x_273:
        /* <DEDUP_REMOVED lines=42> */
.L_x_272:
[----:B------:R-:W-:Y:S01]  /*14150*/  FMUL R3, RZ, R15 ;  /* 0x0000000fff037220 */ /* 0x000fe20000400000 */
[----:B------:R-:W-:-:S07]  /*14160*/  IMAD.MOV.U32 R2, RZ, RZ, RZ ;  /* 0x000000ffff027224 */ /* 0x000fce00078e00ff */
.L_x_271:
[----:B------:R-:W-:Y:S05]  /*14170*/  BSYNC.RECONVERGENT B0 ;  /* 0x0000000000007941 */ /* 0x000fea0003800200 */
.L_x_270:
        /* <DEDUP_REMOVED lines=24> */
.L_x_277:
        /* <DEDUP_REMOVED lines=42> */
.L_x_276:
[----:B------:R-:W-:Y:S01]  /*145a0*/  FMUL R11, RZ, R15 ;  /* 0x0000000fff0b7220 */ /* 0x000fe20000400000 */
[----:B------:R-:W-:-:S07]  /*145b0*/  IMAD.MOV.U32 R14, RZ, RZ, RZ ;  /* 0x000000ffff0e7224 */ /* 0x000fce00078e00ff */
.L_x_275:
[----:B------:R-:W-:Y:S05]  /*145c0*/  BSYNC.RECONVERGENT B0 ;  /* 0x0000000000007941 */ /* 0x000fea0003800200 */
.L_x_274:
        /* <DEDUP_REMOVED lines=35> */
.L_x_281:
        /* <DEDUP_REMOVED lines=42> */
.L_x_280:
[----:B------:R-:W-:Y:S01]  /*14aa0*/  FMUL R3, RZ, R15 ;  /* 0x0000000fff037220 */ /* 0x000fe20000400000 */
[----:B------:R-:W-:-:S07]  /*14ab0*/  IMAD.MOV.U32 R2, RZ, RZ, RZ ;  /* 0x000000ffff027224 */ /* 0x000fce00078e00ff */
.L_x_279:
[----:B------:R-:W-:Y:S05]  /*14ac0*/  BSYNC.RECONVERGENT B0 ;  /* 0x0000000000007941 */ /* 0x000fea0003800200 */
.L_x_278:
        /* <DEDUP_REMOVED lines=24> */
.L_x_285:
        /* <DEDUP_REMOVED lines=42> */
.L_x_284:
[----:B------:R-:W-:Y:S01]  /*14ef0*/  FMUL R11, RZ, R15 ;  /* 0x0000000fff0b7220 */ /* 0x000fe20000400000 */
[----:B------:R-:W-:-:S07]  /*14f00*/  IMAD.MOV.U32 R14, RZ, RZ, RZ ;  /* 0x000000ffff0e7224 */ /* 0x000fce00078e00ff */
.L_x_283:
[----:B------:R-:W-:Y:S05]  /*14f10*/  BSYNC.RECONVERGENT B0 ;  /* 0x0000000000007941 */ /* 0x000fea0003800200 */
.L_x_282:
        /* <DEDUP_REMOVED lines=35> */
.L_x_289:
        /* <DEDUP_REMOVED lines=42> */
.L_x_288:
[----:B------:R-:W-:Y:S01]  /*153f0*/  FMUL R3, RZ, R15 ;  /* 0x0000000fff037220 */ /* 0x000fe20000400000 */
[----:B------:R-:W-:-:S07]  /*15400*/  IMAD.MOV.U32 R2, RZ, RZ, RZ ;  /* 0x000000ffff027224 */ /* 0x000fce00078e00ff */
.L_x_287:
[----:B------:R-:W-:Y:S05]  /*15410*/  BSYNC.RECONVERGENT B0 ;  /* 0x0000000000007941 */ /* 0x000fea0003800200 */
.L_x_286:
        /* <DEDUP_REMOVED lines=24> */
.L_x_293:
        /* <DEDUP_REMOVED lines=42> */
.L_x_292:
[----:B------:R-:W-:Y:S01]  /*15840*/  FMUL R11, RZ, R15 ;  /* 0x0000000fff0b7220 */ /* 0x000fe20000400000 */
[----:B------:R-:W-:-:S07]  /*15850*/  IMAD.MOV.U32 R14, RZ, RZ, RZ ;  /* 0x000000ffff0e7224 */ /* 0x000fce00078e00ff */
.L_x_291:
[----:B------:R-:W-:Y:S05]  /*15860*/  BSYNC.RECONVERGENT B0 ;  /* 0x0000000000007941 */ /* 0x000fea0003800200 */
.L_x_290:
        /* <DEDUP_REMOVED lines=35> */
.L_x_297:
        /* <DEDUP_REMOVED lines=42> */
.L_x_296:
[----:B------:R-:W-:Y:S01]  /*15d40*/  FMUL R3, RZ, R15 ;  /* 0x0000000fff037220 */ /* 0x000fe20000400000 */
[----:B------:R-:W-:-:S07]  /*15d50*/  IMAD.MOV.U32 R2, RZ, RZ, RZ ;  /* 0x000000ffff027224 */ /* 0x000fce00078e00ff */
.L_x_295:
[----:B------:R-:W-:Y:S05]  /*15d60*/  BSYNC.RECONVERGENT B0 ;  /* 0x0000000000007941 */ /* 0x000fea0003800200 */
.L_x_294:
        /* <DEDUP_REMOVED lines=24> */
.L_x_301:
        /* <DEDUP_REMOVED lines=42> */
.L_x_300:
[----:B------:R-:W-:Y:S01]  /*16190*/  FMUL R11, RZ, R15 ;  /* 0x0000000fff0b7220 */ /* 0x000fe20000400000 */
[----:B------:R-:W-:-:S07]  /*161a0*/  IMAD.MOV.U32 R14, RZ, RZ, RZ ;  /* 0x000000ffff0e7224 */ /* 0x000fce00078e00ff */
.L_x_299:
[----:B------:R-:W-:Y:S05]  /*161b0*/  BSYNC.RECONVERGENT B0 ;  /* 0x0000000000007941 */ /* 0x000fea0003800200 */
.L_x_298:
        /* <DEDUP_REMOVED lines=35> */
.L_x_305:
        /* <DEDUP_REMOVED lines=42> */
.L_x_304:
[----:B------:R-:W-:Y:S01]  /*16690*/  FMUL R3, RZ, R15 ;  /* 0x0000000fff037220 */ /* 0x000fe20000400000 */
[----:B------:R-:W-:-:S07]  /*166a0*/  IMAD.MOV.U32 R2, RZ, RZ, RZ ;  /* 0x000000ffff027224 */ /* 0x000fce00078e00ff */
.L_x_303:
[----:B------:R-:W-:Y:S05]  /*166b0*/  BSYNC.RECONVERGENT B0 ;  /* 0x0000000000007941 */ /* 0x000fea0003800200 */
.L_x_302:
        /* <DEDUP_REMOVED lines=24> */
.L_x_309:
        /* <DEDUP_REMOVED lines=42> */
.L_x_308:
[----:B------:R-:W-:Y:S01]  /*16ae0*/  FMUL R11, RZ, R15 ;  /* 0x0000000fff0b7220 */ /* 0x000fe20000400000 */
[----:B------:R-:W-:-:S07]  /*16af0*/  IMAD.MOV.U32 R14, RZ, RZ, RZ ;  /* 0x000000ffff0e7224 */ /* 0x000fce00078e00ff */
.L_x_307:
[----:B------:R-:W-:Y:S05]  /*16b00*/  BSYNC.RECONVERGENT B0 ;  /* 0x0000000000007941 */ /* 0x000fea0003800200 */
.L_x_306:
        /* <DEDUP_REMOVED lines=35> */
.L_x_313:
        /* <DEDUP_REMOVED lines=42> */
.L_x_312:
[----:B------:R-:W-:Y:S01]  /*16fe0*/  FMUL R3, RZ, R15 ;  /* 0x0000000fff037220 */ /* 0x000fe20000400000 */
[----:B------:R-:W-:-:S07]  /*16ff0*/  IMAD.MOV.U32 R2, RZ, RZ, RZ ;  /* 0x000000ffff027224 */ /* 0x000fce00078e00ff */
.L_x_311:
[----:B------:R-:W-:Y:S05]  /*17000*/  BSYNC.RECONVERGENT B0 ;  /* 0x0000000000007941 */ /* 0x000fea0003800200 */
.L_x_310:
        /* <DEDUP_REMOVED lines=24> */
.L_x_317:
        /* <DEDUP_REMOVED lines=42> */
.L_x_316:
[----:B------:R-:W-:Y:S01]  /*17430*/  FMUL R11, RZ, R15 ;  /* 0x0000000fff0b7220 */ /* 0x000fe20000400000 */
[----:B------:R-:W-:-:S07]  /*17440*/  IMAD.MOV.U32 R14, RZ, RZ, RZ ;  /* 0x000000ffff0e7224 */ /* 0x000fce00078e00ff */
.L_x_315:
[----:B------:R-:W-:Y:S05]  /*17450*/  BSYNC.RECONVERGENT B0 ;  /* 0x0000000000007941 */ /* 0x000fea0003800200 */
.L_x_314:
        /* <DEDUP_REMOVED lines=35> */
.L_x_321:
        /* <DEDUP_REMOVED lines=42> */
.L_x_320:
[----:B------:R-:W-:Y:S01]  /*17930*/  FMUL R3, RZ, R15 ;  /* 0x0000000fff037220 */ /* 0x000fe20000400000 */
[----:B------:R-:W-:-:S07]  /*17940*/  IMAD.MOV.U32 R2, RZ, RZ, RZ ;  /* 0x000000ffff027224 */ /* 0x000fce00078e00ff */
.L_x_319:
[----:B------:R-:W-:Y:S05]  /*17950*/  BSYNC.RECONVERGENT B0 ;  /* 0x0000000000007941 */ /* 0x000fea0003800200 */
.L_x_318:
        /* <DEDUP_REMOVED lines=24> */
.L_x_325:
        /* <DEDUP_REMOVED lines=42> */
.L_x_324:
[----:B------:R-:W-:Y:S01]  /*17d80*/  FMUL R11, RZ, R15 ;  /* 0x0000000fff0b7220 */ /* 0x000fe20000400000 */
[----:B------:R-:W-:-:S07]  /*17d90*/  IMAD.MOV.U32 R14, RZ, RZ, RZ ;  /* 0x000000ffff0e7224 */ /* 0x000fce00078e00ff */
.L_x_323:
[----:B------:R-:W-:Y:S05]  /*17da0*/  BSYNC.RECONVERGENT B0 ;  /* 0x0000000000007941 */ /* 0x000fea0003800200 */
.L_x_322:
        /* <DEDUP_REMOVED lines=35> */
.L_x_329:
        /* <DEDUP_REMOVED lines=42> */
.L_x_328:
[----:B------:R-:W-:Y:S01]  /*18280*/  FMUL R3, RZ, R15 ;  /* 0x0000000fff037220 */ /* 0x000fe20000400000 */
[----:B------:R-:W-:-:S07]  /*18290*/  IMAD.MOV.U32 R2, RZ, RZ, RZ ;  /* 0x000000ffff027224 */ /* 0x000fce00078e00ff */
.L_x_327:
[----:B------:R-:W-:Y:S05]  /*182a0*/  BSYNC.RECONVERGENT B0 ;  /* 0x0000000000007941 */ /* 0x000fea0003800200 */
.L_x_326:
        /* <DEDUP_REMOVED lines=24> */
.L_x_333:
        /* <DEDUP_REMOVED lines=42> */
.L_x_332:
[----:B------:R-:W-:Y:S01]  /*186d0*/  FMUL R11, RZ, R15 ;  /* 0x0000000fff0b7220 */ /* 0x000fe20000400000 */
[----:B------:R-:W-:-:S07]  /*186e0*/  IMAD.MOV.U32 R14, RZ, RZ, RZ ;  /* 0x000000ffff0e7224 */ /* 0x000fce00078e00ff */
.L_x_331:
[----:B------:R-:W-:Y:S05]  /*186f0*/  BSYNC.RECONVERGENT B0 ;  /* 0x0000000000007941 */ /* 0x000fea0003800200 */
.L_x_330:
        /* <DEDUP_REMOVED lines=35> */
.L_x_337:
        /* <DEDUP_REMOVED lines=42> */
.L_x_336:
[----:B------:R-:W-:Y:S01]  /*18bd0*/  FMUL R3, RZ, R15 ;  /* 0x0000000fff037220 */ /* 0x000fe20000400000 */
[----:B------:R-:W-:-:S07]  /*18be0*/  IMAD.MOV.U32 R2, RZ, RZ, RZ ;  /* 0x000000ffff027224 */ /* 0x000fce00078e00ff */
.L_x_335:
[----:B------:R-:W-:Y:S05]  /*18bf0*/  BSYNC.RECONVERGENT B0 ;  /* 0x0000000000007941 */ /* 0x000fea0003800200 */
.L_x_334:
        /* <DEDUP_REMOVED lines=24> */
.L_x_341:
        /* <DEDUP_REMOVED lines=42> */
.L_x_340:
[----:B------:R-:W-:Y:S01]  /*19020*/  FMUL R11, RZ, R15 ;  /* 0x0000000fff0b7220 */ /* 0x000fe20000400000 */
[----:B------:R-:W-:-:S07]  /*19030*/  IMAD.MOV.U32 R14, RZ, RZ, RZ ;  /* 0x000000ffff0e7224 */ /* 0x000fce00078e00ff */
.L_x_339:
[----:B------:R-:W-:Y:S05]  /*19040*/  BSYNC.RECONVERGENT B0 ;  /* 0x0000000000007941 */ /* 0x000fea0003800200 */
.L_x_338:
        /* <DEDUP_REMOVED lines=35> */
.L_x_345:
        /* <DEDUP_REMOVED lines=42> */
.L_x_344:
[----:B------:R-:W-:Y:S01]  /*19520*/  FMUL R3, RZ, R15 ;  /* 0x0000000fff037220 */ /* 0x000fe20000400000 */
[----:B------:R-:W-:-:S07]  /*19530*/  IMAD.MOV.U32 R2, RZ, RZ, RZ ;  /* 0x000000ffff027224 */ /* 0x000fce00078e00ff */
.L_x_343:
[----:B------:R-:W-:Y:S05]  /*19540*/  BSYNC.RECONVERGENT B0 ;  /* 0x0000000000007941 */ /* 0x000fea0003800200 */
.L_x_342:
        /* <DEDUP_REMOVED lines=24> */
.L_x_349:
        /* <DEDUP_REMOVED lines=42> */
.L_x_348:
[----:B------:R-:W-:Y:S01]  /*19970*/  FMUL R11, RZ, R15 ;  /* 0x0000000fff0b7220 */ /* 0x000fe20000400000 */
[----:B------:R-:W-:-:S07]  /*19980*/  IMAD.MOV.U32 R14, RZ, RZ, RZ ;  /* 0x000000ffff0e7224 */ /* 0x000fce00078e00ff */
.L_x_347:
[----:B------:R-:W-:Y:S05]  /*19990*/  BSYNC.RECONVERGENT B0 ;  /* 0x0000000000007941 */ /* 0x000fea0003800200 */
.L_x_346:
        /* <DEDUP_REMOVED lines=35> */
.L_x_353:
        /* <DEDUP_REMOVED lines=42> */
.L_x_352:
[----:B------:R-:W-:Y:S01]  /*19e70*/  FMUL R3, RZ, R15 ;  /* 0x0000000fff037220 */ /* 0x000fe20000400000 */
[----:B------:R-:W-:-:S07]  /*19e80*/  IMAD.MOV.U32 R2, RZ, RZ, RZ ;  /* 0x000000ffff027224 */ /* 0x000fce00078e00ff */
.L_x_351:
[----:B------:R-:W-:Y:S05]  /*19e90*/  BSYNC.RECONVERGENT B0 ;  /* 0x0000000000007941 */ /* 0x000fea0003800200 */
.L_x_350:
        /* <DEDUP_REMOVED lines=24> */
.L_x_357:
        /* <DEDUP_REMOVED lines=42> */
.L_x_356:
[----:B------:R-:W-:Y:S01]  /*1a2c0*/  FMUL R11, RZ, R15 ;  /* 0x0000000fff0b7220 */ /* 0x000fe20000400000 */
[----:B------:R-:W-:-:S07]  /*1a2d0*/  IMAD.MOV.U32 R14, RZ, RZ, RZ ;  /* 0x000000ffff0e7224 */ /* 0x000fce00078e00ff */
.L_x_355:
[----:B------:R-:W-:Y:S05]  /*1a2e0*/  BSYNC.RECONVERGENT B0 ;  /* 0x0000000000007941 */ /* 0x000fea0003800200 */
.L_x_354:
        /* <DEDUP_REMOVED lines=35> */
.L_x_361:
        /* <DEDUP_REMOVED lines=42> */
.L_x_360:
[----:B------:R-:W-:Y:S01]  /*1a7c0*/  FMUL R3, RZ, R15 ;  /* 0x0000000fff037220 */ /* 0x000fe20000400000 */
[----:B------:R-:W-:-:S07]  /*1a7d0*/  IMAD.MOV.U32 R2, RZ, RZ, RZ ;  /* 0x000000ffff027224 */ /* 0x000fce00078e00ff */
.L_x_359:
[----:B------:R-:W-:Y:S05]  /*1a7e0*/  BSYNC.RECONVERGENT B0 ;  /* 0x0000000000007941 */ /* 0x000fea0003800200 */
.L_x_358:
        /* <DEDUP_REMOVED lines=24> */
.L_x_365:
        /* <DEDUP_REMOVED lines=42> */
.L_x_364:
[----:B------:R-:W-:Y:S01]  /*1ac10*/  FMUL R11, RZ, R15 ;  /* 0x0000000fff0b7220 */ /* 0x000fe20000400000 */
[----:B------:R-:W-:-:S07]  /*1ac20*/  IMAD.MOV.U32 R14, RZ, RZ, RZ ;  /* 0x000000ffff0e7224 */ /* 0x000fce00078e00ff */
.L_x_363:
[----:B------:R-:W-:Y:S05]  /*1ac30*/  BSYNC.RECONVERGENT B0 ;  /* 0x0000000000007941 */ /* 0x000fea0003800200 */
.L_x_362:
        /* <DEDUP_REMOVED lines=35> */
.L_x_369:
        /* <DEDUP_REMOVED lines=42> */
.L_x_368:
[----:B------:R-:W-:Y:S01]  /*1b110*/  FMUL R3, RZ, R15 ;  /* 0x0000000fff037220 */ /* 0x000fe20000400000 */
[----:B------:R-:W-:-:S07]  /*1b120*/  IMAD.MOV.U32 R2, RZ, RZ, RZ ;  /* 0x000000ffff027224 */ /* 0x000fce00078e00ff */
.L_x_367:
[----:B------:R-:W-:Y:S05]  /*1b130*/  BSYNC.RECONVERGENT B0 ;  /* 0x0000000000007941 */ /* 0x000fea0003800200 */
.L_x_366:
        /* <DEDUP_REMOVED lines=24> */
.L_x_373:
        /* <DEDUP_REMOVED lines=42> */
.L_x_372:
[----:B------:R-:W-:Y:S01]  /*1b560*/  FMUL R11, RZ, R15 ;  /* 0x0000000fff0b7220 */ /* 0x000fe20000400000 */
[----:B------:R-:W-:-:S07]  /*1b570*/  IMAD.MOV.U32 R14, RZ, RZ, RZ ;  /* 0x000000ffff0e7224 */ /* 0x000fce00078e00ff */
.L_x_371:
[----:B------:R-:W-:Y:S05]  /*1b580*/  BSYNC.RECONVERGENT B0 ;  /* 0x0000000000007941 */ /* 0x000fea0003800200 */
.L_x_370:
        /* <DEDUP_REMOVED lines=35> */
.L_x_377:
        /* <DEDUP_REMOVED lines=42> */
.L_x_376:
[----:B------:R-:W-:Y:S01]  /*1ba60*/  FMUL R3, RZ, R15 ;  /* 0x0000000fff037220 */ /* 0x000fe20000400000 */
[----:B------:R-:W-:-:S07]  /*1ba70*/  IMAD.MOV.U32 R2, RZ, RZ, RZ ;  /* 0x000000ffff027224 */ /* 0x000fce00078e00ff */
.L_x_375:
[----:B------:R-:W-:Y:S05]  /*1ba80*/  BSYNC.RECONVERGENT B0 ;  /* 0x0000000000007941 */ /* 0x000fea0003800200 */
.L_x_374:
        /* <DEDUP_REMOVED lines=24> */
.L_x_381:
        /* <DEDUP_REMOVED lines=42> */
.L_x_380:
[----:B------:R-:W-:Y:S01]  /*1beb0*/  FMUL R11, RZ, R15 ;  /* 0x0000000fff0b7220 */ /* 0x000fe20000400000 */
[----:B------:R-:W-:-:S07]  /*1bec0*/  IMAD.MOV.U32 R14, RZ, RZ, RZ ;  /* 0x000000ffff0e7224 */ /* 0x000fce00078e00ff */
.L_x_379:
[----:B------:R-:W-:Y:S05]  /*1bed0*/  BSYNC.RECONVERGENT B0 ;  /* 0x0000000000007941 */ /* 0x000fea0003800200 */
.L_x_378:
        /* <DEDUP_REMOVED lines=35> */
.L_x_385:
        /* <DEDUP_REMOVED lines=42> */
.L_x_384:
[----:B------:R-:W-:Y:S01]  /*1c3b0*/  FMUL R3, RZ, R15 ;  /* 0x0000000fff037220 */ /* 0x000fe20000400000 */
[----:B------:R-:W-:-:S07]  /*1c3c0*/  IMAD.MOV.U32 R2, RZ, RZ, RZ ;  /* 0x000000ffff027224 */ /* 0x000fce00078e00ff */
.L_x_383:
[----:B------:R-:W-:Y:S05]  /*1c3d0*/  BSYNC.RECONVERGENT B0 ;  /* 0x0000000000007941 */ /* 0x000fea0003800200 */
.L_x_382:
        /* <DEDUP_REMOVED lines=24> */
.L_x_389:
        /* <DEDUP_REMOVED lines=42> */
.L_x_388:
[----:B------:R-:W-:Y:S01]  /*1c800*/  FMUL R11, RZ, R15 ;  /* 0x0000000fff0b7220 */ /* 0x000fe20000400000 */
[----:B------:R-:W-:-:S07]  /*1c810*/  IMAD.MOV.U32 R14, RZ, RZ, RZ ;  /* 0x000000ffff0e7224 */ /* 0x000fce00078e00ff */
.L_x_387:
[----:B------:R-:W-:Y:S05]  /*1c820*/  BSYNC.RECONVERGENT B0 ;  /* 0x0000000000007941 */ /* 0x000fea0003800200 */
.L_x_386:
        /* <DEDUP_REMOVED lines=35> */
.L_x_393:
        /* <DEDUP_REMOVED lines=42> */
.L_x_392:
[----:B------:R-:W-:Y:S01]  /*1cd00*/  FMUL R3, RZ, R15 ;  /* 0x0000000fff037220 */ /* 0x000fe20000400000 */
[----:B------:R-:W-:-:S07]  /*1cd10*/  IMAD.MOV.U32 R2, RZ, RZ, RZ ;  /* 0x000000ffff027224 */ /* 0x000fce00078e00ff */
.L_x_391:
[----:B------:R-:W-:Y:S05]  /*1cd20*/  BSYNC.RECONVERGENT B0 ;  /* 0x0000000000007941 */ /* 0x000fea0003800200 */
.L_x_390:
        /* <DEDUP_REMOVED lines=24> */
.L_x_397:
        /* <DEDUP_REMOVED lines=42> */
.L_x_396:
[----:B------:R-:W-:Y:S01]  /*1d150*/  FMUL R11, RZ, R15 ;  /* 0x0000000fff0b7220 */ /* 0x000fe20000400000 */
[----:B------:R-:W-:-:S07]  /*1d160*/  IMAD.MOV.U32 R14, RZ, RZ, RZ ;  /* 0x000000ffff0e7224 */ /* 0x000fce00078e00ff */
.L_x_395:
[----:B------:R-:W-:Y:S05]  /*1d170*/  BSYNC.RECONVERGENT B0 ;  /* 0x0000000000007941 */ /* 0x000fea0003800200 */
.L_x_394:
        /* <DEDUP_REMOVED lines=35> */
.L_x_401:
        /* <DEDUP_REMOVED lines=42> */
.L_x_400:
[----:B------:R-:W-:Y:S01]  /*1d650*/  FMUL R3, RZ, R15 ;  /* 0x0000000fff037220 */ /* 0x000fe20000400000 */
[----:B------:R-:W-:-:S07]  /*1d660*/  IMAD.MOV.U32 R2, RZ, RZ, RZ ;  /* 0x000000ffff027224 */ /* 0x000fce00078e00ff */
.L_x_399:
[----:B------:R-:W-:Y:S05]  /*1d670*/  BSYNC.RECONVERGENT B0 ;  /* 0x0000000000007941 */ /* 0x000fea0003800200 */
.L_x_398:
        /* <DEDUP_REMOVED lines=24> */
.L_x_405:
        /* <DEDUP_REMOVED lines=42> */
.L_x_404:
[----:B------:R-:W-:Y:S01]  /*1daa0*/  FMUL R11, RZ, R15 ;  /* 0x0000000fff0b7220 */ /* 0x000fe20000400000 */
[----:B------:R-:W-:-:S07]  /*1dab0*/  IMAD.MOV.U32 R14, RZ, RZ, RZ ;  /* 0x000000ffff0e7224 */ /* 0x000fce00078e00ff */
.L_x_403:
[----:B------:R-:W-:Y:S05]  /*1dac0*/  BSYNC.RECONVERGENT B0 ;  /* 0x0000000000007941 */ /* 0x000fea0003800200 */
.L_x_402:
        /* <DEDUP_REMOVED lines=35> */
.L_x_409:
        /* <DEDUP_REMOVED lines=42> */
.L_x_408:
[----:B------:R-:W-:Y:S01]  /*1dfa0*/  FMUL R3, RZ, R15 ;  /* 0x0000000fff037220 */ /* 0x000fe20000400000 */
[----:B------:R-:W-:-:S07]  /*1dfb0*/  IMAD.MOV.U32 R2, RZ, RZ, RZ ;  /* 0x000000ffff027224 */ /* 0x000fce00078e00ff */
.L_x_407:
[----:B------:R-:W-:Y:S05]  /*1dfc0*/  BSYNC.RECONVERGENT B0 ;  /* 0x0000000000007941 */ /* 0x000fea0003800200 */
.L_x_406:
        /* <DEDUP_REMOVED lines=24> */
.L_x_413:
        /* <DEDUP_REMOVED lines=42> */
.L_x_412:
[----:B------:R-:W-:Y:S01]  /*1e3f0*/  FMUL R11, RZ, R15 ;  /* 0x0000000fff0b7220 */ /* 0x000fe20000400000 */
[----:B------:R-:W-:-:S07]  /*1e400*/  IMAD.MOV.U32 R14, RZ, RZ, RZ ;  /* 0x000000ffff0e7224 */ /* 0x000fce00078e00ff */
.L_x_411:
[----:B------:R-:W-:Y:S05]  /*1e410*/  BSYNC.RECONVERGENT B0 ;  /* 0x0000000000007941 */ /* 0x000fea0003800200 */
.L_x_410:
        /* <DEDUP_REMOVED lines=35> */
.L_x_417:
        /* <DEDUP_REMOVED lines=42> */
.L_x_416:
[----:B------:R-:W-:Y:S01]  /*1e8f0*/  FMUL R3, RZ, R15 ;  /* 0x0000000fff037220 */ /* 0x000fe20000400000 */
[----:B------:R-:W-:-:S07]  /*1e900*/  IMAD.MOV.U32 R2, RZ, RZ, RZ ;  /* 0x000000ffff027224 */ /* 0x000fce00078e00ff */
.L_x_415:
[----:B------:R-:W-:Y:S05]  /*1e910*/  BSYNC.RECONVERGENT B0 ;  /* 0x0000000000007941 */ /* 0x000fea0003800200 */
.L_x_414:
        /* <DEDUP_REMOVED lines=24> */
.L_x_421:
        /* <DEDUP_REMOVED lines=42> */
.L_x_420:
[----:B------:R-:W-:Y:S01]  /*1ed40*/  FMUL R11, RZ, R15 ;  /* 0x0000000fff0b7220 */ /* 0x000fe20000400000 */
[----:B------:R-:W-:-:S07]  /*1ed50*/  IMAD.MOV.U32 R14, RZ, RZ, RZ ;  /* 0x000000ffff0e7224 */ /* 0x000fce00078e00ff */
.L_x_419:
[----:B------:R-:W-:Y:S05]  /*1ed60*/  BSYNC.RECONVERGENT B0 ;  /* 0x0000000000007941 */ /* 0x000fea0003800200 */
.L_x_418:
        /* <DEDUP_REMOVED lines=35> */
.L_x_425:
        /* <DEDUP_REMOVED lines=42> */
.L_x_424:
[----:B------:R-:W-:Y:S01]  /*1f240*/  FMUL R3, RZ, R15 ;  /* 0x0000000fff037220 */ /* 0x000fe20000400000 */
[----:B------:R-:W-:-:S07]  /*1f250*/  IMAD.MOV.U32 R2, RZ, RZ, RZ ;  /* 0x000000ffff027224 */ /* 0x000fce00078e00ff */
.L_x_423:
[----:B------:R-:W-:Y:S05]  /*1f260*/  BSYNC.RECONVERGENT B0 ;  /* 0x0000000000007941 */ /* 0x000fea0003800200 */
.L_x_422:
        /* <DEDUP_REMOVED lines=24> */
.L_x_429:
        /* <DEDUP_REMOVED lines=42> */
.L_x_428:
[----:B------:R-:W-:Y:S01]  /*1f690*/  FMUL R11, RZ, R15 ;  /* 0x0000000fff0b7220 */ /* 0x000fe20000400000 */
[----:B------:R-:W-:-:S07]  /*1f6a0*/  IMAD.MOV.U32 R14, RZ, RZ, RZ ;  /* 0x000000ffff0e7224 */ /* 0x000fce00078e00ff */
.L_x_427:
[----:B------:R-:W-:Y:S05]  /*1f6b0*/  BSYNC.RECONVERGENT B0 ;  /* 0x0000000000007941 */ /* 0x000fea0003800200 */
.L_x_426:
        /* <DEDUP_REMOVED lines=35> */
.L_x_433:
        /* <DEDUP_REMOVED lines=42> */
.L_x_432:
[----:B------:R-:W-:Y:S01]  /*1fb90*/  FMUL R3, RZ, R15 ;  /* 0x0000000fff037220 */ /* 0x000fe20000400000 */
[----:B------:R-:W-:-:S07]  /*1fba0*/  IMAD.MOV.U32 R2, RZ, RZ, RZ ;  /* 0x000000ffff027224 */ /* 0x000fce00078e00ff */
.L_x_431:
[----:B------:R-:W-:Y:S05]  /*1fbb0*/  BSYNC.RECONVERGENT B0 ;  /* 0x0000000000007941 */ /* 0x000fea0003800200 */
.L_x_430:
        /* <DEDUP_REMOVED lines=24> */
.L_x_437:
        /* <DEDUP_REMOVED lines=42> */
.L_x_436:
[----:B------:R-:W-:Y:S01]  /*1ffe0*/  FMUL R11, RZ, R15 ;  /* 0x0000000fff0b7220 */ /* 0x000fe20000400000 */
[----:B------:R-:W-:-:S07]  /*1fff0*/  IMAD.MOV.U32 R14, RZ, RZ, RZ ;  /* 0x000000ffff0e7224 */ /* 0x000fce00078e00ff */
.L_x_435:
[----:B------:R-:W-:Y:S05]  /*20000*/  BSYNC.RECONVERGENT B0 ;  /* 0x0000000000007941 */ /* 0x000fea0003800200 */
.L_x_434:
        /* <DEDUP_REMOVED lines=35> */
.L_x_441:
        /* <DEDUP_REMOVED lines=42> */
.L_x_440:
[----:B------:R-:W-:Y:S01]  /*204e0*/  FMUL R3, RZ, R15 ;  /* 0x0000000fff037220 */ /* 0x000fe20000400000 */
[----:B------:R-:W-:-:S07]  /*204f0*/  IMAD.MOV.U32 R2, RZ, RZ, RZ ;  /* 0x000000ffff027224 */ /* 0x000fce00078e00ff */
.L_x_439:
[----:B------:R-:W-:Y:S05]  /*20500*/  BSYNC.RECONVERGENT B0 ;  /* 0x0000000000007941 */ /* 0x000fea0003800200 */
.L_x_438:
        /* <DEDUP_REMOVED lines=24> */
.L_x_445:
        /* <DEDUP_REMOVED lines=42> */
.L_x_444:
[----:B------:R-:W-:Y:S01]  /*20930*/  FMUL R11, RZ, R15 ;  /* 0x0000000fff0b7220 */ /* 0x000fe20000400000 */
[----:B------:R-:W-:-:S07]  /*20940*/  IMAD.MOV.U32 R14, RZ, RZ, RZ ;  /* 0x000000ffff0e7224 */ /* 0x000fce00078e00ff */
.L_x_443:
[----:B------:R-:W-:Y:S05]  /*20950*/  BSYNC.RECONVERGENT B0 ;  /* 0x0000000000007941 */ /* 0x000fea0003800200 */
.L_x_442:
        /* <DEDUP_REMOVED lines=35> */
.L_x_449:
        /* <DEDUP_REMOVED lines=42> */
.L_x_448:
[----:B------:R-:W-:Y:S01]  /*20e30*/  FMUL R3, RZ, R15 ;  /* 0x0000000fff037220 */ /* 0x000fe20000400000 */
[----:B------:R-:W-:-:S07]  /*20e40*/  IMAD.MOV.U32 R2, RZ, RZ, RZ ;  /* 0x000000ffff027224 */ /* 0x000fce00078e00ff */
.L_x_447:
[----:B------:R-:W-:Y:S05]  /*20e50*/  BSYNC.RECONVERGENT B0 ;  /* 0x0000000000007941 */ /* 0x000fea0003800200 */
.L_x_446:
        /* <DEDUP_REMOVED lines=24> */
.L_x_453:
        /* <DEDUP_REMOVED lines=42> */
.L_x_452:
[----:B------:R-:W-:Y:S01]  /*21280*/  FMUL R11, RZ, R15 ;  /* 0x0000000fff0b7220 */ /* 0x000fe20000400000 */
[----:B------:R-:W-:-:S07]  /*21290*/  IMAD.MOV.U32 R14, RZ, RZ, RZ ;  /* 0x000000ffff0e7224 */ /* 0x000fce00078e00ff */
.L_x_451:
[----:B------:R-:W-:Y:S05]  /*212a0*/  BSYNC.RECONVERGENT B0 ;  /* 0x0000000000007941 */ /* 0x000fea0003800200 */
.L_x_450:
        /* <DEDUP_REMOVED lines=35> */
.L_x_457:
        /* <DEDUP_REMOVED lines=42> */
.L_x_456:
[----:B------:R-:W-:Y:S01]  /*21780*/  FMUL R3, RZ, R15 ;  /* 0x0000000fff037220 */ /* 0x000fe20000400000 */
[----:B------:R-:W-:-:S07]  /*21790*/  IMAD.MOV.U32 R2, RZ, RZ, RZ ;  /* 0x000000ffff027224 */ /* 0x000fce00078e00ff */
.L_x_455:
[----:B------:R-:W-:Y:S05]  /*217a0*/  BSYNC.RECONVERGENT B0 ;  /* 0x0000000000007941 */ /* 0x000fea0003800200 */
.L_x_454:
        /* <DEDUP_REMOVED lines=24> */
.L_x_461:
        /* <DEDUP_REMOVED lines=42> */
.L_x_460:
[----:B------:R-:W-:Y:S01]  /*21bd0*/  FMUL R11, RZ, R15 ;  /* 0x0000000fff0b7220 */ /* 0x000fe20000400000 */
[----:B------:R-:W-:-:S07]  /*21be0*/  IMAD.MOV.U32 R14, RZ, RZ, RZ ;  /* 0x000000ffff0e7224 */ /* 0x000fce00078e00ff */
.L_x_459:
[----:B------:R-:W-:Y:S05]  /*21bf0*/  BSYNC.RECONVERGENT B0 ;  /* 0x0000000000007941 */ /* 0x000fea0003800200 */
.L_x_458:
        /* <DEDUP_REMOVED lines=35> */
.L_x_465:
        /* <DEDUP_REMOVED lines=42> */
.L_x_464:
[----:B------:R-:W-:Y:S01]  /*220d0*/  FMUL R3, RZ, R15 ;  /* 0x0000000fff037220 */ /* 0x000fe20000400000 */
[----:B------:R-:W-:-:S07]  /*220e0*/  IMAD.MOV.U32 R2, RZ, RZ, RZ ;  /* 0x000000ffff027224 */ /* 0x000fce00078e00ff */
.L_x_463:
[----:B------:R-:W-:Y:S05]  /*220f0*/  BSYNC.RECONVERGENT B0 ;  /* 0x0000000000007941 */ /* 0x000fea0003800200 */
.L_x_462:
        /* <DEDUP_REMOVED lines=24> */
.L_x_469:
        /* <DEDUP_REMOVED lines=42> */
.L_x_468:
[----:B------:R-:W-:Y:S01]  /*22520*/  FMUL R11, RZ, R15 ;  /* 0x0000000fff0b7220 */ /* 0x000fe20000400000 */
[----:B------:R-:W-:-:S07]  /*22530*/  IMAD.MOV.U32 R14, RZ, RZ, RZ ;  /* 0x000000ffff0e7224 */ /* 0x000fce00078e00ff */
.L_x_467:
[----:B------:R-:W-:Y:S05]  /*22540*/  BSYNC.RECONVERGENT B0 ;  /* 0x0000000000007941 */ /* 0x000fea0003800200 */
.L_x_466:
        /* <DEDUP_REMOVED lines=35> */
.L_x_473:
        /* <DEDUP_REMOVED lines=42> */
.L_x_472:
[----:B------:R-:W-:Y:S01]  /*22a20*/  FMUL R3, RZ, R15 ;  /* 0x0000000fff037220 */ /* 0x000fe20000400000 */
[----:B------:R-:W-:-:S07]  /*22a30*/  IMAD.MOV.U32 R2, RZ, RZ, RZ ;  /* 0x000000ffff027224 */ /* 0x000fce00078e00ff */
.L_x_471:
[----:B------:R-:W-:Y:S05]  /*22a40*/  BSYNC.RECONVERGENT B0 ;  /* 0x0000000000007941 */ /* 0x000fea0003800200 */
.L_x_470:
        /* <DEDUP_REMOVED lines=24> */
.L_x_477:
        /* <DEDUP_REMOVED lines=42> */
.L_x_476:
[----:B------:R-:W-:Y:S01]  /*22e70*/  FMUL R11, RZ, R15 ;  /* 0x0000000fff0b7220 */ /* 0x000fe20000400000 */
[----:B------:R-:W-:-:S07]  /*22e80*/  IMAD.MOV.U32 R14, RZ, RZ, RZ ;  /* 0x000000ffff0e7224 */ /* 0x000fce00078e00ff */
.L_x_475:
[----:B------:R-:W-:Y:S05]  /*22e90*/  BSYNC.RECONVERGENT B0 ;  /* 0x0000000000007941 */ /* 0x000fea0003800200 */
.L_x_474:
        /* <DEDUP_REMOVED lines=35> */
.L_x_481:
        /* <DEDUP_REMOVED lines=42> */
.L_x_480:
[----:B------:R-:W-:Y:S01]  /*23370*/  FMUL R3, RZ, R15 ;  /* 0x0000000fff037220 */ /* 0x000fe20000400000 */
[----:B------:R-:W-:-:S07]  /*23380*/  IMAD.MOV.U32 R2, RZ, RZ, RZ ;  /* 0x000000ffff027224 */ /* 0x000fce00078e00ff */
.L_x_479:
[----:B------:R-:W-:Y:S05]  /*23390*/  BSYNC.RECONVERGENT B0 ;  /* 0x0000000000007941 */ /* 0x000fea0003800200 */
.L_x_478:
        /* <DEDUP_REMOVED lines=24> */
.L_x_485:
        /* <DEDUP_REMOVED lines=42> */
.L_x_484:
[----:B------:R-:W-:Y:S01]  /*237c0*/  FMUL R11, RZ, R15 ;  /* 0x0000000fff0b7220 */ /* 0x000fe20000400000 */
[----:B------:R-:W-:-:S07]  /*237d0*/  IMAD.MOV.U32 R14, RZ, RZ, RZ ;  /* 0x000000ffff0e7224 */ /* 0x000fce00078e00ff */
.L_x_483:
[----:B------:R-:W-:Y:S05]  /*237e0*/  BSYNC.RECONVERGENT B0 ;  /* 0x0000000000007941 */ /* 0x000fea0003800200 */
.L_x_482:
        /* <DEDUP_REMOVED lines=35> */
.L_x_489:
        /* <DEDUP_REMOVED lines=42> */
.L_x_488:
[----:B------:R-:W-:Y:S01]  /*23cc0*/  FMUL R3, RZ, R15 ;  /* 0x0000000fff037220 */ /* 0x000fe20000400000 */
[----:B------:R-:W-:-:S07]  /*23cd0*/  IMAD.MOV.U32 R2, RZ, RZ, RZ ;  /* 0x000000ffff027224 */ /* 0x000fce00078e00ff */
.L_x_487:
[----:B------:R-:W-:Y:S05]  /*23ce0*/  BSYNC.RECONVERGENT B0 ;  /* 0x0000000000007941 */ /* 0x000fea0003800200 */
.L_x_486:
        /* <DEDUP_REMOVED lines=24> */
.L_x_493:
        /* <DEDUP_REMOVED lines=42> */
.L_x_492:
[----:B------:R-:W-:Y:S01]  /*24110*/  FMUL R11, RZ, R15 ;  /* 0x0000000fff0b7220 */ /* 0x000fe20000400000 */
[----:B------:R-:W-:-:S07]  /*24120*/  IMAD.MOV.U32 R14, RZ, RZ, RZ ;  /* 0x000000ffff0e7224 */ /* 0x000fce00078e00ff */
.L_x_491:
[----:B------:R-:W-:Y:S05]  /*24130*/  BSYNC.RECONVERGENT B0 ;  /* 0x0000000000007941 */ /* 0x000fea0003800200 */
.L_x_490:
        /* <DEDUP_REMOVED lines=35> */
.L_x_497:
        /* <DEDUP_REMOVED lines=42> */
.L_x_496:
[----:B------:R-:W-:Y:S01]  /*24610*/  FMUL R3, RZ, R15 ;  /* 0x0000000fff037220 */ /* 0x000fe20000400000 */
[----:B------:R-:W-:-:S07]  /*24620*/  IMAD.MOV.U32 R2, RZ, RZ, RZ ;  /* 0x000000ffff027224 */ /* 0x000fce00078e00ff */
.L_x_495:
[----:B------:R-:W-:Y:S05]  /*24630*/  BSYNC.RECONVERGENT B0 ;  /* 0x0000000000007941 */ /* 0x000fea0003800200 */
.L_x_494:
        /* <DEDUP_REMOVED lines=24> */
.L_x_501:
        /* <DEDUP_REMOVED lines=42> */
.L_x_500:
[----:B------:R-:W-:Y:S01]  /*24a60*/  FMUL R11, RZ, R15 ;  /* 0x0000000fff0b7220 */ /* 0x000fe20000400000 */
[----:B------:R-:W-:-:S07]  /*24a70*/  IMAD.MOV.U32 R14, RZ, RZ, RZ ;  /* 0x000000ffff0e7224 */ /* 0x000fce00078e00ff */
.L_x_499:
[----:B------:R-:W-:Y:S05]  /*24a80*/  BSYNC.RECONVERGENT B0 ;  /* 0x0000000000007941 */ /* 0x000fea0003800200 */
.L_x_498:
        /* <DEDUP_REMOVED lines=35> */
.L_x_505:
        /* <DEDUP_REMOVED lines=42> */
.L_x_504:
[----:B------:R-:W-:Y:S01]  /*24f60*/  FMUL R3, RZ, R15 ;  /* 0x0000000fff037220 */ /* 0x000fe20000400000 */
[----:B------:R-:W-:-:S07]  /*24f70*/  IMAD.MOV.U32 R2, RZ, RZ, RZ ;  /* 0x000000ffff027224 */ /* 0x000fce00078e00ff */
.L_x_503:
[----:B------:R-:W-:Y:S05]  /*24f80*/  BSYNC.RECONVERGENT B0 ;  /* 0x0000000000007941 */ /* 0x000fea0003800200 */
.L_x_502:
        /* <DEDUP_REMOVED lines=24> */
.L_x_509:
        /* <DEDUP_REMOVED lines=42> */
.L_x_508:
[----:B------:R-:W-:Y:S01]  /*253b0*/  FMUL R11, RZ, R15 ;  /* 0x0000000fff0b7220 */ /* 0x000fe20000400000 */
[----:B------:R-:W-:-:S07]  /*253c0*/  IMAD.MOV.U32 R14, RZ, RZ, RZ ;  /* 0x000000ffff0e7224 */ /* 0x000fce00078e00ff */
.L_x_507:
[----:B------:R-:W-:Y:S05]  /*253d0*/  BSYNC.RECONVERGENT B0 ;  /* 0x0000000000007941 */ /* 0x000fea0003800200 */
.L_x_506:
        /* <DEDUP_REMOVED lines=35> */
.L_x_513:
        /* <DEDUP_REMOVED lines=42> */
.L_x_512:
[----:B------:R-:W-:Y:S01]  /*258b0*/  FMUL R3, RZ, R15 ;  /* 0x0000000fff037220 */ /* 0x000fe20000400000 */
[----:B------:R-:W-:-:S07]  /*258c0*/  IMAD.MOV.U32 R2, RZ, RZ, RZ ;  /* 0x000000ffff027224 */ /* 0x000fce00078e00ff */
.L_x_511:
[----:B------:R-:W-:Y:S05]  /*258d0*/  BSYNC.RECONVERGENT B0 ;  /* 0x0000000000007941 */ /* 0x000fea0003800200 */
.L_x_510:
        /* <DEDUP_REMOVED lines=24> */
.L_x_517:
        /* <DEDUP_REMOVED lines=42> */
.L_x_516:
[----:B------:R-:W-:Y:S01]  /*25d00*/  FMUL R11, RZ, R15 ;  /* 0x0000000fff0b7220 */ /* 0x000fe20000400000 */
[----:B------:R-:W-:-:S07]  /*25d10*/  IMAD.MOV.U32 R14, RZ, RZ, RZ ;  /* 0x000000ffff0e7224 */ /* 0x000fce00078e00ff */
.L_x_515:
[----:B------:R-:W-:Y:S05]  /*25d20*/  BSYNC.RECONVERGENT B0 ;  /* 0x0000000000007941 */ /* 0x000fea0003800200 */
.L_x_514:
        /* <DEDUP_REMOVED lines=35> */
.L_x_521:
        /* <DEDUP_REMOVED lines=42> */
.L_x_520:
[----:B------:R-:W-:Y:S01]  /*26200*/  FMUL R3, RZ, R15 ;  /* 0x0000000fff037220 */ /* 0x000fe20000400000 */
[----:B------:R-:W-:-:S07]  /*26210*/  IMAD.MOV.U32 R2, RZ, RZ, RZ ;  /* 0x000000ffff027224 */ /* 0x000fce00078e00ff */
.L_x_519:
[----:B------:R-:W-:Y:S05]  /*26220*/  BSYNC.RECONVERGENT B0 ;  /* 0x0000000000007941 */ /* 0x000fea0003800200 */
.L_x_518:
        /* <DEDUP_REMOVED lines=24> */
.L_x_525:
        /* <DEDUP_REMOVED lines=42> */
.L_x_524:
[----:B------:R-:W-:Y:S01]  /*26650*/  FMUL R11, RZ, R15 ;  /* 0x0000000fff0b7220 */ /* 0x000fe20000400000 */
[----:B------:R-:W-:-:S07]  /*26660*/  IMAD.MOV.U32 R14, RZ, RZ, RZ ;  /* 0x000000ffff0e7224 */ /* 0x000fce00078e00ff */
.L_x_523:
[----:B------:R-:W-:Y:S05]  /*26670*/  BSYNC.RECONVERGENT B0 ;  /* 0x0000000000007941 */ /* 0x000fea0003800200 */
.L_x_522:
        /* <DEDUP_REMOVED lines=35> */
.L_x_529:
        /* <DEDUP_REMOVED lines=42> */
.L_x_528:
[----:B------:R-:W-:Y:S01]  /*26b50*/  FMUL R3, RZ, R15 ;  /* 0x0000000fff037220 */ /* 0x000fe20000400000 */
[----:B------:R-:W-:-:S07]  /*26b60*/  IMAD.MOV.U32 R2, RZ, RZ, RZ ;  /* 0x000000ffff027224 */ /* 0x000fce00078e00ff */
.L_x_527:
[----:B------:R-:W-:Y:S05]  /*26b70*/  BSYNC.RECONVERGENT B0 ;  /* 0x0000000000007941 */ /* 0x000fea0003800200 */
.L_x_526:
        /* <DEDUP_REMOVED lines=24> */
.L_x_533:
        /* <DEDUP_REMOVED lines=42> */
.L_x_532:
[----:B------:R-:W-:Y:S01]  /*26fa0*/  FMUL R11, RZ, R15 ;  /* 0x0000000fff0b7220 */ /* 0x000fe20000400000 */
[----:B------:R-:W-:-:S07]  /*26fb0*/  IMAD.MOV.U32 R14, RZ, RZ, RZ ;  /* 0x000000ffff0e7224 */ /* 0x000fce00078e00ff */
.L_x_531:
[----:B------:R-:W-:Y:S05]  /*26fc0*/  BSYNC.RECONVERGENT B0 ;  /* 0x0000000000007941 */ /* 0x000fea0003800200 */
.L_x_530:
        /* <DEDUP_REMOVED lines=35> */
.L_x_537:
        /* <DEDUP_REMOVED lines=42> */
.L_x_536:
[----:B------:R-:W-:Y:S01]  /*274a0*/  FMUL R3, RZ, R15 ;  /* 0x0000000fff037220 */ /* 0x000fe20000400000 */
[----:B------:R-:W-:-:S07]  /*274b0*/  IMAD.MOV.U32 R2, RZ, RZ, RZ ;  /* 0x000000ffff027224 */ /* 0x000fce00078e00ff */
.L_x_535:
[----:B------:R-:W-:Y:S05]  /*274c0*/  BSYNC.RECONVERGENT B0 ;  /* 0x0000000000007941 */ /* 0x000fea0003800200 */
.L_x_534:
        /* <DEDUP_REMOVED lines=24> */
.L_x_541:
        /* <DEDUP_REMOVED lines=42> */
.L_x_540:
[----:B------:R-:W-:Y:S01]  /*278f0*/  FMUL R11, RZ, R15 ;  /* 0x0000000fff0b7220 */ /* 0x000fe20000400000 */
[----:B------:R-:W-:-:S07]  /*27900*/  IMAD.MOV.U32 R14, RZ, RZ, RZ ;  /* 0x000000ffff0e7224 */ /* 0x000fce00078e00ff */
.L_x_539:
[----:B------:R-:W-:Y:S05]  /*27910*/  BSYNC.RECONVERGENT B0 ;  /* 0x0000000000007941 */ /* 0x000fea0003800200 */
.L_x_538:
        /* <DEDUP_REMOVED lines=35> */
.L_x_545:
        /* <DEDUP_REMOVED lines=42> */
.L_x_544:
[----:B------:R-:W-:Y:S01]  /*27df0*/  FMUL R3, RZ, R15 ;  /* 0x0000000fff037220 */ /* 0x000fe20000400000 */
[----:B------:R-:W-:-:S07]  /*27e00*/  IMAD.MOV.U32 R2, RZ, RZ, RZ ;  /* 0x000000ffff027224 */ /* 0x000fce00078e00ff */
.L_x_543:
[----:B------:R-:W-:Y:S05]  /*27e10*/  BSYNC.RECONVERGENT B0 ;  /* 0x0000000000007941 */ /* 0x000fea0003800200 */
.L_x_542:
        /* <DEDUP_REMOVED lines=24> */
.L_x_549:
        /* <DEDUP_REMOVED lines=42> */
.L_x_548:
[----:B------:R-:W-:Y:S01]  /*28240*/  FMUL R11, RZ, R15 ;  /* 0x0000000fff0b7220 */ /* 0x000fe20000400000 */
[----:B------:R-:W-:-:S07]  /*28250*/  IMAD.MOV.U32 R14, RZ, RZ, RZ ;  /* 0x000000ffff0e7224 */ /* 0x000fce00078e00ff */
.L_x_547:
[----:B------:R-:W-:Y:S05]  /*28260*/  BSYNC.RECONVERGENT B0 ;  /* 0x0000000000007941 */ /* 0x000fea0003800200 */
.L_x_546:
        /* <DEDUP_REMOVED lines=35> */
.L_x_553:
        /* <DEDUP_REMOVED lines=42> */
.L_x_552:
[----:B------:R-:W-:Y:S01]  /*28740*/  FMUL R3, RZ, R15 ;  /* 0x0000000fff037220 */ /* 0x000fe20000400000 */
[----:B------:R-:W-:-:S07]  /*28750*/  IMAD.MOV.U32 R2, RZ, RZ, RZ ;  /* 0x000000ffff027224 */ /* 0x000fce00078e00ff */
.L_x_551:
[----:B------:R-:W-:Y:S05]  /*28760*/  BSYNC.RECONVERGENT B0 ;  /* 0x0000000000007941 */ /* 0x000fea0003800200 */
.L_x_550:
        /* <DEDUP_REMOVED lines=24> */
.L_x_557:
        /* <DEDUP_REMOVED lines=42> */
.L_x_556:
[----:B------:R-:W-:Y:S01]  /*28b90*/  FMUL R11, RZ, R15 ;  /* 0x0000000fff0b7220 */ /* 0x000fe20000400000 */
[----:B------:R-:W-:-:S07]  /*28ba0*/  IMAD.MOV.U32 R14, RZ, RZ, RZ ;  /* 0x000000ffff0e7224 */ /* 0x000fce00078e00ff */
.L_x_555:
[----:B------:R-:W-:Y:S05]  /*28bb0*/  BSYNC.RECONVERGENT B0 ;  /* 0x0000000000007941 */ /* 0x000fea0003800200 */
.L_x_554:
        /* <DEDUP_REMOVED lines=35> */
.L_x_561:
        /* <DEDUP_REMOVED lines=42> */
.L_x_560:
[----:B------:R-:W-:Y:S01]  /*29090*/  FMUL R3, RZ, R15 ;  /* 0x0000000fff037220 */ /* 0x000fe20000400000 */
[----:B------:R-:W-:-:S07]  /*290a0*/  IMAD.MOV.U32 R2, RZ, RZ, RZ ;  /* 0x000000ffff027224 */ /* 0x000fce00078e00ff */
.L_x_559:
[----:B------:R-:W-:Y:S05]  /*290b0*/  BSYNC.RECONVERGENT B0 ;  /* 0x0000000000007941 */ /* 0x000fea0003800200 */
.L_x_558:
        /* <DEDUP_REMOVED lines=24> */
.L_x_565:
        /* <DEDUP_REMOVED lines=42> */
.L_x_564:
[----:B------:R-:W-:Y:S01]  /*294e0*/  FMUL R11, RZ, R15 ;  /* 0x0000000fff0b7220 */ /* 0x000fe20000400000 */
[----:B------:R-:W-:-:S07]  /*294f0*/  IMAD.MOV.U32 R14, RZ, RZ, RZ ;  /* 0x000000ffff0e7224 */ /* 0x000fce00078e00ff */
.L_x_563:
[----:B------:R-:W-:Y:S05]  /*29500*/  BSYNC.RECONVERGENT B0 ;  /* 0x0000000000007941 */ /* 0x000fea0003800200 */
.L_x_562:
        /* <DEDUP_REMOVED lines=35> */
.L_x_569:
        /* <DEDUP_REMOVED lines=42> */
.L_x_568:
[----:B------:R-:W-:Y:S01]  /*299e0*/  FMUL R3, RZ, R15 ;  /* 0x0000000fff037220 */ /* 0x000fe20000400000 */
[----:B------:R-:W-:-:S07]  /*299f0*/  IMAD.MOV.U32 R2, RZ, RZ, RZ ;  /* 0x000000ffff027224 */ /* 0x000fce00078e00ff */
.L_x_567:
[----:B------:R-:W-:Y:S05]  /*29a00*/  BSYNC.RECONVERGENT B0 ;  /* 0x0000000000007941 */ /* 0x000fea0003800200 */
.L_x_566:
        /* <DEDUP_REMOVED lines=24> */
.L_x_573:
        /* <DEDUP_REMOVED lines=42> */
.L_x_572:
[----:B------:R-:W-:Y:S01]  /*29e30*/  FMUL R11, RZ, R15 ;  /* 0x0000000fff0b7220 */ /* 0x000fe20000400000 */
[----:B------:R-:W-:-:S07]  /*29e40*/  IMAD.MOV.U32 R14, RZ, RZ, RZ ;  /* 0x000000ffff0e7224 */ /* 0x000fce00078e00ff */
.L_x_571:
[----:B------:R-:W-:Y:S05]  /*29e50*/  BSYNC.RECONVERGENT B0 ;  /* 0x0000000000007941 */ /* 0x000fea0003800200 */
.L_x_570:
        /* <DEDUP_REMOVED lines=35> */
.L_x_577:
        /* <DEDUP_REMOVED lines=42> */
.L_x_576:
[----:B------:R-:W-:Y:S01]  /*2a330*/  FMUL R3, RZ, R15 ;  /* 0x0000000fff037220 */ /* 0x000fe20000400000 */
[----:B------:R-:W-:-:S07]  /*2a340*/  IMAD.MOV.U32 R2, RZ, RZ, RZ ;  /* 0x000000ffff027224 */ /* 0x000fce00078e00ff */
.L_x_575:
[----:B------:R-:W-:Y:S05]  /*2a350*/  BSYNC.RECONVERGENT B0 ;  /* 0x0000000000007941 */ /* 0x000fea0003800200 */
.L_x_574:
        /* <DEDUP_REMOVED lines=24> */
.L_x_581:
        /* <DEDUP_REMOVED lines=42> */
.L_x_580:
[----:B------:R-:W-:Y:S01]  /*2a780*/  FMUL R11, RZ, R15 ;  /* 0x0000000fff0b7220 */ /* 0x000fe20000400000 */
[----:B------:R-:W-:-:S07]  /*2a790*/  IMAD.MOV.U32 R14, RZ, RZ, RZ ;  /* 0x000000ffff0e7224 */ /* 0x000fce00078e00ff */
.L_x_579:
[----:B------:R-:W-:Y:S05]  /*2a7a0*/  BSYNC.RECONVERGENT B0 ;  /* 0x0000000000007941 */ /* 0x000fea0003800200 */
.L_x_578:
        /* <DEDUP_REMOVED lines=35> */
.L_x_585:
        /* <DEDUP_REMOVED lines=42> */
.L_x_584:
[----:B------:R-:W-:Y:S01]  /*2ac80*/  FMUL R3, RZ, R15 ;  /* 0x0000000fff037220 */ /* 0x000fe20000400000 */
[----:B------:R-:W-:-:S07]  /*2ac90*/  IMAD.MOV.U32 R2, RZ, RZ, RZ ;  /* 0x000000ffff027224 */ /* 0x000fce00078e00ff */
.L_x_583:
[----:B------:R-:W-:Y:S05]  /*2aca0*/  BSYNC.RECONVERGENT B0 ;  /* 0x0000000000007941 */ /* 0x000fea0003800200 */
.L_x_582:
        /* <DEDUP_REMOVED lines=24> */
.L_x_589:
        /* <DEDUP_REMOVED lines=42> */
.L_x_588:
[----:B------:R-:W-:Y:S01]  /*2b0d0*/  FMUL R11, RZ, R15 ;  /* 0x0000000fff0b7220 */ /* 0x000fe20000400000 */
[----:B------:R-:W-:-:S07]  /*2b0e0*/  IMAD.MOV.U32 R14, RZ, RZ, RZ ;  /* 0x000000ffff0e7224 */ /* 0x000fce00078e00ff */
.L_x_587:
[----:B------:R-:W-:Y:S05]  /*2b0f0*/  BSYNC.RECONVERGENT B0 ;  /* 0x0000000000007941 */ /* 0x000fea0003800200 */
.L_x_586:
        /* <DEDUP_REMOVED lines=35> */
.L_x_593:
        /* <DEDUP_REMOVED lines=42> */
.L_x_592:
[----:B------:R-:W-:Y:S01]  /*2b5d0*/  FMUL R3, RZ, R15 ;  /* 0x0000000fff037220 */ /* 0x000fe20000400000 */
[----:B------:R-:W-:-:S07]  /*2b5e0*/  IMAD.MOV.U32 R2, RZ, RZ, RZ ;  /* 0x000000ffff027224 */ /* 0x000fce00078e00ff */
.L_x_591:
[----:B------:R-:W-:Y:S05]  /*2b5f0*/  BSYNC.RECONVERGENT B0 ;  /* 0x0000000000007941 */ /* 0x000fea0003800200 */
.L_x_590:
        /* <DEDUP_REMOVED lines=24> */
.L_x_597:
        /* <DEDUP_REMOVED lines=42> */
.L_x_596:
[----:B------:R-:W-:Y:S01]  /*2ba20*/  FMUL R11, RZ, R15 ;  /* 0x0000000fff0b7220 */ /* 0x000fe20000400000 */
[----:B------:R-:W-:-:S07]  /*2ba30*/  IMAD.MOV.U32 R14, RZ, RZ, RZ ;  /* 0x000000ffff0e7224 */ /* 0x000fce00078e00ff */
.L_x_595:
[----:B------:R-:W-:Y:S05]  /*2ba40*/  BSYNC.RECONVERGENT B0 ;  /* 0x0000000000007941 */ /* 0x000fea0003800200 */
.L_x_594:
        /* <DEDUP_REMOVED lines=35> */
.L_x_601:
        /* <DEDUP_REMOVED lines=42> */
.L_x_600:
[----:B------:R-:W-:Y:S01]  /*2bf20*/  FMUL R3, RZ, R15 ;  /* 0x0000000fff037220 */ /* 0x000fe20000400000 */
[----:B------:R-:W-:-:S07]  /*2bf30*/  IMAD.MOV.U32 R2, RZ, RZ, RZ ;  /* 0x000000ffff027224 */ /* 0x000fce00078e00ff */
.L_x_599:
[----:B------:R-:W-:Y:S05]  /*2bf40*/  BSYNC.RECONVERGENT B0 ;  /* 0x0000000000007941 */ /* 0x000fea0003800200 */
.L_x_598:
        /* <DEDUP_REMOVED lines=24> */
.L_x_605:
        /* <DEDUP_REMOVED lines=42> */
.L_x_604:
[----:B------:R-:W-:Y:S01]  /*2c370*/  FMUL R11, RZ, R15 ;  /* 0x0000000fff0b7220 */ /* 0x000fe20000400000 */
[----:B------:R-:W-:-:S07]  /*2c380*/  IMAD.MOV.U32 R14, RZ, RZ, RZ ;  /* 0x000000ffff0e7224 */ /* 0x000fce00078e00ff */
.L_x_603:
[----:B------:R-:W-:Y:S05]  /*2c390*/  BSYNC.RECONVERGENT B0 ;  /* 0x0000000000007941 */ /* 0x000fea0003800200 */
.L_x_602:
        /* <DEDUP_REMOVED lines=35> */
.L_x_609:
        /* <DEDUP_REMOVED lines=42> */
.L_x_608:
[----:B------:R-:W-:Y:S01]  /*2c870*/  FMUL R3, RZ, R15 ;  /* 0x0000000fff037220 */ /* 0x000fe20000400000 */
[----:B------:R-:W-:-:S07]  /*2c880*/  IMAD.MOV.U32 R2, RZ, RZ, RZ ;  /* 0x000000ffff027224 */ /* 0x000fce00078e00ff */
.L_x_607:
[----:B------:R-:W-:Y:S05]  /*2c890*/  BSYNC.RECONVERGENT B0 ;  /* 0x0000000000007941 */ /* 0x000fea0003800200 */
.L_x_606:
        /* <DEDUP_REMOVED lines=24> */
.L_x_613:
        /* <DEDUP_REMOVED lines=42> */
.L_x_612:
[----:B------:R-:W-:Y:S01]  /*2ccc0*/  FMUL R11, RZ, R15 ;  /* 0x0000000fff0b7220 */ /* 0x000fe20000400000 */
[----:B------:R-:W-:-:S07]  /*2ccd0*/  IMAD.MOV.U32 R14, RZ, RZ, RZ ;  /* 0x000000ffff0e7224 */ /* 0x000fce00078e00ff */
.L_x_611:
[----:B------:R-:W-:Y:S05]  /*2cce0*/  BSYNC.RECONVERGENT B0 ;  /* 0x0000000000007941 */ /* 0x000fea0003800200 */
.L_x_610:
        /* <DEDUP_REMOVED lines=35> */
.L_x_617:
        /* <DEDUP_REMOVED lines=42> */
.L_x_616:
[----:B------:R-:W-:Y:S01]  /*2d1c0*/  FMUL R3, RZ, R15 ;  /* 0x0000000fff037220 */ /* 0x000fe20000400000 */
[----:B------:R-:W-:-:S07]  /*2d1d0*/  IMAD.MOV.U32 R2, RZ, RZ, RZ ;  /* 0x000000ffff027224 */ /* 0x000fce00078e00ff */
.L_x_615:
[----:B------:R-:W-:Y:S05]  /*2d1e0*/  BSYNC.RECONVERGENT B0 ;  /* 0x0000000000007941 */ /* 0x000fea0003800200 */
.L_x_614:
        /* <DEDUP_REMOVED lines=24> */
.L_x_621:
        /* <DEDUP_REMOVED lines=42> */
.L_x_620:
[----:B------:R-:W-:Y:S01]  /*2d610*/  FMUL R11, RZ, R15 ;  /* 0x0000000fff0b7220 */ /* 0x000fe20000400000 */
[----:B------:R-:W-:-:S07]  /*2d620*/  IMAD.MOV.U32 R14, RZ, RZ, RZ ;  /* 0x000000ffff0e7224 */ /* 0x000fce00078e00ff */
.L_x_619:
[----:B------:R-:W-:Y:S05]  /*2d630*/  BSYNC.RECONVERGENT B0 ;  /* 0x0000000000007941 */ /* 0x000fea0003800200 */
.L_x_618:
        /* <DEDUP_REMOVED lines=35> */
.L_x_625:
        /* <DEDUP_REMOVED lines=42> */
.L_x_624:
[----:B------:R-:W-:Y:S01]  /*2db10*/  FMUL R3, RZ, R15 ;  /* 0x0000000fff037220 */ /* 0x000fe20000400000 */
[----:B------:R-:W-:-:S07]  /*2db20*/  IMAD.MOV.U32 R2, RZ, RZ, RZ ;  /* 0x000000ffff027224 */ /* 0x000fce00078e00ff */
.L_x_623:
[----:B------:R-:W-:Y:S05]  /*2db30*/  BSYNC.RECONVERGENT B0 ;  /* 0x0000000000007941 */ /* 0x000fea0003800200 */
.L_x_622:
        /* <DEDUP_REMOVED lines=24> */
.L_x_629:
        /* <DEDUP_REMOVED lines=42> */
.L_x_628:
[----:B------:R-:W-:Y:S01]  /*2df60*/  FMUL R11, RZ, R15 ;  /* 0x0000000fff0b7220 */ /* 0x000fe20000400000 */
[----:B------:R-:W-:-:S07]  /*2df70*/  IMAD.MOV.U32 R14, RZ, RZ, RZ ;  /* 0x000000ffff0e7224 */ /* 0x000fce00078e00ff */
.L_x_627:
[----:B------:R-:W-:Y:S05]  /*2df80*/  BSYNC.RECONVERGENT B0 ;  /* 0x0000000000007941 */ /* 0x000fea0003800200 */
.L_x_626:
        /* <DEDUP_REMOVED lines=35> */
.L_x_633:
        /* <DEDUP_REMOVED lines=42> */
.L_x_632:
[----:B------:R-:W-:Y:S01]  /*2e460*/  FMUL R3, RZ, R15 ;  /* 0x0000000fff037220 */ /* 0x000fe20000400000 */
[----:B------:R-:W-:-:S07]  /*2e470*/  IMAD.MOV.U32 R2, RZ, RZ, RZ ;  /* 0x000000ffff027224 */ /* 0x000fce00078e00ff */
.L_x_631:
[----:B------:R-:W-:Y:S05]  /*2e480*/  BSYNC.RECONVERGENT B0 ;  /* 0x0000000000007941 */ /* 0x000fea0003800200 */
.L_x_630:
        /* <DEDUP_REMOVED lines=24> */
.L_x_637:
        /* <DEDUP_REMOVED lines=42> */
.L_x_636:
[----:B------:R-:W-:Y:S01]  /*2e8b0*/  FMUL R11, RZ, R15 ;  /* 0x0000000fff0b7220 */ /* 0x000fe20000400000 */
[----:B------:R-:W-:-:S07]  /*2e8c0*/  IMAD.MOV.U32 R14, RZ, RZ, RZ ;  /* 0x000000ffff0e7224 */ /* 0x000fce00078e00ff */
.L_x_635:
[----:B------:R-:W-:Y:S05]  /*2e8d0*/  BSYNC.RECONVERGENT B0 ;  /* 0x0000000000007941 */ /* 0x000fea0003800200 */
.L_x_634:
        /* <DEDUP_REMOVED lines=35> */
.L_x_641:
        /* <DEDUP_REMOVED lines=42> */
.L_x_640:
[----:B------:R-:W-:Y:S01]  /*2edb0*/  FMUL R3, RZ, R15 ;  /* 0x0000000fff037220 */ /* 0x000fe20000400000 */
[----:B------:R-:W-:-:S07]  /*2edc0*/  IMAD.MOV.U32 R2, RZ, RZ, RZ ;  /* 0x000000ffff027224 */ /* 0x000fce00078e00ff */
.L_x_639:
[----:B------:R-:W-:Y:S05]  /*2edd0*/  BSYNC.RECONVERGENT B0 ;  /* 0x0000000000007941 */ /* 0x000fea0003800200 */
.L_x_638:
        /* <DEDUP_REMOVED lines=24> */
.L_x_645:
        /* <DEDUP_REMOVED lines=42> */
.L_x_644:
[----:B------:R-:W-:Y:S01]  /*2f200*/  FMUL R11, RZ, R15 ;  /* 0x0000000fff0b7220 */ /* 0x000fe20000400000 */
[----:B------:R-:W-:-:S07]  /*2f210*/  IMAD.MOV.U32 R14, RZ, RZ, RZ ;  /* 0x000000ffff0e7224 */ /* 0x000fce00078e00ff */
.L_x_643:
[----:B------:R-:W-:Y:S05]  /*2f220*/  BSYNC.RECONVERGENT B0 ;  /* 0x0000000000007941 */ /* 0x000fea0003800200 */
.L_x_642:
        /* <DEDUP_REMOVED lines=35> */
.L_x_649:
        /* <DEDUP_REMOVED lines=42> */
.L_x_648:
[----:B------:R-:W-:Y:S01]  /*2f700*/  FMUL R3, RZ, R15 ;  /* 0x0000000fff037220 */ /* 0x000fe20000400000 */
[----:B------:R-:W-:-:S07]  /*2f710*/  IMAD.MOV.U32 R2, RZ, RZ, RZ ;  /* 0x000000ffff027224 */ /* 0x000fce00078e00ff */
.L_x_647:
[----:B------:R-:W-:Y:S05]  /*2f720*/  BSYNC.RECONVERGENT B0 ;  /* 0x0000000000007941 */ /* 0x000fea0003800200 */
.L_x_646:
        /* <DEDUP_REMOVED lines=24> */
.L_x_653:
        /* <DEDUP_REMOVED lines=42> */
.L_x_652:
[----:B------:R-:W-:Y:S01]  /*2fb50*/  FMUL R11, RZ, R15 ;  /* 0x0000000fff0b7220 */ /* 0x000fe20000400000 */
[----:B------:R-:W-:-:S07]  /*2fb60*/  IMAD.MOV.U32 R14, RZ, RZ, RZ ;  /* 0x000000ffff0e7224 */ /* 0x000fce00078e00ff */
.L_x_651:
[----:B------:R-:W-:Y:S05]  /*2fb70*/  BSYNC.RECONVERGENT B0 ;  /* 0x0000000000007941 */ /* 0x000fea0003800200 */
.L_x_650:
        /* <DEDUP_REMOVED lines=35> */
.L_x_657:
        /* <DEDUP_REMOVED lines=42> */
.L_x_656:
[----:B------:R-:W-:Y:S01]  /*30050*/  FMUL R3, RZ, R15 ;  /* 0x0000000fff037220 */ /* 0x000fe20000400000 */
[----:B------:R-:W-:-:S07]  /*30060*/  IMAD.MOV.U32 R2, RZ, RZ, RZ ;  /* 0x000000ffff027224 */ /* 0x000fce00078e00ff */
.L_x_655:
[----:B------:R-:W-:Y:S05]  /*30070*/  BSYNC.RECONVERGENT B0 ;  /* 0x0000000000007941 */ /* 0x000fea0003800200 */
.L_x_654:
        /* <DEDUP_REMOVED lines=24> */
.L_x_661:
        /* <DEDUP_REMOVED lines=42> */
.L_x_660:
[----:B------:R-:W-:Y:S01]  /*304a0*/  FMUL R11, RZ, R15 ;  /* 0x0000000fff0b7220 */ /* 0x000fe20000400000 */
[----:B------:R-:W-:-:S07]  /*304b0*/  IMAD.MOV.U32 R14, RZ, RZ, RZ ;  /* 0x000000ffff0e7224 */ /* 0x000fce00078e00ff */
.L_x_659:
[----:B------:R-:W-:Y:S05]  /*304c0*/  BSYNC.RECONVERGENT B0 ;  /* 0x0000000000007941 */ /* 0x000fea0003800200 */
.L_x_658:
        /* <DEDUP_REMOVED lines=35> */
.L_x_665:
        /* <DEDUP_REMOVED lines=42> */
.L_x_664:
[----:B------:R-:W-:Y:S01]  /*309a0*/  FMUL R3, RZ, R15 ;  /* 0x0000000fff037220 */ /* 0x000fe20000400000 */
[----:B------:R-:W-:-:S07]  /*309b0*/  IMAD.MOV.U32 R2, RZ, RZ, RZ ;  /* 0x000000ffff027224 */ /* 0x000fce00078e00ff */
.L_x_663:
[----:B------:R-:W-:Y:S05]  /*309c0*/  BSYNC.RECONVERGENT B0 ;  /* 0x0000000000007941 */ /* 0x000fea0003800200 */
.L_x_662:
        /* <DEDUP_REMOVED lines=24> */
.L_x_669:
        /* <DEDUP_REMOVED lines=42> */
.L_x_668:
[----:B------:R-:W-:Y:S01]  /*30df0*/  FMUL R11, RZ, R15 ;  /* 0x0000000fff0b7220 */ /* 0x000fe20000400000 */
[----:B------:R-:W-:-:S07]  /*30e00*/  IMAD.MOV.U32 R14, RZ, RZ, RZ ;  /* 0x000000ffff0e7224 */ /* 0x000fce00078e00ff */
.L_x_667:
[----:B------:R-:W-:Y:S05]  /*30e10*/  BSYNC.RECONVERGENT B0 ;  /* 0x0000000000007941 */ /* 0x000fea0003800200 */
.L_x_666:
        /* <DEDUP_REMOVED lines=35> */
.L_x_673:
        /* <DEDUP_REMOVED lines=42> */
.L_x_672:
[----:B------:R-:W-:Y:S01]  /*312f0*/  FMUL R3, RZ, R15 ;  /* 0x0000000fff037220 */ /* 0x000fe20000400000 */
[----:B------:R-:W-:-:S07]  /*31300*/  IMAD.MOV.U32 R2, RZ, RZ, RZ ;  /* 0x000000ffff027224 */ /* 0x000fce00078e00ff */
.L_x_671:
[----:B------:R-:W-:Y:S05]  /*31310*/  BSYNC.RECONVERGENT B0 ;  /* 0x0000000000007941 */ /* 0x000fea0003800200 */
.L_x_670:
        /* <DEDUP_REMOVED lines=24> */
.L_x_677:
        /* <DEDUP_REMOVED lines=42> */
.L_x_676:
[----:B------:R-:W-:Y:S01]  /*31740*/  FMUL R11, RZ, R15 ;  /* 0x0000000fff0b7220 */ /* 0x000fe20000400000 */
[----:B------:R-:W-:-:S07]  /*31750*/  IMAD.MOV.U32 R14, RZ, RZ, RZ ;  /* 0x000000ffff0e7224 */ /* 0x000fce00078e00ff */
.L_x_675:
[----:B------:R-:W-:Y:S05]  /*31760*/  BSYNC.RECONVERGENT B0 ;  /* 0x0000000000007941 */ /* 0x000fea0003800200 */
.L_x_674:
        /* <DEDUP_REMOVED lines=35> */
.L_x_681:
        /* <DEDUP_REMOVED lines=42> */
.L_x_680:
[----:B------:R-:W-:Y:S01]  /*31c40*/  FMUL R3, RZ, R15 ;  /* 0x0000000fff037220 */ /* 0x000fe20000400000 */
[----:B------:R-:W-:-:S07]  /*31c50*/  IMAD.MOV.U32 R2, RZ, RZ, RZ ;  /* 0x000000ffff027224 */ /* 0x000fce00078e00ff */
.L_x_679:
[----:B------:R-:W-:Y:S05]  /*31c60*/  BSYNC.RECONVERGENT B0 ;  /* 0x0000000000007941 */ /* 0x000fea0003800200 */
.L_x_678:
        /* <DEDUP_REMOVED lines=24> */
.L_x_685:
        /* <DEDUP_REMOVED lines=42> */
.L_x_684:
[----:B------:R-:W-:Y:S01]  /*32090*/  FMUL R11, RZ, R15 ;  /* 0x0000000fff0b7220 */ /* 0x000fe20000400000 */
[----:B------:R-:W-:-:S07]  /*320a0*/  IMAD.MOV.U32 R14, RZ, RZ, RZ ;  /* 0x000000ffff0e7224 */ /* 0x000fce00078e00ff */
.L_x_683:
[----:B------:R-:W-:Y:S05]  /*320b0*/  BSYNC.RECONVERGENT B0 ;  /* 0x0000000000007941 */ /* 0x000fea0003800200 */
.L_x_682:
        /* <DEDUP_REMOVED lines=35> */
.L_x_689:
        /* <DEDUP_REMOVED lines=42> */
.L_x_688:
[----:B------:R-:W-:Y:S01]  /*32590*/  FMUL R3, RZ, R15 ;  /* 0x0000000fff037220 */ /* 0x000fe20000400000 */
[----:B------:R-:W-:-:S07]  /*325a0*/  IMAD.MOV.U32 R2, RZ, RZ, RZ ;  /* 0x000000ffff027224 */ /* 0x000fce00078e00ff */
.L_x_687:
[----:B------:R-:W-:Y:S05]  /*325b0*/  BSYNC.RECONVERGENT B0 ;  /* 0x0000000000007941 */ /* 0x000fea0003800200 */
.L_x_686:
        /* <DEDUP_REMOVED lines=24> */
.L_x_693:
        /* <DEDUP_REMOVED lines=42> */
.L_x_692:
[----:B------:R-:W-:Y:S01]  /*329e0*/  FMUL R11, RZ, R15 ;  /* 0x0000000fff0b7220 */ /* 0x000fe20000400000 */
[----:B------:R-:W-:-:S07]  /*329f0*/  IMAD.MOV.U32 R14, RZ, RZ, RZ ;  /* 0x000000ffff0e7224 */ /* 0x000fce00078e00ff */
.L_x_691:
[----:B------:R-:W-:Y:S05]  /*32a00*/  BSYNC.RECONVERGENT B0 ;  /* 0x0000000000007941 */ /* 0x000fea0003800200 */
.L_x_690:
        /* <DEDUP_REMOVED lines=35> */
.L_x_697:
        /* <DEDUP_REMOVED lines=42> */
.L_x_696:
[----:B------:R-:W-:Y:S01]  /*32ee0*/  FMUL R3, RZ, R15 ;  /* 0x0000000fff037220 */ /* 0x000fe20000400000 */
[----:B------:R-:W-:-:S07]  /*32ef0*/  IMAD.MOV.U32 R2, RZ, RZ, RZ ;  /* 0x000000ffff027224 */ /* 0x000fce00078e00ff */
.L_x_695:
[----:B------:R-:W-:Y:S05]  /*32f00*/  BSYNC.RECONVERGENT B0 ;  /* 0x0000000000007941 */ /* 0x000fea0003800200 */
.L_x_694:
        /* <DEDUP_REMOVED lines=24> */
.L_x_701:
        /* <DEDUP_REMOVED lines=42> */
.L_x_700:
[----:B------:R-:W-:Y:S01]  /*33330*/  FMUL R11, RZ, R15 ;  /* 0x0000000fff0b7220 */ /* 0x000fe20000400000 */
[----:B------:R-:W-:-:S07]  /*33340*/  IMAD.MOV.U32 R14, RZ, RZ, RZ ;  /* 0x000000ffff0e7224 */ /* 0x000fce00078e00ff */
.L_x_699:
[----:B------:R-:W-:Y:S05]  /*33350*/  BSYNC.RECONVERGENT B0 ;  /* 0x0000000000007941 */ /* 0x000fea0003800200 */
.L_x_698:
        /* <DEDUP_REMOVED lines=35> */
.L_x_705:
        /* <DEDUP_REMOVED lines=42> */
.L_x_704:
[----:B------:R-:W-:Y:S01]  /*33830*/  FMUL R3, RZ, R15 ;  /* 0x0000000fff037220 */ /* 0x000fe20000400000 */
[----:B------:R-:W-:-:S07]  /*33840*/  IMAD.MOV.U32 R2, RZ, RZ, RZ ;  /* 0x000000ffff027224 */ /* 0x000fce00078e00ff */
.L_x_703:
[----:B------:R-:W-:Y:S05]  /*33850*/  BSYNC.RECONVERGENT B0 ;  /* 0x0000000000007941 */ /* 0x000fea0003800200 */
.L_x_702:
        /* <DEDUP_REMOVED lines=24> */
.L_x_709:
        /* <DEDUP_REMOVED lines=42> */
.L_x_708:
[----:B------:R-:W-:Y:S01]  /*33c80*/  FMUL R11, RZ, R15 ;  /* 0x0000000fff0b7220 */ /* 0x000fe20000400000 */
[----:B------:R-:W-:-:S07]  /*33c90*/  IMAD.MOV.U32 R14, RZ, RZ, RZ ;  /* 0x000000ffff0e7224 */ /* 0x000fce00078e00ff */
.L_x_707:
[----:B------:R-:W-:Y:S05]  /*33ca0*/  BSYNC.RECONVERGENT B0 ;  /* 0x0000000000007941 */ /* 0x000fea0003800200 */
.L_x_706:
        /* <DEDUP_REMOVED lines=35> */
.L_x_713:
        /* <DEDUP_REMOVED lines=42> */
.L_x_712:
[----:B------:R-:W-:Y:S01]  /*34180*/  FMUL R3, RZ, R15 ;  /* 0x0000000fff037220 */ /* 0x000fe20000400000 */
[----:B------:R-:W-:-:S07]  /*34190*/  IMAD.MOV.U32 R2, RZ, RZ, RZ ;  /* 0x000000ffff027224 */ /* 0x000fce00078e00ff */
.L_x_711:
[----:B------:R-:W-:Y:S05]  /*341a0*/  BSYNC.RECONVERGENT B0 ;  /* 0x0000000000007941 */ /* 0x000fea0003800200 */
.L_x_710:
        /* <DEDUP_REMOVED lines=24> */
.L_x_717:
        /* <DEDUP_REMOVED lines=42> */
.L_x_716:
[----:B------:R-:W-:Y:S01]  /*345d0*/  FMUL R11, RZ, R15 ;  /* 0x0000000fff0b7220 */ /* 0x000fe20000400000 */
[----:B------:R-:W-:-:S07]  /*345e0*/  IMAD.MOV.U32 R14, RZ, RZ, RZ ;  /* 0x000000ffff0e7224 */ /* 0x000fce00078e00ff */
.L_x_715:
[----:B------:R-:W-:Y:S05]  /*345f0*/  BSYNC.RECONVERGENT B0 ;  /* 0x0000000000007941 */ /* 0x000fea0003800200 */
.L_x_714:
        /* <DEDUP_REMOVED lines=35> */
.L_x_721:
        /* <DEDUP_REMOVED lines=42> */
.L_x_720:
[----:B------:R-:W-:Y:S01]  /*34ad0*/  FMUL R3, RZ, R15 ;  /* 0x0000000fff037220 */ /* 0x000fe20000400000 */
[----:B------:R-:W-:-:S07]  /*34ae0*/  IMAD.MOV.U32 R2, RZ, RZ, RZ ;  /* 0x000000ffff027224 */ /* 0x000fce00078e00ff */
.L_x_719:
[----:B------:R-:W-:Y:S05]  /*34af0*/  BSYNC.RECONVERGENT B0 ;  /* 0x0000000000007941 */ /* 0x000fea0003800200 */
.L_x_718:
        /* <DEDUP_REMOVED lines=24> */
.L_x_725:
        /* <DEDUP_REMOVED lines=42> */
.L_x_724:
[----:B------:R-:W-:Y:S01]  /*34f20*/  FMUL R11, RZ, R15 ;  /* 0x0000000fff0b7220 */ /* 0x000fe20000400000 */
[----:B------:R-:W-:-:S07]  /*34f30*/  IMAD.MOV.U32 R14, RZ, RZ, RZ ;  /* 0x000000ffff0e7224 */ /* 0x000fce00078e00ff */
.L_x_723:
[----:B------:R-:W-:Y:S05]  /*34f40*/  BSYNC.RECONVERGENT B0 ;  /* 0x0000000000007941 */ /* 0x000fea0003800200 */
.L_x_722:
        /* <DEDUP_REMOVED lines=35> */
.L_x_729:
        /* <DEDUP_REMOVED lines=42> */
.L_x_728:
[----:B------:R-:W-:Y:S01]  /*35420*/  FMUL R3, RZ, R15 ;  /* 0x0000000fff037220 */ /* 0x000fe20000400000 */
[----:B------:R-:W-:-:S07]  /*35430*/  IMAD.MOV.U32 R2, RZ, RZ, RZ ;  /* 0x000000ffff027224 */ /* 0x000fce00078e00ff */
.L_x_727:
[----:B------:R-:W-:Y:S05]  /*35440*/  BSYNC.RECONVERGENT B0 ;  /* 0x0000000000007941 */ /* 0x000fea0003800200 */
.L_x_726:
        /* <DEDUP_REMOVED lines=24> */
.L_x_733:
        /* <DEDUP_REMOVED lines=42> */
.L_x_732:
[----:B------:R-:W-:Y:S01]  /*35870*/  FMUL R11, RZ, R15 ;  /* 0x0000000fff0b7220 */ /* 0x000fe20000400000 */
[----:B------:R-:W-:-:S07]  /*35880*/  IMAD.MOV.U32 R14, RZ, RZ, RZ ;  /* 0x000000ffff0e7224 */ /* 0x000fce00078e00ff */
.L_x_731:
[----:B------:R-:W-:Y:S05]  /*35890*/  BSYNC.RECONVERGENT B0 ;  /* 0x0000000000007941 */ /* 0x000fea0003800200 */
.L_x_730:
        /* <DEDUP_REMOVED lines=35> */
.L_x_737:
        /* <DEDUP_REMOVED lines=42> */
.L_x_736:
[----:B------:R-:W-:Y:S01]  /*35d70*/  FMUL R3, RZ, R15 ;  /* 0x0000000fff037220 */ /* 0x000fe20000400000 */
[----:B------:R-:W-:-:S07]  /*35d80*/  IMAD.MOV.U32 R2, RZ, RZ, RZ ;  /* 0x000000ffff027224 */ /* 0x000fce00078e00ff */
.L_x_735:
[----:B------:R-:W-:Y:S05]  /*35d90*/  BSYNC.RECONVERGENT B0 ;  /* 0x0000000000007941 */ /* 0x000fea0003800200 */
.L_x_734:
        /* <DEDUP_REMOVED lines=24> */
.L_x_741:
        /* <DEDUP_REMOVED lines=42> */
.L_x_740:
[----:B------:R-:W-:Y:S01]  /*361c0*/  FMUL R11, RZ, R15 ;  /* 0x0000000fff0b7220 */ /* 0x000fe20000400000 */
[----:B------:R-:W-:-:S07]  /*361d0*/  IMAD.MOV.U32 R14, RZ, RZ, RZ ;  /* 0x000000ffff0e7224 */ /* 0x000fce00078e00ff */
.L_x_739:
[----:B------:R-:W-:Y:S05]  /*361e0*/  BSYNC.RECONVERGENT B0 ;  /* 0x0000000000007941 */ /* 0x000fea0003800200 */
.L_x_738:
        /* <DEDUP_REMOVED lines=35> */
.L_x_745:
        /* <DEDUP_REMOVED lines=42> */
.L_x_744:
[----:B------:R-:W-:Y:S01]  /*366c0*/  FMUL R3, RZ, R15 ;  /* 0x0000000fff037220 */ /* 0x000fe20000400000 */
[----:B------:R-:W-:-:S07]  /*366d0*/  IMAD.MOV.U32 R2, RZ, RZ, RZ ;  /* 0x000000ffff027224 */ /* 0x000fce00078e00ff */
.L_x_743:
[----:B------:R-:W-:Y:S05]  /*366e0*/  BSYNC.RECONVERGENT B0 ;  /* 0x0000000000007941 */ /* 0x000fea0003800200 */
.L_x_742:
        /* <DEDUP_REMOVED lines=24> */
.L_x_749:
        /* <DEDUP_REMOVED lines=42> */
.L_x_748:
[----:B------:R-:W-:Y:S01]  /*36b10*/  FMUL R11, RZ, R15 ;  /* 0x0000000fff0b7220 */ /* 0x000fe20000400000 */
[----:B------:R-:W-:-:S07]  /*36b20*/  IMAD.MOV.U32 R14, RZ, RZ, RZ ;  /* 0x000000ffff0e7224 */ /* 0x000fce00078e00ff */
.L_x_747:
[----:B------:R-:W-:Y:S05]  /*36b30*/  BSYNC.RECONVERGENT B0 ;  /* 0x0000000000007941 */ /* 0x000fea0003800200 */
.L_x_746:
        /* <DEDUP_REMOVED lines=35> */
.L_x_753:
        /* <DEDUP_REMOVED lines=42> */
.L_x_752:
[----:B------:R-:W-:Y:S01]  /*37010*/  FMUL R3, RZ, R15 ;  /* 0x0000000fff037220 */ /* 0x000fe20000400000 */
[----:B------:R-:W-:-:S07]  /*37020*/  IMAD.MOV.U32 R2, RZ, RZ, RZ ;  /* 0x000000ffff027224 */ /* 0x000fce00078e00ff */
.L_x_751:
[----:B------:R-:W-:Y:S05]  /*37030*/  BSYNC.RECONVERGENT B0 ;  /* 0x0000000000007941 */ /* 0x000fea0003800200 */
.L_x_750:
        /* <DEDUP_REMOVED lines=24> */
.L_x_757:
        /* <DEDUP_REMOVED lines=42> */
.L_x_756:
[----:B------:R-:W-:Y:S01]  /*37460*/  FMUL R11, RZ, R15 ;  /* 0x0000000fff0b7220 */ /* 0x000fe20000400000 */
[----:B------:R-:W-:-:S07]  /*37470*/  IMAD.MOV.U32 R14, RZ, RZ, RZ ;  /* 0x000000ffff0e7224 */ /* 0x000fce00078e00ff */
.L_x_755:
[----:B------:R-:W-:Y:S05]  /*37480*/  BSYNC.RECONVERGENT B0 ;  /* 0x0000000000007941 */ /* 0x000fea0003800200 */
.L_x_754:
        /* <DEDUP_REMOVED lines=35> */
.L_x_761:
        /* <DEDUP_REMOVED lines=42> */
.L_x_760:
[----:B------:R-:W-:Y:S01]  /*37960*/  FMUL R3, RZ, R15 ;  /* 0x0000000fff037220 */ /* 0x000fe20000400000 */
[----:B------:R-:W-:-:S07]  /*37970*/  IMAD.MOV.U32 R2, RZ, RZ, RZ ;  /* 0x000000ffff027224 */ /* 0x000fce00078e00ff */
.L_x_759:
[----:B------:R-:W-:Y:S05]  /*37980*/  BSYNC.RECONVERGENT B0 ;  /* 0x0000000000007941 */ /* 0x000fea0003800200 */
.L_x_758:
        /* <DEDUP_REMOVED lines=24> */
.L_x_765:
        /* <DEDUP_REMOVED lines=42> */
.L_x_764:
[----:B------:R-:W-:Y:S01]  /*37db0*/  FMUL R11, RZ, R15 ;  /* 0x0000000fff0b7220 */ /* 0x000fe20000400000 */
[----:B------:R-:W-:-:S07]  /*37dc0*/  IMAD.MOV.U32 R14, RZ, RZ, RZ ;  /* 0x000000ffff0e7224 */ /* 0x000fce00078e00ff */
.L_x_763:
[----:B------:R-:W-:Y:S05]  /*37dd0*/  BSYNC.RECONVERGENT B0 ;  /* 0x0000000000007941 */ /* 0x000fea0003800200 */
.L_x_762:
        /* <DEDUP_REMOVED lines=35> */
.L_x_769:
        /* <DEDUP_REMOVED lines=42> */
.L_x_768:
[----:B------:R-:W-:Y:S01]  /*382b0*/  FMUL R3, RZ, R15 ;  /* 0x0000000fff037220 */ /* 0x000fe20000400000 */
[----:B------:R-:W-:-:S07]  /*382c0*/  IMAD.MOV.U32 R2, RZ, RZ, RZ ;  /* 0x000000ffff027224 */ /* 0x000fce00078e00ff */
.L_x_767:
[----:B------:R-:W-:Y:S05]  /*382d0*/  BSYNC.RECONVERGENT B0 ;  /* 0x0000000000007941 */ /* 0x000fea0003800200 */
.L_x_766:
        /* <DEDUP_REMOVED lines=24> */
.L_x_773:
        /* <DEDUP_REMOVED lines=42> */
.L_x_772:
[----:B------:R-:W-:Y:S01]  /*38700*/  FMUL R11, RZ, R15 ;  /* 0x0000000fff0b7220 */ /* 0x000fe20000400000 */
[----:B------:R-:W-:-:S07]  /*38710*/  IMAD.MOV.U32 R14, RZ, RZ, RZ ;  /* 0x000000ffff0e7224 */ /* 0x000fce00078e00ff */
.L_x_771:
[----:B------:R-:W-:Y:S05]  /*38720*/  BSYNC.RECONVERGENT B0 ;  /* 0x0000000000007941 */ /* 0x000fea0003800200 */
.L_x_770:
        /* <DEDUP_REMOVED lines=35> */
.L_x_777:
        /* <DEDUP_REMOVED lines=42> */
.L_x_776:
[----:B------:R-:W-:Y:S01]  /*38c00*/  FMUL R3, RZ, R15 ;  /* 0x0000000fff037220 */ /* 0x000fe20000400000 */
[----:B------:R-:W-:-:S07]  /*38c10*/  IMAD.MOV.U32 R2, RZ, RZ, RZ ;  /* 0x000000ffff027224 */ /* 0x000fce00078e00ff */
.L_x_775:
[----:B------:R-:W-:Y:S05]  /*38c20*/  BSYNC.RECONVERGENT B0 ;  /* 0x0000000000007941 */ /* 0x000fea0003800200 */
.L_x_774:
        /* <DEDUP_REMOVED lines=24> */
.L_x_781:
        /* <DEDUP_REMOVED lines=42> */
.L_x_780:
[----:B------:R-:W-:Y:S01]  /*39050*/  FMUL R11, RZ, R15 ;  /* 0x0000000fff0b7220 */ /* 0x000fe20000400000 */
[----:B------:R-:W-:-:S07]  /*39060*/  IMAD.MOV.U32 R14, RZ, RZ, RZ ;  /* 0x000000ffff0e7224 */ /* 0x000fce00078e00ff */
.L_x_779:
[----:B------:R-:W-:Y:S05]  /*39070*/  BSYNC.RECONVERGENT B0 ;  /* 0x0000000000007941 */ /* 0x000fea0003800200 */
.L_x_778:
        /* <DEDUP_REMOVED lines=35> */
.L_x_785:
        /* <DEDUP_REMOVED lines=42> */
.L_x_784:
[----:B------:R-:W-:Y:S01]  /*39550*/  FMUL R3, RZ, R15 ;  /* 0x0000000fff037220 */ /* 0x000fe20000400000 */
[----:B------:R-:W-:-:S07]  /*39560*/  IMAD.MOV.U32 R2, RZ, RZ, RZ ;  /* 0x000000ffff027224 */ /* 0x000fce00078e00ff */
.L_x_783:
[----:B------:R-:W-:Y:S05]  /*39570*/  BSYNC.RECONVERGENT B0 ;  /* 0x0000000000007941 */ /* 0x000fea0003800200 */
.L_x_782:
        /* <DEDUP_REMOVED lines=24> */
.L_x_789:
        /* <DEDUP_REMOVED lines=42> */
.L_x_788:
[----:B------:R-:W-:Y:S01]  /*399a0*/  FMUL R11, RZ, R15 ;  /* 0x0000000fff0b7220 */ /* 0x000fe20000400000 */
[----:B------:R-:W-:-:S07]  /*399b0*/  IMAD.MOV.U32 R14, RZ, RZ, RZ ;  /* 0x000000ffff0e7224 */ /* 0x000fce00078e00ff */
.L_x_787:
[----:B------:R-:W-:Y:S05]  /*399c0*/  BSYNC.RECONVERGENT B0 ;  /* 0x0000000000007941 */ /* 0x000fea0003800200 */
.L_x_786:
        /* <DEDUP_REMOVED lines=35> */
.L_x_793:
        /* <DEDUP_REMOVED lines=42> */
.L_x_792:
[----:B------:R-:W-:Y:S01]  /*39ea0*/  FMUL R3, RZ, R15 ;  /* 0x0000000fff037220 */ /* 0x000fe20000400000 */
[----:B------:R-:W-:-:S07]  /*39eb0*/  IMAD.MOV.U32 R2, RZ, RZ, RZ ;  /* 0x000000ffff027224 */ /* 0x000fce00078e00ff */
.L_x_791:
[----:B------:R-:W-:Y:S05]  /*39ec0*/  BSYNC.RECONVERGENT B0 ;  /* 0x0000000000007941 */ /* 0x000fea0003800200 */
.L_x_790:
        /* <DEDUP_REMOVED lines=24> */
.L_x_797:
        /* <DEDUP_REMOVED lines=42> */
.L_x_796:
[----:B------:R-:W-:Y:S01]  /*3a2f0*/  FMUL R11, RZ, R15 ;  /* 0x0000000fff0b7220 */ /* 0x000fe20000400000 */
[----:B------:R-:W-:-:S07]  /*3a300*/  IMAD.MOV.U32 R14, RZ, RZ, RZ ;  /* 0x000000ffff0e7224 */ /* 0x000fce00078e00ff */
.L_x_795:
[----:B------:R-:W-:Y:S05]  /*3a310*/  BSYNC.RECONVERGENT B0 ;  /* 0x0000000000007941 */ /* 0x000fea0003800200 */
.L_x_794:
[----:B------:R-:W-:Y:S01]  /*3a320*/  FMUL R3, R11, R11 ;  /* 0x0000000b0b037220 */ /* 0x000fe20000400000 */
[C---:B------:R-:W-:Y:S01]  /*3a330*/  LOP3.LUT R2, R14.reuse, 0x1, RZ, 0xc0, !PT ;  /* 0x000000010e027812 */ /* 0x040fe200078ec0ff */
[----:B------:R-:W-:Y:S01]  /*3a340*/  VIADD R14, R14, 0x1 ;  /* 0x000000010e0e7836 */ /* 0x000fe20000000000 */
[----:B------:R-:W-:Y:S01]  /*3a350*/  UIADD3 UR5, UP0, UPT, UR5, 0x64, URZ ;  /* 0x0000006405057890 */ /* 0x000fe2000ff1e0ff */
[----:B------:R-:W-:Y:S01]  /*3a360*/  FFMA R7, R3, R7, -0.0013887860113754868507 ;  /* 0xbab607ed03077423 */ /* 0x000fe20000000007 */
[----:B------:R-:W-:Y:S02]  /*3a370*/  ISETP.NE.U32.AND P0, PT, R2, 0x1, PT ;  /* 0x000000010200780c */ /* 0x000fe40003f05070 */
[----:B------:R-:W-:Y:S01]  /*3a380*/  LOP3.LUT P1, RZ, R14, 0x2, RZ, 0xc0, !PT ;  /* 0x000000020eff7812 */ /* 0x000fe2000782c0ff */
[----:B------:R-:W-:Y:S01]  /*3a390*/  UIADD3.X UR4, UPT, UPT, URZ, UR4, URZ, UP0, !UPT ;  /* 0x00000004ff047290 */ /* 0x000fe200087fe4ff */
[----:B------:R-:W-:Y:S01]  /*3a3a0*/  FSEL R8, R8, 0.0083327032625675201416, P0 ;  /* 0x3c0885e408087808 */ /* 0x000fe20000000000 */
[----:B------:R-:W-:Y:S01]  /*3a3b0*/  UISETP.NE.U32.AND UP0, UPT, UR5, 0x540be400, UPT ;  /* 0x540be4000500788c */ /* 0x000fe2000bf05070 */
[----:B------:R-:W-:-:S02]  /*3a3c0*/  FSEL R2, R7, -0.00019574658654164522886, P0 ;  /* 0xb94d415307027808 */ /* 0x000fc40000000000 */
[----:B------:R-:W-:Y:S01]  /*3a3d0*/  FSEL R9, -R9, -0.16666662693023681641, P0 ;  /* 0xbe2aaaa809097808 */ /* 0x000fe20000000100 */
[----:B------:R-:W-:Y:S02]  /*3a3e0*/  UISETP.NE.AND.EX UP0, UPT, UR4, 0x2, UPT, UP0 ;  /* 0x000000020400788c */ /* 0x000fe4000bf05300 */
[----:B------:R-:W-:Y:S01]  /*3a3f0*/  FFMA R8, R3, R2, R8 ;  /* 0x0000000203087223 */ /* 0x000fe20000000008 */
[----:B------:R-:W-:-:S03]  /*3a400*/  FSEL R2, R11, 1, !P0 ;  /* 0x3f8000000b027808 */ /* 0x000fc60004000000 */
[C---:B------:R-:W-:Y:S02]  /*3a410*/  FFMA R8, R3.reuse, R8, R9 ;  /* 0x0000000803087223 */ /* 0x040fe40000000009 */
[----:B------:R-:W-:-:S04]  /*3a420*/  FFMA R3, R3, R2, RZ ;  /* 0x0000000203037223 */ /* 0x000fc800000000ff */
[----:B------:R-:W-:-:S04]  /*3a430*/  FFMA R2, R3, R8, R2 ;  /* 0x0000000803027223 */ /* 0x000fc80000000002 */
[----:B------:R-:W-:-:S04]  /*3a440*/  @P1 FADD R2, RZ, -R2 ;  /* 0x80000002ff021221 */ /* 0x000fc80000000000 */
[----:B------:R-:W-:Y:S01]  /*3a450*/  FFMA R15, R16, R2, R15 ;  /* 0x00000002100f7223 */ /* 0x000fe2000000000f */
[----:B------:R-:W-:Y:S06]  /*3a460*/  BRA.U UP0, `(.L_x_798) ;  /* 0xfffffc5d00087547 */ /* 0x000fec000b83ffff */
[----:B------:R-:W-:Y:S01]  /*3a470*/  MOV R2, 0x0 ;  /* 0x0000000000027802 */ /* 0x000fe20000000f00 */
[----:B------:R0:W-:Y:S01]  /*3a480*/  STL [R1+0x20], R0 ;  /* 0x0000200001007387 */ /* 0x0001e20000100800 */
[----:B------:R-:W1:Y:S01]  /*3a490*/  LDCU.64 UR4, c[0x4][0x8] ;  /* 0x01000100ff0477ac */ /* 0x000e620008000a00 */
[----:B--2---:R-:W-:-:S03]  /*3a4a0*/  IADD3 R6, P0, P1, R1, 0x20, R6 ;  /* 0x0000002001067810 */ /* 0x004fc6000791e006 */
[----:B------:R-:W2:Y:S01]  /*3a4b0*/  LDC.64 R2, c[0x4][R2] ;  /* 0x0100000002027b82 */ /* 0x000ea20000000a00 */
[----:B------:R-:W-:Y:S01]  /*3a4c0*/  IADD3.X R7, PT, PT, RZ, UR7, RZ, P0, P1 ;  /* 0x00000007ff077c10 */ /* 0x000fe200087e24ff */
[----:B-1----:R-:W-:Y:S02]  /*3a4d0*/  IMAD.U32 R4, RZ, RZ, UR4 ;  /* 0x00000004ff047e24 */ /* 0x002fe4000f8e00ff */
[----:B0-----:R-:W-:-:S07]  /*3a4e0*/  IMAD.U32 R5, RZ, RZ, UR5 ;  /* 0x00000005ff057e24 */ /* 0x001fce000f8e00ff */
[----:B------:R-:W-:-:S07]  /*3a4f0*/  LEPC R20, `(.L_x_799) ;  /* 0x000000001014794e */ /* 0x000fce0000000000 */
[----:B--2---:R-:W-:Y:S05]  /*3a500*/  CALL.ABS.NOINC R2 ;  /* 0x0000000002007343 */ /* 0x004fea0003c00000 */
.L_x_799:
[----:B------:R-:W-:Y:S05]  /*3a510*/  EXIT ;  /* 0x000000000000794d */ /* 0x000fea0003800000 */
.L_x_800:
[----:B------:R-:W-:-:S00]  /*3a520*/  BRA `(.L_x_800) ;  /* 0xfffffffc00fc7947 */ /* 0x000fc0000383ffff */
[----:B------:R-:W-:-:S00]  /*3a530*/  NOP ;  /* 0x0000000000007918 */ /* 0x000fc00000000000 */
        /* <DEDUP_REMOVED lines=12> */
.L_x_801:


//--------------------- .nv.global.init           --------------------------
	.section	.nv.global.init,"aw",@progbits
	.align	4
.nv.global.init:
	.type		__cudart_i2opi_f,@object
	.size		__cudart_i2opi_f,($str - __cudart_i2opi_f)
__cudart_i2opi_f:
        /*0000*/ 	.byte	0x41, 0x90, 0x43, 0x3c, 0x99, 0x95, 0x62, 0xdb, 0xc0, 0xdd, 0x34, 0xf5, 0xd1, 0x57, 0x27, 0xfc
        /*0010*/ 	.byte	0x29, 0x15, 0x44, 0x4e, 0x6e, 0x83, 0xf9, 0xa2
	.type		$str,@object
	.size		$str,(.L_0 - $str)
$str:
        /*0018*/ 	.byte	0x54, 0x68, 0x72, 0x65, 0x61, 0x64, 0x20, 0x25, 0x64, 0x20, 0x66, 0x69, 0x6e, 0x69, 0x73, 0x68
        /*0028*/ 	.byte	0x65, 0x64, 0x20, 0x63, 0x6f, 0x6d, 0x70, 0x75, 0x74, 0x61, 0x74, 0x69, 0x6f, 0x6e, 0x0a, 0x00
.L_0:


//--------------------- .nv.shared.reserved.0     --------------------------
	.section	.nv.shared.reserved.0,"aw",@nobits
	.weak		__nv_reservedSMEM_offset_0_alias
	.size		__nv_reservedSMEM_offset_0_alias, 0, 64
	.other		__nv_reservedSMEM_offset_0_alias,@"STO_CUDA_RESERVED_SHARED STV_DEFAULT"
__nv_reservedSMEM_offset_0_alias:
	.zero		0
	.zero		64


//--------------------- .nv.constant0._Z12quick_kernelv --------------------------
	.section	.nv.constant0._Z12quick_kernelv,"a",@progbits
	.sectionflags	@""
	.align	4
.nv.constant0._Z12quick_kernelv:
	.zero		896


//--------------------- SYMBOLS --------------------------

	.type		.nv.reservedSmem.offset0,@object
	.size		.nv.reservedSmem.offset0,0x4
	.type		vprintf,@function
